	.target	sm_90a

	.elftype	@"ET_EXEC"


//--------------------- .note.nv.tkinfo           --------------------------
	.section	.note.nv.tkinfo,"",@"SHT_NOTE"
	.sectionflags	@"SHF_NOTE_NV_TKINFO"
	.tkinfo
        /*0018*/ 	.word	0x00000002
        /*0030*/ 	.string	""
        /*0030*/ 	.string	"ptxas"
        /*0030*/ 	.string	"Cuda compilation tools, release 13.0, V13.0.88"
        /*0030*/ 	.string	"Build cuda_13.0.r13.0/compiler.36424714_0"
        /*0030*/ 	.string	"-v  -suppress-debug-info  -lineinfo  -arch sm_90a "



//--------------------- .note.nv.cuinfo           --------------------------
	.section	.note.nv.cuinfo,"",@"SHT_NOTE"
	.sectionflags	@"SHF_NOTE_NV_CUINFO"
        /*0018*/ 	.short	0x0002
        /*001a*/ 	.short	0x005a
        /*001c*/ 	.short	0x0082
	.zero		2


//--------------------- .nv.info                  --------------------------
	.section	.nv.info,"",@"SHT_CUDA_INFO"
	.align	4


	//----- nvinfo : EIATTR_REGCOUNT
	.align		4
        /*0000*/ 	.byte	0x04, 0x2f
        /*0002*/ 	.short	(.L_1 - .L_0)
	.align		4
.L_0:
        /*0004*/ 	.word	index@(matmul_kernel)
        /*0008*/ 	.word	0x00000020


	//----- nvinfo : EIATTR_FRAME_SIZE
	.align		4
.L_1:
        /*000c*/ 	.byte	0x04, 0x11
        /*000e*/ 	.short	(.L_3 - .L_2)
	.align		4
.L_2:
        /*0010*/ 	.word	index@(matmul_kernel)
        /*0014*/ 	.word	0x000039f0


	//----- nvinfo : EIATTR_MIN_STACK_SIZE
	.align		4
.L_3:
        /*0018*/ 	.byte	0x04, 0x12
        /*001a*/ 	.short	(.L_5 - .L_4)
	.align		4
.L_4:
        /*001c*/ 	.word	index@(matmul_kernel)
        /*0020*/ 	.word	0x000039f0
.L_5:


//--------------------- .nv.compat                --------------------------
	.section	.nv.compat,"",@"SHT_CUDA_COMPAT_INFO"
	.align	4
        /*0000*/ 	.byte	0x02, 0x09, 0x01, 0x00, 0x02, 0x02, 0x01, 0x00, 0x02, 0x05, 0x05, 0x00, 0x03, 0x07, 0x01, 0x01
        /*0010*/ 	.byte	0x02, 0x03, 0x00, 0x00, 0x02, 0x06, 0x01, 0x00, 0x04, 0x0b, 0x08, 0x00, 0x00, 0x00, 0x00, 0x00
        /*0020*/ 	.byte	0x00, 0x00, 0x00, 0x00


//--------------------- .nv.info.matmul_kernel    --------------------------
	.section	.nv.info.matmul_kernel,"",@"SHT_CUDA_INFO"
	.sectionflags	@""
	.align	4


	//----- nvinfo : EIATTR_CUDA_API_VERSION
	.align		4
        /*0000*/ 	.byte	0x04, 0x37
        /*0002*/ 	.short	(.L_7 - .L_6)
.L_6:
        /*0004*/ 	.word	0x00000082


	//----- nvinfo : EIATTR_KPARAM_INFO
	.align		4
.L_7:
        /*0008*/ 	.byte	0x04, 0x17
        /*000a*/ 	.short	(.L_9 - .L_8)
.L_8:
        /*000c*/ 	.word	0x00000000
        /*0010*/ 	.short	0x000d
        /*0012*/ 	.short	0x0048
        /*0014*/ 	.byte	0x00, 0xf4, 0x21, 0x00


	//----- nvinfo : EIATTR_KPARAM_INFO
	.align		4
.L_9:
        /*0018*/ 	.byte	0x04, 0x17
        /*001a*/ 	.short	(.L_11 - .L_10)
.L_10:
        /*001c*/ 	.word	0x00000000
        /*0020*/ 	.short	0x000c
        /*0022*/ 	.short	0x0040
        /*0024*/ 	.byte	0x00, 0xf4, 0x21, 0x00


	//----- nvinfo : EIATTR_KPARAM_INFO
	.align		4
.L_11:
        /*0028*/ 	.byte	0x04, 0x17
        /*002a*/ 	.short	(.L_13 - .L_12)
.L_12:
        /*002c*/ 	.word	0x00000000
        /*0030*/ 	.short	0x000b
        /*0032*/ 	.short	0x0038
        /*0034*/ 	.byte	0x00, 0xf0, 0x11, 0x00


	//----- nvinfo : EIATTR_KPARAM_INFO
	.align		4
.L_13:
        /*0038*/ 	.byte	0x04, 0x17
        /*003a*/ 	.short	(.L_15 - .L_14)
.L_14:
        /*003c*/ 	.word	0x00000000
        /*0040*/ 	.short	0x000a
        /*0042*/ 	.short	0x0034
        /*0044*/ 	.byte	0x00, 0xf0, 0x11, 0x00


	//----- nvinfo : EIATTR_KPARAM_INFO
	.align		4
.L_15:
        /*0048*/ 	.byte	0x04, 0x17
        /*004a*/ 	.short	(.L_17 - .L_16)
.L_16:
        /*004c*/ 	.word	0x00000000
        /*0050*/ 	.short	0x0009
        /*0052*/ 	.short	0x0030
        /*0054*/ 	.byte	0x00, 0xf0, 0x11, 0x00


	//----- nvinfo : EIATTR_KPARAM_INFO
	.align		4
.L_17:
        /*0058*/ 	.byte	0x04, 0x17
        /*005a*/ 	.short	(.L_19 - .L_18)
.L_18:
        /*005c*/ 	.word	0x00000000
        /*0060*/ 	.short	0x0008
        /*0062*/ 	.short	0x002c
        /*0064*/ 	.byte	0x00, 0xf0, 0x11, 0x00


	//----- nvinfo : EIATTR_KPARAM_INFO
	.align		4
.L_19:
        /*0068*/ 	.byte	0x04, 0x17
        /*006a*/ 	.short	(.L_21 - .L_20)
.L_20:
        /*006c*/ 	.word	0x00000000
        /*0070*/ 	.short	0x0007
        /*0072*/ 	.short	0x0028
        /*0074*/ 	.byte	0x00, 0xf0, 0x11, 0x00


	//----- nvinfo : EIATTR_KPARAM_INFO
	.align		4
.L_21:
        /*0078*/ 	.byte	0x04, 0x17
        /*007a*/ 	.short	(.L_23 - .L_22)
.L_22:
        /*007c*/ 	.word	0x00000000
        /*0080*/ 	.short	0x0006
        /*0082*/ 	.short	0x0024
        /*0084*/ 	.byte	0x00, 0xf0, 0x11, 0x00


	//----- nvinfo : EIATTR_KPARAM_INFO
	.align		4
.L_23:
        /*0088*/ 	.byte	0x04, 0x17
        /*008a*/ 	.short	(.L_25 - .L_24)
.L_24:
        /*008c*/ 	.word	0x00000000
        /*0090*/ 	.short	0x0005
        /*0092*/ 	.short	0x0020
        /*0094*/ 	.byte	0x00, 0xf0, 0x11, 0x00


	//----- nvinfo : EIATTR_KPARAM_INFO
	.align		4
.L_25:
        /*0098*/ 	.byte	0x04, 0x17
        /*009a*/ 	.short	(.L_27 - .L_26)
.L_26:
        /*009c*/ 	.word	0x00000000
        /*00a0*/ 	.short	0x0004
        /*00a2*/ 	.short	0x001c
        /*00a4*/ 	.byte	0x00, 0xf0, 0x11, 0x00


	//----- nvinfo : EIATTR_KPARAM_INFO
	.align		4
.L_27:
        /*00a8*/ 	.byte	0x04, 0x17
        /*00aa*/ 	.short	(.L_29 - .L_28)
.L_28:
        /*00ac*/ 	.word	0x00000000
        /*00b0*/ 	.short	0x0003
        /*00b2*/ 	.short	0x0018
        /*00b4*/ 	.byte	0x00, 0xf0, 0x11, 0x00


	//----- nvinfo : EIATTR_KPARAM_INFO
	.align		4
.L_29:
        /*00b8*/ 	.byte	0x04, 0x17
        /*00ba*/ 	.short	(.L_31 - .L_30)
.L_30:
        /*00bc*/ 	.word	0x00000000
        /*00c0*/ 	.short	0x0002
        /*00c2*/ 	.short	0x0010
        /*00c4*/ 	.byte	0x00, 0xf4, 0x21, 0x00


	//----- nvinfo : EIATTR_KPARAM_INFO
	.align		4
.L_31:
        /*00c8*/ 	.byte	0x04, 0x17
        /*00ca*/ 	.short	(.L_33 - .L_32)
.L_32:
        /*00cc*/ 	.word	0x00000000
        /*00d0*/ 	.short	0x0001
        /*00d2*/ 	.short	0x0008
        /*00d4*/ 	.byte	0x00, 0xf4, 0x21, 0x00


	//----- nvinfo : EIATTR_KPARAM_INFO
	.align		4
.L_33:
        /*00d8*/ 	.byte	0x04, 0x17
        /*00da*/ 	.short	(.L_35 - .L_34)
.L_34:
        /*00dc*/ 	.word	0x00000000
        /*00e0*/ 	.short	0x0000
        /*00e2*/ 	.short	0x0000
        /*00e4*/ 	.byte	0x00, 0xf4, 0x21, 0x00


	//----- nvinfo : EIATTR_SPARSE_MMA_MASK
	.align		4
.L_35:
        /*00e8*/ 	.byte	0x03, 0x50
        /*00ea*/ 	.short	0x0000


	//----- nvinfo : EIATTR_MAXREG_COUNT
	.align		4
        /*00ec*/ 	.byte	0x03, 0x1b
        /*00ee*/ 	.short	0x00ff


	//----- nvinfo : EIATTR_NUM_BARRIERS
	.align		4
        /*00f0*/ 	.byte	0x02, 0x4c
        /*00f2*/ 	.byte	0x01
	.zero		1


	//----- nvinfo : EIATTR_ANNOTATIONS
	.align		4
        /*00f4*/ 	.byte	0x04, 0x55
        /*00f6*/ 	.short	(.L_37 - .L_36)


	//   ....[0]....
.L_36:
        /*00f8*/ 	.word	0x00000001
        /*00fc*/ 	.byte	0x40, 0x05, 0x00, 0x00, 0x01, 0x00, 0x00, 0x00, 0x70, 0x05, 0x00, 0x00, 0x01, 0x00, 0x00, 0x00
        /* <DEDUP_REMOVED lines=2837> */
        /*b25c*/ 	.byte	0x20, 0xf1, 0x02, 0x00


	//----- nvinfo : EIATTR_MERCURY_ISA_VERSION
	.align		4
.L_37:
        /*b260*/ 	.byte	0x03, 0x5f
        /*b262*/ 	.short	0x0101


	//----- nvinfo : EIATTR_EXIT_INSTR_OFFSETS
	.align		4
        /*b264*/ 	.byte	0x04, 0x1c
        /*b266*/ 	.short	(.L_39 - .L_38)


	//   ....[0]....
.L_38:
        /*b268*/ 	.word	0x000657b0


	//   ....[1]....
        /*b26c*/ 	.word	0x000657e0


	//----- nvinfo : EIATTR_REQNTID
	.align		4
.L_39:
        /*b270*/ 	.byte	0x04, 0x10
        /*b272*/ 	.short	(.L_41 - .L_40)
.L_40:
        /*b274*/ 	.word	0x00000040
        /*b278*/ 	.word	0x00000001
        /*b27c*/ 	.word	0x00000001


	//----- nvinfo : EIATTR_CBANK_PARAM_SIZE
	.align		4
.L_41:
        /*b280*/ 	.byte	0x03, 0x19
        /*b282*/ 	.short	0x0050


	//----- nvinfo : EIATTR_PARAM_CBANK
	.align		4
        /*b284*/ 	.byte	0x04, 0x0a
        /*b286*/ 	.short	(.L_43 - .L_42)
	.align		4
.L_42:
        /*b288*/ 	.word	index@(.nv.constant0.matmul_kernel)
        /*b28c*/ 	.short	0x0210
        /*b28e*/ 	.short	0x0050


	//----- nvinfo : EIATTR_SW_WAR
	.align		4
.L_43:
        /*b290*/ 	.byte	0x04, 0x36
        /*b292*/ 	.short	(.L_45 - .L_44)
.L_44:
        /*b294*/ 	.word	0x00000008
.L_45:


//--------------------- .nv.callgraph             --------------------------
	.section	.nv.callgraph,"",@"SHT_CUDA_CALLGRAPH"
	.align	4
	.sectionentsize	8
	.align		4
        /*0000*/ 	.word	0x00000000
	.align		4
        /*0004*/ 	.word	0xffffffff
	.align		4
        /*0008*/ 	.word	0x00000000
	.align		4
        /*000c*/ 	.word	0xfffffffe
	.align		4
        /*0010*/ 	.word	0x00000000
	.align		4
        /*0014*/ 	.word	0xfffffffd
	.align		4
        /*0018*/ 	.word	0x00000000
	.align		4
        /*001c*/ 	.word	0xfffffffc


//--------------------- .text.matmul_kernel       --------------------------
	.section	.text.matmul_kernel,"ax",@progbits
	.align	128
        .global         matmul_kernel
        .type           matmul_kernel,@function
        .size           matmul_kernel,(.L_x_4 - matmul_kernel)
        .other          matmul_kernel,@"STO_CUDA_ENTRY STV_DEFAULT"
matmul_kernel:
.text.matmul_kernel:
[----:B------:R-:W0:Y:S08]  /*0000*/  LDC R1, c[0x0][0x28] ;  /* 0x00000a00ff017b82 */ /* 0x000e300000000800 */
[----:B------:R-:W1:Y:S01]  /*0010*/  LDC.64 R6, c[0x0][0x228] ;  /* 0x00008a00ff067b82 */ /* 0x000e620000000a00 */
[----:B------:R-:W2:Y:S01]  /*0020*/  S2R R14, SR_TID.X ;  /* 0x00000000000e7919 */ /* 0x000ea20000002100 */
[----:B0-----:R-:W-:Y:S01]  /*0030*/  VIADD R1, R1, 0xffffc610 ;  /* 0xffffc61001017836 */ /* 0x001fe20000000000 */
[----:B------:R-:W-:Y:S01]  /*0040*/  UMOV UR4, 0x400 ;  /* 0x0000040000047882 */ /* 0x000fe20000000000 */
[----:B------:R-:W-:-:S04]  /*0050*/  ULDC.64 UR8, c[0x0][0x208] ;  /* 0x0000820000087ab9 */ /* 0x000fc80000000a00 */
[----:B------:R-:W0:Y:S01]  /*0060*/  S2UR UR5, SR_CgaCtaId ;  /* 0x00000000000579c3 */ /* 0x000e220000008800 */
[----:B-1----:R-:W-:-:S05]  /*0070*/  VIADD R0, R7, 0xff ;  /* 0x000000ff07007836 */ /* 0x002fca0000000000 */
[----:B------:R-:W-:Y:S01]  /*0080*/  SHF.R.S32.HI R3, RZ, 0x1f, R0 ;  /* 0x0000001fff037819 */ /* 0x000fe20000011400 */
[----:B0-----:R-:W-:-:S03]  /*0090*/  ULEA UR5, UR5, UR4, 0x18 ;  /* 0x0000000405057291 */ /* 0x001fc6000f8ec03f */
[----:B------:R-:W-:-:S04]  /*00a0*/  LEA.HI R3, R3, R0, RZ, 0x8 ;  /* 0x0000000003037211 */ /* 0x000fc800078f40ff */
[----:B------:R-:W-:Y:S02]  /*00b0*/  SHF.R.S32.HI R0, RZ, 0x8, R3 ;  /* 0x00000008ff007819 */ /* 0x000fe40000011403 */
[----:B------:R-:W0:Y:S03]  /*00c0*/  S2R R3, SR_CTAID.X ;  /* 0x0000000000037919 */ /* 0x000e260000002500 */
[----:B------:R-:W-:-:S05]  /*00d0*/  IMAD.SHL.U32 R0, R0, 0x8, RZ ;  /* 0x0000000800007824 */ /* 0x000fca00078e00ff */
[-C--:B------:R-:W-:Y:S02]  /*00e0*/  IABS R9, R0.reuse ;  /* 0x0000000000097213 */ /* 0x080fe40000000000 */
[----:B------:R-:W-:Y:S02]  /*00f0*/  IABS R12, R0 ;  /* 0x00000000000c7213 */ /* 0x000fe40000000000 */
[----:B------:R-:W1:Y:S08]  /*0100*/  I2F.RP R2, R9 ;  /* 0x0000000900027306 */ /* 0x000e700000209400 */
[----:B-1----:R-:W1:Y:S01]  /*0110*/  MUFU.RCP R2, R2 ;  /* 0x0000000200027308 */ /* 0x002e620000001000 */
[----:B0-----:R-:W-:Y:S01]  /*0120*/  IABS R10, R3 ;  /* 0x00000003000a7213 */ /* 0x001fe20000000000 */
[----:B-1----:R-:W-:-:S02]  /*0130*/  VIADD R4, R2, 0xffffffe ;  /* 0x0ffffffe02047836 */ /* 0x002fc40000000000 */
[----:B------:R-:W-:-:S04]  /*0140*/  IMAD.MOV R2, RZ, RZ, -R12 ;  /* 0x000000ffff027224 */ /* 0x000fc800078e0a0c */
[----:B------:R0:W1:Y:S02]  /*0150*/  F2I.FTZ.U32.TRUNC.NTZ R5, R4 ;  /* 0x0000000400057305 */ /* 0x000064000021f000 */
[----:B0-----:R-:W-:Y:S02]  /*0160*/  IMAD.MOV.U32 R4, RZ, RZ, RZ ;  /* 0x000000ffff047224 */ /* 0x001fe400078e00ff */
[----:B-1----:R-:W-:-:S04]  /*0170*/  IMAD.MOV R8, RZ, RZ, -R5 ;  /* 0x000000ffff087224 */ /* 0x002fc800078e0a05 */
[----:B------:R-:W-:Y:S02]  /*0180*/  IMAD R11, R8, R9, RZ ;  /* 0x00000009080b7224 */ /* 0x000fe400078e02ff */
[----:B------:R-:W-:Y:S02]  /*0190*/  IMAD.MOV.U32 R8, RZ, RZ, R10 ;  /* 0x000000ffff087224 */ /* 0x000fe400078e000a */
[----:B------:R-:W-:-:S06]  /*01a0*/  IMAD.HI.U32 R5, R5, R11, R4 ;  /* 0x0000000b05057227 */ /* 0x000fcc00078e0004 */
[----:B------:R-:W-:-:S04]  /*01b0*/  IMAD.HI.U32 R5, R5, R8, RZ ;  /* 0x0000000805057227 */ /* 0x000fc800078e00ff */
[----:B------:R-:W-:-:S05]  /*01c0*/  IMAD R2, R5, R2, R8 ;  /* 0x0000000205027224 */ /* 0x000fca00078e0208 */
[----:B------:R-:W-:-:S13]  /*01d0*/  ISETP.GT.U32.AND P1, PT, R9, R2, PT ;  /* 0x000000020900720c */ /* 0x000fda0003f24070 */
[----:B------:R-:W-:Y:S02]  /*01e0*/  @!P1 IMAD.IADD R2, R2, 0x1, -R9 ;  /* 0x0000000102029824 */ /* 0x000fe400078e0a09 */
[----:B------:R-:W-:Y:S01]  /*01f0*/  @!P1 VIADD R5, R5, 0x1 ;  /* 0x0000000105059836 */ /* 0x000fe20000000000 */
[----:B------:R-:W-:Y:S02]  /*0200*/  ISETP.NE.AND P1, PT, R0, RZ, PT ;  /* 0x000000ff0000720c */ /* 0x000fe40003f25270 */
[----:B------:R-:W-:Y:S02]  /*0210*/  ISETP.GE.U32.AND P0, PT, R2, R9, PT ;  /* 0x000000090200720c */ /* 0x000fe40003f06070 */
[----:B------:R-:W-:-:S04]  /*0220*/  LOP3.LUT R2, R3, R0, RZ, 0x3c, !PT ;  /* 0x0000000003027212 */ /* 0x000fc800078e3cff */
[----:B------:R-:W-:Y:S01]  /*0230*/  ISETP.GE.AND P2, PT, R2, RZ, PT ;  /* 0x000000ff0200720c */ /* 0x000fe20003f46270 */
[----:B------:R-:W-:-:S06]  /*0240*/  VIADD R2, R6, 0x1f ;  /* 0x0000001f06027836 */ /* 0x000fcc0000000000 */
[----:B------:R-:W-:-:S04]  /*0250*/  @P0 VIADD R5, R5, 0x1 ;  /* 0x0000000105050836 */ /* 0x000fc80000000000 */
[----:B------:R-:W-:Y:S01]  /*0260*/  IMAD.MOV.U32 R8, RZ, RZ, R5 ;  /* 0x000000ffff087224 */ /* 0x000fe200078e0005 */
[----:B------:R-:W-:-:S03]  /*0270*/  SHF.R.S32.HI R5, RZ, 0x1f, R2 ;  /* 0x0000001fff057819 */ /* 0x000fc60000011402 */
[----:B------:R-:W-:Y:S01]  /*0280*/  @!P2 IMAD.MOV R8, RZ, RZ, -R8 ;  /* 0x000000ffff08a224 */ /* 0x000fe200078e0a08 */
[----:B------:R-:W-:Y:S02]  /*0290*/  @!P1 LOP3.LUT R8, RZ, R0, RZ, 0x33, !PT ;  /* 0x00000000ff089212 */ /* 0x000fe400078e33ff */
[----:B------:R-:W-:-:S03]  /*02a0*/  LEA.HI R5, R5, R2, RZ, 0x5 ;  /* 0x0000000205057211 */ /* 0x000fc600078f28ff */
[----:B------:R-:W-:Y:S02]  /*02b0*/  IMAD.SHL.U32 R4, R8, 0x8, RZ ;  /* 0x0000000808047824 */ /* 0x000fe400078e00ff */
[----:B------:R-:W-:-:S03]  /*02c0*/  IMAD.MOV R8, RZ, RZ, -R8 ;  /* 0x000000ffff087224 */ /* 0x000fc600078e0a08 */
[----:B------:R-:W-:Y:S01]  /*02d0*/  LEA.HI.SX32 R5, R5, -R4, 0x1b ;  /* 0x8000000405057211 */ /* 0x000fe200078fdaff */
[----:B------:R-:W-:Y:S02]  /*02e0*/  IMAD R10, R0, R8, R3 ;  /* 0x00000008000a7224 */ /* 0x000fe400078e0203 */
[----:B------:R-:W-:Y:S01]  /*02f0*/  IMAD.MOV.U32 R8, RZ, RZ, RZ ;  /* 0x000000ffff087224 */ /* 0x000fe200078e00ff */
[----:B------:R-:W-:Y:S02]  /*0300*/  VIMNMX R5, R5, 0x8, PT ;  /* 0x0000000805057848 */ /* 0x000fe40003fe0100 */
[----:B------:R-:W-:Y:S02]  /*0310*/  IABS R13, R10 ;  /* 0x0000000a000d7213 */ /* 0x000fe40000000000 */
[----:B------:R-:W-:-:S04]  /*0320*/  IABS R11, R5 ;  /* 0x00000005000b7213 */ /* 0x000fc80000000000 */
[----:B------:R-:W0:Y:S08]  /*0330*/  I2F.RP R2, R11 ;  /* 0x0000000b00027306 */ /* 0x000e300000209400 */
[----:B0-----:R-:W0:Y:S02]  /*0340*/  MUFU.RCP R2, R2 ;  /* 0x0000000200027308 */ /* 0x001e240000001000 */
[----:B0-----:R-:W-:-:S06]  /*0350*/  VIADD R9, R2, 0xffffffe ;  /* 0x0ffffffe02097836 */ /* 0x001fcc0000000000 */
[----:B------:R-:W0:Y:S02]  /*0360*/  F2I.FTZ.U32.TRUNC.NTZ R9, R9 ;  /* 0x0000000900097305 */ /* 0x000e24000021f000 */
[----:B0-----:R-:W-:-:S04]  /*0370*/  IMAD.MOV R12, RZ, RZ, -R9 ;  /* 0x000000ffff0c7224 */ /* 0x001fc800078e0a09 */
[----:B------:R-:W-:-:S04]  /*0380*/  IMAD.MOV.U32 R0, RZ, RZ, R12 ;  /* 0x000000ffff007224 */ /* 0x000fc800078e000c */
[----:B------:R-:W-:Y:S01]  /*0390*/  IMAD R3, R0, R11, RZ ;  /* 0x0000000b00037224 */ /* 0x000fe200078e02ff */
[----:B------:R-:W-:-:S03]  /*03a0*/  IABS R0, R5 ;  /* 0x0000000500007213 */ /* 0x000fc60000000000 */
[----:B------:R-:W-:Y:S02]  /*03b0*/  IMAD.HI.U32 R8, R9, R3, R8 ;  /* 0x0000000309087227 */ /* 0x000fe400078e0008 */
[----:B------:R-:W0:Y:S02]  /*03c0*/  LDC R3, c[0x0][0x230] ;  /* 0x00008c00ff037b82 */ /* 0x000e240000000800 */
[----:B------:R-:W-:Y:S02]  /*03d0*/  IMAD.MOV R0, RZ, RZ, -R0 ;  /* 0x000000ffff007224 */ /* 0x000fe400078e0a00 */
[----:B------:R-:W-:-:S04]  /*03e0*/  IMAD.HI.U32 R2, R8, R13, RZ ;  /* 0x0000000d08027227 */ /* 0x000fc800078e00ff */
[----:B------:R-:W-:-:S05]  /*03f0*/  IMAD R0, R2, R0, R13 ;  /* 0x0000000002007224 */ /* 0x000fca00078e020d */
[----:B------:R-:W-:Y:S01]  /*0400*/  ISETP.GT.U32.AND P1, PT, R11, R0, PT ;  /* 0x000000000b00720c */ /* 0x000fe20003f24070 */
[----:B0-----:R-:W-:-:S12]  /*0410*/  VIADD R15, R3, 0x7f ;  /* 0x0000007f030f7836 */ /* 0x001fd80000000000 */
[----:B------:R-:W-:Y:S02]  /*0420*/  @!P1 IMAD.IADD R0, R0, 0x1, -R11 ;  /* 0x0000000100009824 */ /* 0x000fe400078e0a0b */
[----:B------:R-:W-:Y:S01]  /*0430*/  @!P1 VIADD R2, R2, 0x1 ;  /* 0x0000000102029836 */ /* 0x000fe20000000000 */
[----:B------:R-:W-:Y:S02]  /*0440*/  ISETP.NE.AND P1, PT, R5, RZ, PT ;  /* 0x000000ff0500720c */ /* 0x000fe40003f25270 */
[----:B------:R-:W-:Y:S02]  /*0450*/  ISETP.GE.U32.AND P0, PT, R0, R11, PT ;  /* 0x0000000b0000720c */ /* 0x000fe40003f06070 */
[----:B------:R-:W-:-:S04]  /*0460*/  LOP3.LUT R0, R10, R5, RZ, 0x3c, !PT ;  /* 0x000000050a007212 */ /* 0x000fc800078e3cff */
[----:B------:R-:W-:-:S07]  /*0470*/  ISETP.GE.AND P2, PT, R0, RZ, PT ;  /* 0x000000ff0000720c */ /* 0x000fce0003f46270 */
[----:B------:R-:W-:Y:S01]  /*0480*/  @P0 VIADD R2, R2, 0x1 ;  /* 0x0000000102020836 */ /* 0x000fe20000000000 */
[----:B------:R-:W-:-:S05]  /*0490*/  ISETP.GT.AND P0, PT, R15, 0x7f, PT ;  /* 0x0000007f0f00780c */ /* 0x000fca0003f04270 */
[----:B------:R-:W-:Y:S01]  /*04a0*/  @!P2 IMAD.MOV R2, RZ, RZ, -R2 ;  /* 0x000000ffff02a224 */ /* 0x000fe200078e0a02 */
[----:B------:R-:W-:-:S05]  /*04b0*/  @!P1 LOP3.LUT R2, RZ, R5, RZ, 0x33, !PT ;  /* 0x00000005ff029212 */ /* 0x000fca00078e33ff */
[----:B------:R-:W-:Y:S02]  /*04c0*/  IMAD.MOV R0, RZ, RZ, -R2 ;  /* 0x000000ffff007224 */ /* 0x000fe400078e0a02 */
[----:B------:R-:W-:Y:S02]  /*04d0*/  IMAD.SHL.U32 R2, R2, 0x100, RZ ;  /* 0x0000010002027824 */ /* 0x000fe400078e00ff */
[----:B------:R-:W-:Y:S01]  /*04e0*/  IMAD R5, R5, R0, R10 ;  /* 0x0000000005057224 */ /* 0x000fe200078e020a */
[----:B--2---:R-:W-:-:S03]  /*04f0*/  LOP3.LUT R0, R14, 0x1f, RZ, 0xc0, !PT ;  /* 0x0000001f0e007812 */ /* 0x004fc600078ec0ff */
[----:B------:R-:W-:Y:S01]  /*0500*/  IMAD.IADD R5, R4, 0x1, R5 ;  /* 0x0000000104057824 */ /* 0x000fe200078e0205 */
[----:B------:R-:W-:-:S03]  /*0510*/  SHF.R.U32.HI R4, RZ, 0x5, R14 ;  /* 0x00000005ff047819 */ /* 0x000fc6000001160e */
[----:B------:R-:W-:Y:S01]  /*0520*/  IMAD R29, R5, 0x20, R0 ;  /* 0x00000020051d7824 */ /* 0x000fe200078e0200 */
[----:B------:R-:W-:-:S04]  /*0530*/  SGXT.U32 R0, R4, 0x1 ;  /* 0x000000010400781a */ /* 0x000fc80000000000 */
[----:B------:R0:W-:Y:S01]  /*0540*/  STL [R1+0x1ab4], R29 ;  /* 0x001ab41d01007387 */ /* 0x0001e20000100800 */
[C---:B------:R-:W-:Y:S02]  /*0550*/  LOP3.LUT R4, R0.reuse, 0x2, RZ, 0xfc, !PT ;  /* 0x0000000200047812 */ /* 0x040fe400078efcff */
[C---:B------:R-:W-:Y:S01]  /*0560*/  LOP3.LUT R3, R0.reuse, 0x4, RZ, 0xfc, !PT ;  /* 0x0000000400037812 */ /* 0x040fe200078efcff */
[----:B------:R0:W-:Y:S01]  /*0570*/  STL [R1+0x488], R2 ;  /* 0x0004880201007387 */ /* 0x0001e20000100800 */
[C---:B------:R-:W-:Y:S02]  /*0580*/  LOP3.LUT R5, R0.reuse, 0x6, RZ, 0xfc, !PT ;  /* 0x0000000600057812 */ /* 0x040fe400078efcff */
[C---:B------:R-:W-:Y:S02]  /*0590*/  LOP3.LUT R4, R0.reuse, 0x8, RZ, 0xfc, !PT ;  /* 0x0000000800047812 */ /* 0x040fe400078efcff */
[C---:B------:R-:W-:Y:S02]  /*05a0*/  LOP3.LUT R3, R0.reuse, 0xa, RZ, 0xfc, !PT ;  /* 0x0000000a00037812 */ /* 0x040fe400078efcff */
[----:B------:R-:W-:-:S02]  /*05b0*/  LOP3.LUT R5, R0, 0xc, RZ, 0xfc, !PT ;  /* 0x0000000c00057812 */ /* 0x000fc400078efcff */
[C---:B------:R-:W-:Y:S02]  /*05c0*/  LOP3.LUT R4, R0.reuse, 0xe, RZ, 0xfc, !PT ;  /* 0x0000000e00047812 */ /* 0x040fe400078efcff */
[C---:B------:R-:W-:Y:S02]  /*05d0*/  LOP3.LUT R3, R0.reuse, 0x10, RZ, 0xfc, !PT ;  /* 0x0000001000037812 */ /* 0x040fe400078efcff */
        /* <DEDUP_REMOVED lines=54> */
[----:B------:R-:W-:Y:S01]  /*0940*/  LOP3.LUT R28, R0, 0x7e, RZ, 0xfc, !PT ;  /* 0x0000007e001c7812 */ /* 0x000fe200078efcff */
[----:B0-----:R-:W-:Y:S06]  /*0950*/  @P0 BRA `(.L_x_0) ;  /* 0x0000000000dc0947 */ /* 0x001fec0003800000 */
[----:B------:R-:W-:Y:S01]  /*0960*/  IMAD.SHL.U32 R0, R14, 0x8, RZ ;  /* 0x000000080e007824 */ /* 0x000fe200078e00ff */
[----:B------:R-:W-:Y:S02]  /*0970*/  CS2R R24, SRZ ;  /* 0x0000000000187805 */ /* 0x000fe4000001ff00 */
[----:B------:R-:W-:Y:S02]  /*0980*/  CS2R R26, SRZ ;  /* 0x00000000001a7805 */ /* 0x000fe4000001ff00 */
[----:B------:R-:W-:Y:S02]  /*0990*/  CS2R R20, SRZ ;  /* 0x0000000000147805 */ /* 0x000fe4000001ff00 */
[----:B------:R-:W-:Y:S01]  /*09a0*/  CS2R R22, SRZ ;  /* 0x0000000000167805 */ /* 0x000fe2000001ff00 */
[----:B------:R0:W-:Y:S01]  /*09b0*/  STL [R1+0x1ab8], R0 ;  /* 0x001ab80001007387 */ /* 0x0001e20000100800 */
[----:B------:R-:W-:Y:S02]  /*09c0*/  CS2R R16, SRZ ;  /* 0x0000000000107805 */ /* 0x000fe4000001ff00 */
[----:B------:R-:W-:-:S02]  /*09d0*/  CS2R R18, SRZ ;  /* 0x0000000000127805 */ /* 0x000fc4000001ff00 */
[----:B------:R-:W-:Y:S01]  /*09e0*/  CS2R R12, SRZ ;  /* 0x00000000000c7805 */ /* 0x000fe2000001ff00 */
[----:B------:R0:W-:Y:S01]  /*09f0*/  STL [R1], RZ ;  /* 0x000000ff01007387 */ /* 0x0001e20000100800 */
[----:B------:R-:W-:Y:S02]  /*0a00*/  CS2R R14, SRZ ;  /* 0x00000000000e7805 */ /* 0x000fe4000001ff00 */
[----:B------:R-:W-:Y:S02]  /*0a10*/  CS2R R8, SRZ ;  /* 0x0000000000087805 */ /* 0x000fe4000001ff00 */
[----:B------:R-:W-:Y:S01]  /*0a20*/  CS2R R10, SRZ ;  /* 0x00000000000a7805 */ /* 0x000fe2000001ff00 */
[----:B------:R0:W-:Y:S01]  /*0a30*/  STL [R1+0x4], RZ ;  /* 0x000004ff01007387 */ /* 0x0001e20000100800 */
[----:B------:R-:W-:Y:S02]  /*0a40*/  CS2R R4, SRZ ;  /* 0x0000000000047805 */ /* 0x000fe4000001ff00 */
[----:B------:R-:W-:Y:S01]  /*0a50*/  CS2R R6, SRZ ;  /* 0x0000000000067805 */ /* 0x000fe2000001ff00 */
[----:B------:R0:W-:Y:S04]  /*0a60*/  STL [R1+0x8], RZ ;  /* 0x000008ff01007387 */ /* 0x0001e80000100800 */
        /* <DEDUP_REMOVED lines=36> */
[----:B------:R0:W-:Y:S01]  /*0cb0*/  STL [R1+0x9c], RZ ;  /* 0x00009cff01007387 */ /* 0x0001e20000100800 */
[----:B------:R-:W-:Y:S05]  /*0cc0*/  BRA `(.L_x_1) ;  /* 0x000005f0007c7947 */ /* 0x000fea0003800000 */
.L_x_0:
[----:B------:R-:W-:Y:S01]  /*0cd0*/  IABS R10, R6 ;  /* 0x00000006000a7213 */ /* 0x000fe20000000000 */
[----:B------:R-:W-:Y:S01]  /*0ce0*/  IMAD.MOV.U32 R26, RZ, RZ, R2 ;  /* 0x000000ffff1a7224 */ /* 0x000fe200078e0002 */
[----:B------:R-:W-:Y:S01]  /*0cf0*/  IABS R4, R7 ;  /* 0x0000000700047213 */ /* 0x000fe20000000000 */
[----:B------:R-:W-:Y:S01]  /*0d00*/  ULDC UR6, c[0x0][0x238] ;  /* 0x00008e0000067ab9 */ /* 0x000fe20000000800 */
[----:B------:R-:W0:Y:S01]  /*0d10*/  I2F.RP R2, R10 ;  /* 0x0000000a00027306 */ /* 0x000e220000209400 */
[----:B------:R-:W-:Y:S01]  /*0d20*/  IABS R8, R29 ;  /* 0x0000001d00087213 */ /* 0x000fe20000000000 */
[C---:B------:R-:W-:Y:S01]  /*0d30*/  VIADD R19, R26.reuse, 0xed ;  /* 0x000000ed1a137836 */ /* 0x040fe20000000000 */
[----:B------:R-:W-:Y:S01]  /*0d40*/  ISETP.GE.AND P4, PT, R29, RZ, PT ;  /* 0x000000ff1d00720c */ /* 0x000fe20003f86270 */
[C---:B------:R-:W-:Y:S01]  /*0d50*/  VIADD R27, R26.reuse, 0x3f ;  /* 0x0000003f1a1b7836 */ /* 0x040fe20000000000 */
[----:B------:R-:W-:Y:S01]  /*0d60*/  ULDC.64 UR12, c[0x0][0x218] ;  /* 0x00008600000c7ab9 */ /* 0x000fe20000000a00 */
[----:B------:R-:W-:Y:S01]  /*0d70*/  VIADD R29, R26, 0x4 ;  /* 0x000000041a1d7836 */ /* 0x000fe20000000000 */
[----:B------:R-:W-:Y:S01]  /*0d80*/  IABS R20, R19 ;  /* 0x0000001300147213 */ /* 0x000fe20000000000 */
[----:B------:R-:W1:Y:S01]  /*0d90*/  I2F.RP R9, R4 ;  /* 0x0000000400097306 */ /* 0x000e620000209400 */
[----:B------:R-:W-:Y:S01]  /*0da0*/  ULDC UR4, c[0x0][0x234] ;  /* 0x00008d0000047ab9 */ /* 0x000fe20000000800 */
[----:B------:R-:W-:-:S06]  /*0db0*/  ULDC.64 UR10, c[0x0][0x210] ;  /* 0x00008400000a7ab9 */ /* 0x000fcc0000000a00 */
[----:B0-----:R-:W0:Y:S08]  /*0dc0*/  MUFU.RCP R2, R2 ;  /* 0x0000000200027308 */ /* 0x001e300000001000 */
[----:B-1----:R-:W1:Y:S01]  /*0dd0*/  MUFU.RCP R9, R9 ;  /* 0x0000000900097308 */ /* 0x002e620000001000 */
[----:B0-----:R-:W-:-:S07]  /*0de0*/  VIADD R2, R2, 0xffffffe ;  /* 0x0ffffffe02027836 */ /* 0x001fce0000000000 */
[----:B------:R0:W2:Y:S01]  /*0df0*/  F2I.FTZ.U32.TRUNC.NTZ R3, R2 ;  /* 0x0000000200037305 */ /* 0x0000a2000021f000 */
[----:B-1----:R-:W-:Y:S02]  /*0e00*/  VIADD R9, R9, 0xffffffe ;  /* 0x0ffffffe09097836 */ /* 0x002fe40000000000 */
[----:B0-----:R-:W-:-:S05]  /*0e10*/  IMAD.MOV.U32 R2, RZ, RZ, RZ ;  /* 0x000000ffff027224 */ /* 0x001fca00078e00ff */
[----:B------:R-:W0:Y:S01]  /*0e20*/  F2I.FTZ.U32.TRUNC.NTZ R9, R9 ;  /* 0x0000000900097305 */ /* 0x000e22000021f000 */
[----:B--2---:R-:W-:-:S04]  /*0e30*/  IMAD.MOV R5, RZ, RZ, -R3 ;  /* 0x000000ffff057224 */ /* 0x004fc800078e0a03 */
[----:B------:R-:W-:-:S04]  /*0e40*/  IMAD R5, R5, R10, RZ ;  /* 0x0000000a05057224 */ /* 0x000fc800078e02ff */
[----:B------:R-:W-:-:S04]  /*0e50*/  IMAD.HI.U32 R5, R3, R5, R2 ;  /* 0x0000000503057227 */ /* 0x000fc800078e0002 */
[----:B0-----:R-:W-:Y:S02]  /*0e60*/  IMAD.MOV R2, RZ, RZ, -R9 ;  /* 0x000000ffff027224 */ /* 0x001fe400078e0a09 */
[----:B------:R-:W-:-:S04]  /*0e70*/  IMAD.HI.U32 R5, R5, R8, RZ ;  /* 0x0000000805057227 */ /* 0x000fc800078e00ff */
[----:B------:R-:W-:Y:S02]  /*0e80*/  IMAD.MOV R5, RZ, RZ, -R5 ;  /* 0x000000ffff057224 */ /* 0x000fe400078e0a05 */
[----:B------:R-:W-:Y:S02]  /*0e90*/  IMAD.MOV.U32 R12, RZ, RZ, R2 ;  /* 0x000000ffff0c7224 */ /* 0x000fe400078e0002 */
[----:B------:R-:W-:Y:S02]  /*0ea0*/  VIADD R2, R26, 0xff ;  /* 0x000000ff1a027836 */ /* 0x000fe40000000000 */
[----:B------:R-:W-:Y:S02]  /*0eb0*/  IMAD R5, R10, R5, R8 ;  /* 0x000000050a057224 */ /* 0x000fe400078e0208 */
[----:B------:R-:W-:Y:S01]  /*0ec0*/  IMAD R12, R12, R4, RZ ;  /* 0x000000040c0c7224 */ /* 0x000fe200078e02ff */
[----:B------:R-:W-:Y:S01]  /*0ed0*/  IABS R11, R2 ;  /* 0x00000002000b7213 */ /* 0x000fe20000000000 */
[----:B------:R-:W-:Y:S01]  /*0ee0*/  IMAD.MOV.U32 R8, RZ, RZ, RZ ;  /* 0x000000ffff087224 */ /* 0x000fe200078e00ff */
[----:B------:R-:W-:Y:S01]  /*0ef0*/  ISETP.GT.U32.AND P0, PT, R10, R5, PT ;  /* 0x000000050a00720c */ /* 0x000fe20003f04070 */
[----:B------:R-:W-:-:S02]  /*0f00*/  VIADD R3, R26, 0xfe ;  /* 0x000000fe1a037836 */ /* 0x000fc40000000000 */
[----:B------:R-:W-:-:S03]  /*0f10*/  IMAD.HI.U32 R8, R9, R12, R8 ;  /* 0x0000000c09087227 */ /* 0x000fc600078e0008 */
[----:B------:R-:W-:Y:S01]  /*0f20*/  IABS R15, R3 ;  /* 0x00000003000f7213 */ /* 0x000fe20000000000 */
[----:B------:R-:W-:Y:S01]  /*0f30*/  IMAD.MOV.U32 R9, RZ, RZ, R11 ;  /* 0x000000ffff097224 */ /* 0x000fe200078e000b */
[----:B------:R-:W-:Y:S01]  /*0f40*/  ISETP.GE.AND P1, PT, R3, RZ, PT ;  /* 0x000000ff0300720c */ /* 0x000fe20003f26270 */
[----:B------:R-:W-:Y:S02]  /*0f50*/  VIADD R3, R26, 0xfb ;  /* 0x000000fb1a037836 */ /* 0x000fe40000000000 */
[----:B------:R-:W-:-:S04]  /*0f60*/  IMAD.HI.U32 R12, R8, R9, RZ ;  /* 0x00000009080c7227 */ /* 0x000fc800078e00ff */
[----:B------:R-:W-:Y:S02]  /*0f70*/  IMAD.MOV R12, RZ, RZ, -R12 ;  /* 0x000000ffff0c7224 */ /* 0x000fe400078e0a0c */
[----:B------:R-:W-:-:S04]  /*0f80*/  IMAD.HI.U32 R11, R8, R15, RZ ;  /* 0x0000000f080b7227 */ /* 0x000fc800078e00ff */
[----:B------:R-:W-:Y:S01]  /*0f90*/  IMAD R9, R4, R12, R9 ;  /* 0x0000000c04097224 */ /* 0x000fe200078e0209 */
[----:B------:R-:W-:Y:S01]  /*0fa0*/  IABS R12, R3 ;  /* 0x00000003000c7213 */ /* 0x000fe20000000000 */
[----:B------:R-:W-:Y:S01]  /*0fb0*/  @!P0 IMAD.IADD R5, R5, 0x1, -R10 ;  /* 0x0000000105058824 */ /* 0x000fe200078e0a0a */
[----:B------:R-:W-:Y:S01]  /*0fc0*/  ISETP.GE.AND P0, PT, R2, RZ, PT ;  /* 0x000000ff0200720c */ /* 0x000fe20003f06270 */
[----:B------:R-:W-:Y:S01]  /*0fd0*/  IMAD.MOV R11, RZ, RZ, -R11 ;  /* 0x000000ffff0b7224 */ /* 0x000fe200078e0a0b */
[----:B------:R-:W-:Y:S01]  /*0fe0*/  ISETP.GT.U32.AND P5, PT, R4, R9, PT ;  /* 0x000000090400720c */ /* 0x000fe20003fa4070 */
[----:B------:R-:W-:Y:S01]  /*0ff0*/  VIADD R2, R26, 0xfd ;  /* 0x000000fd1a027836 */ /* 0x000fe20000000000 */
[----:B------:R-:W-:Y:S01]  /*1000*/  ISETP.GT.U32.AND P2, PT, R10, R5, PT ;  /* 0x000000050a00720c */ /* 0x000fe20003f44070 */
[----:B------:R-:W-:Y:S02]  /*1010*/  IMAD R15, R4, R11, R15 ;  /* 0x0000000b040f7224 */ /* 0x000fe400078e020f */
[----:B------:R-:W-:Y:S01]  /*1020*/  VIADD R11, R26, 0xfc ;  /* 0x000000fc1a0b7836 */ /* 0x000fe20000000000 */
[----:B------:R-:W-:Y:S01]  /*1030*/  ISETP.GE.AND P3, PT, R2, RZ, PT ;  /* 0x000000ff0200720c */ /* 0x000fe20003f66270 */
[----:B------:R-:W-:Y:S01]  /*1040*/  IMAD.HI.U32 R23, R8, R20, RZ ;  /* 0x0000001408177227 */ /* 0x000fe200078e00ff */
[----:B------:R-:W-:-:S02]  /*1050*/  ISETP.GT.U32.AND P6, PT, R4, R15, PT ;  /* 0x0000000f0400720c */ /* 0x000fc40003fc4070 */
[----:B------:R-:W-:Y:S01]  /*1060*/  IABS R2, R2 ;  /* 0x0000000200027213 */ /* 0x000fe20000000000 */
[----:B------:R-:W-:Y:S02]  /*1070*/  IMAD.MOV R23, RZ, RZ, -R23 ;  /* 0x000000ffff177224 */ /* 0x000fe400078e0a17 */
[----:B------:R-:W-:Y:S02]  /*1080*/  @!P5 IMAD.IADD R9, R9, 0x1, -R4 ;  /* 0x000000010909d824 */ /* 0x000fe400078e0a04 */
[----:B------:R-:W-:Y:S01]  /*1090*/  @!P2 IMAD.IADD R5, R5, 0x1, -R10 ;  /* 0x000000010505a824 */ /* 0x000fe200078e0a0a */
[----:B------:R-:W-:Y:S01]  /*10a0*/  ISETP.NE.AND P2, PT, R6, RZ, PT ;  /* 0x000000ff0600720c */ /* 0x000fe20003f45270 */
[----:B------:R-:W-:Y:S01]  /*10b0*/  IMAD.HI.U32 R13, R8, R2, RZ ;  /* 0x00000002080d7227 */ /* 0x000fe200078e00ff */
[----:B------:R-:W-:Y:S02]  /*10c0*/  ISETP.GT.U32.AND P5, PT, R4, R9, PT ;  /* 0x000000090400720c */ /* 0x000fe40003fa4070 */
[----:B------:R-:W-:Y:S01]  /*10d0*/  IABS R10, R11 ;  /* 0x0000000b000a7213 */ /* 0x000fe20000000000 */
[----:B------:R-:W-:-:S02]  /*10e0*/  IMAD.MOV.U32 R0, RZ, RZ, R5 ;  /* 0x000000ffff007224 */ /* 0x000fc400078e0005 */
[----:B------:R-:W-:Y:S02]  /*10f0*/  @!P6 IMAD.IADD R15, R15, 0x1, -R4 ;  /* 0x000000010f0fe824 */ /* 0x000fe400078e0a04 */
[----:B------:R-:W-:Y:S01]  /*1100*/  @!P4 IMAD.MOV R0, RZ, RZ, -R0 ;  /* 0x000000ffff00c224 */ /* 0x000fe200078e0a00 */
[----:B------:R-:W-:Y:S01]  /*1110*/  ISETP.GE.AND P4, PT, R11, RZ, PT ;  /* 0x000000ff0b00720c */ /* 0x000fe20003f86270 */
[----:B------:R-:W-:Y:S01]  /*1120*/  IMAD.HI.U32 R11, R8, R10, RZ ;  /* 0x0000000a080b7227 */ /* 0x000fe200078e00ff */
[----:B------:R-:W-:Y:S02]  /*1130*/  ISETP.GT.U32.AND P6, PT, R4, R15, PT ;  /* 0x0000000f0400720c */ /* 0x000fe40003fc4070 */
[----:B------:R-:W-:Y:S01]  /*1140*/  @!P2 LOP3.LUT R0, RZ, R6, RZ, 0x33, !PT ;  /* 0x00000006ff00a212 */ /* 0x000fe200078e33ff */
[----:B------:R-:W-:Y:S01]  /*1150*/  IMAD.MOV R13, RZ, RZ, -R13 ;  /* 0x000000ffff0d7224 */ /* 0x000fe200078e0a0d */
[----:B------:R-:W-:Y:S01]  /*1160*/  ISETP.GE.AND P2, PT, R3, RZ, PT ;  /* 0x000000ff0300720c */ /* 0x000fe20003f46270 */
[----:B------:R-:W-:-:S02]  /*1170*/  IMAD.MOV R11, RZ, RZ, -R11 ;  /* 0x000000ffff0b7224 */ /* 0x000fc400078e0a0b */
[----:B------:R-:W-:Y:S01]  /*1180*/  @!P5 IMAD.IADD R9, R9, 0x1, -R4 ;  /* 0x000000010909d824 */ /* 0x000fe200078e0a04 */
[----:B------:R0:W-:Y:S01]  /*1190*/  STL [R1+0x1c64], R0 ;  /* 0x001c640001007387 */ /* 0x0001e20000100800 */
[----:B------:R-:W-:Y:S02]  /*11a0*/  IMAD.MOV.U32 R5, RZ, RZ, R12 ;  /* 0x000000ffff057224 */ /* 0x000fe400078e000c */
[C---:B------:R-:W-:Y:S02]  /*11b0*/  IMAD R2, R4.reuse, R13, R2 ;  /* 0x0000000d04027224 */ /* 0x040fe400078e0202 */
[C---:B------:R-:W-:Y:S02]  /*11c0*/  IMAD R3, R4.reuse, R11, R10 ;  /* 0x0000000b04037224 */ /* 0x040fe400078e020a */
[----:B------:R-:W-:Y:S01]  /*11d0*/  IMAD.MOV.U32 R14, RZ, RZ, R9 ;  /* 0x000000ffff0e7224 */ /* 0x000fe200078e0009 */
[----:B------:R-:W-:Y:S01]  /*11e0*/  ISETP.GT.U32.AND P5, PT, R4, R2, PT ;  /* 0x000000020400720c */ /* 0x000fe20003fa4070 */
[----:B------:R-:W-:-:S04]  /*11f0*/  IMAD.HI.U32 R12, R8, R5, RZ ;  /* 0x00000005080c7227 */ /* 0x000fc800078e00ff */
[----:B------:R-:W-:Y:S01]  /*1200*/  @!P0 IMAD.MOV R14, RZ, RZ, -R14 ;  /* 0x000000ffff0e8224 */ /* 0x000fe200078e0a0e */
[C---:B------:R-:W-:Y:S01]  /*1210*/  ISETP.GT.U32.AND P0, PT, R4.reuse, R3, PT ;  /* 0x000000030400720c */ /* 0x040fe20003f04070 */
[----:B------:R-:W-:Y:S02]  /*1220*/  IMAD.MOV R12, RZ, RZ, -R12 ;  /* 0x000000ffff0c7224 */ /* 0x000fe400078e0a0c */
[----:B------:R-:W-:Y:S01]  /*1230*/  @!P6 IMAD.IADD R15, R15, 0x1, -R4 ;  /* 0x000000010f0fe824 */ /* 0x000fe200078e0a04 */
[----:B------:R1:W-:Y:S01]  /*1240*/  STL [R1+0x3e0], R14 ;  /* 0x0003e00e01007387 */ /* 0x0003e20000100800 */
[----:B------:R-:W-:Y:S02]  /*1250*/  IMAD R5, R4, R12, R5 ;  /* 0x0000000c04057224 */ /* 0x000fe400078e0205 */
[----:B0-----:R-:W-:Y:S02]  /*1260*/  IMAD.MOV.U32 R0, RZ, RZ, R15 ;  /* 0x000000ffff007224 */ /* 0x001fe400078e000f */
[----:B------:R-:W-:-:S02]  /*1270*/  VIADD R11, R26, 0xfa ;  /* 0x000000fa1a0b7836 */ /* 0x000fc40000000000 */
[----:B------:R-:W-:Y:S01]  /*1280*/  @!P1 IMAD.MOV R0, RZ, RZ, -R0 ;  /* 0x000000ffff009224 */ /* 0x000fe200078e0a00 */
[----:B------:R-:W-:Y:S01]  /*1290*/  ISETP.GT.U32.AND P1, PT, R4, R5, PT ;  /* 0x000000050400720c */ /* 0x000fe20003f24070 */
[--C-:B------:R-:W-:Y:S01]  /*12a0*/  @!P5 IMAD.IADD R2, R2, 0x1, -R4.reuse ;  /* 0x000000010202d824 */ /* 0x100fe200078e0a04 */
[----:B------:R-:W-:Y:S01]  /*12b0*/  ISETP.GE.AND P6, PT, R11, RZ, PT ;  /* 0x000000ff0b00720c */ /* 0x000fe20003fc6270 */
[--C-:B------:R-:W-:Y:S01]  /*12c0*/  @!P0 IMAD.IADD R3, R3, 0x1, -R4.reuse ;  /* 0x0000000103038824 */ /* 0x100fe200078e0a04 */
[----:B------:R-:W-:Y:S01]  /*12d0*/  IABS R11, R11 ;  /* 0x0000000b000b7213 */ /* 0x000fe20000000000 */
[----:B------:R-:W-:Y:S01]  /*12e0*/  VIADD R10, R26, 0xf7 ;  /* 0x000000f71a0a7836 */ /* 0x000fe20000000000 */
[----:B------:R-:W-:Y:S01]  /*12f0*/  ISETP.GT.U32.AND P5, PT, R4, R2, PT ;  /* 0x000000020400720c */ /* 0x000fe20003fa4070 */
[----:B------:R-:W-:Y:S01]  /*1300*/  VIADD R6, R26, 0xf9 ;  /* 0x000000f91a067836 */ /* 0x000fe20000000000 */
[----:B------:R-:W-:Y:S01]  /*1310*/  ISETP.GT.U32.AND P0, PT, R4, R3, PT ;  /* 0x000000030400720c */ /* 0x000fe20003f04070 */
[----:B------:R-:W-:Y:S01]  /*1320*/  IMAD.HI.U32 R15, R8, R11, RZ ;  /* 0x0000000b080f7227 */ /* 0x000fe200078e00ff */
[----:B-1----:R-:W-:Y:S01]  /*1330*/  IABS R14, R10 ;  /* 0x0000000a000e7213 */ /* 0x002fe20000000000 */
[----:B------:R0:W-:Y:S01]  /*1340*/  STL [R1+0x3dc], R0 ;  /* 0x0003dc0001007387 */ /* 0x0001e20000100800 */
[----:B------:R-:W-:Y:S01]  /*1350*/  IABS R12, R6 ;  /* 0x00000006000c7213 */ /* 0x000fe20000000000 */
[----:B------:R-:W-:-:S02]  /*1360*/  @!P1 IMAD.IADD R5, R5, 0x1, -R4 ;  /* 0x0000000105059824 */ /* 0x000fc400078e0a04 */
[----:B------:R-:W-:Y:S02]  /*1370*/  IMAD.MOV R15, RZ, RZ, -R15 ;  /* 0x000000ffff0f7224 */ /* 0x000fe400078e0a0f */
[----:B------:R-:W-:Y:S01]  /*1380*/  VIADD R9, R26, 0xf8 ;  /* 0x000000f81a097836 */ /* 0x000fe20000000000 */
[----:B------:R-:W-:Y:S01]  /*1390*/  ISETP.GT.U32.AND P1, PT, R4, R5, PT ;  /* 0x000000050400720c */ /* 0x000fe20003f24070 */
[--C-:B------:R-:W-:Y:S01]  /*13a0*/  @!P5 IMAD.IADD R2, R2, 0x1, -R4.reuse ;  /* 0x000000010202d824 */ /* 0x100fe200078e0a04 */
[----:B------:R-:W-:Y:S01]  /*13b0*/  ISETP.GE.AND P5, PT, R6, RZ, PT ;  /* 0x000000ff0600720c */ /* 0x000fe20003fa6270 */
[C---:B------:R-:W-:Y:S01]  /*13c0*/  IMAD R11, R4.reuse, R15, R11 ;  /* 0x0000000f040b7224 */ /* 0x040fe200078e020b */
[----:B------:R-:W-:Y:S01]  /*13d0*/  IABS R13, R9 ;  /* 0x00000009000d7213 */ /* 0x000fe20000000000 */
[----:B------:R-:W-:Y:S02]  /*13e0*/  @!P0 IMAD.IADD R3, R3, 0x1, -R4 ;  /* 0x0000000103038824 */ /* 0x000fe400078e0a04 */
[----:B------:R-:W-:Y:S01]  /*13f0*/  IMAD.MOV.U32 R18, RZ, RZ, R2 ;  /* 0x000000ffff127224 */ /* 0x000fe200078e0002 */
[----:B------:R-:W-:Y:S01]  /*1400*/  ISETP.GT.U32.AND P0, PT, R4, R11, PT ;  /* 0x0000000b0400720c */ /* 0x000fe20003f04070 */
[----:B0-----:R-:W-:-:S02]  /*1410*/  IMAD.MOV.U32 R0, RZ, RZ, R3 ;  /* 0x000000ffff007224 */ /* 0x001fc400078e0003 */
[----:B------:R-:W-:-:S04]  /*1420*/  IMAD.HI.U32 R6, R8, R14, RZ ;  /* 0x0000000e08067227 */ /* 0x000fc800078e00ff */
[----:B------:R-:W-:Y:S02]  /*1430*/  @!P3 IMAD.MOV R18, RZ, RZ, -R18 ;  /* 0x000000ffff12b224 */ /* 0x000fe400078e0a12 */
[----:B------:R-:W-:-:S03]  /*1440*/  IMAD.HI.U32 R16, R8, R12, RZ ;  /* 0x0000000c08107227 */ /* 0x000fc600078e00ff */
[----:B------:R-:W-:Y:S01]  /*1450*/  STL [R1+0x3d8], R18 ;  /* 0x0003d81201007387 */ /* 0x000fe20000100800 */
[----:B------:R-:W-:Y:S01]  /*1460*/  @!P4 IMAD.MOV R0, RZ, RZ, -R0 ;  /* 0x000000ffff00c224 */ /* 0x000fe200078e0a00 */
[----:B------:R-:W-:Y:S01]  /*1470*/  ISETP.GE.AND P4, PT, R9, RZ, PT ;  /* 0x000000ff0900720c */ /* 0x000fe20003f86270 */
[----:B------:R-:W-:Y:S02]  /*1480*/  IMAD.MOV R6, RZ, RZ, -R6 ;  /* 0x000000ffff067224 */ /* 0x000fe400078e0a06 */
[----:B------:R-:W-:Y:S01]  /*1490*/  @!P1 IMAD.IADD R5, R5, 0x1, -R4 ;  /* 0x0000000105059824 */ /* 0x000fe200078e0a04 */
[----:B------:R0:W-:Y:S01]  /*14a0*/  STL [R1+0x3d4], R0 ;  /* 0x0003d40001007387 */ /* 0x0001e20000100800 */
[----:B------:R-:W-:Y:S02]  /*14b0*/  IMAD.MOV R16, RZ, RZ, -R16 ;  /* 0x000000ffff107224 */ /* 0x000fe400078e0a10 */
[----:B------:R-:W-:-:S04]  /*14c0*/  IMAD.HI.U32 R17, R8, R13, RZ ;  /* 0x0000000d08117227 */ /* 0x000fc800078e00ff */
[C---:B------:R-:W-:Y:S02]  /*14d0*/  IMAD R14, R4.reuse, R6, R14 ;  /* 0x00000006040e7224 */ /* 0x040fe400078e020e */
[C---:B------:R-:W-:Y:S02]  /*14e0*/  IMAD R12, R4.reuse, R16, R12 ;  /* 0x00000010040c7224 */ /* 0x040fe400078e020c */
[----:B0-----:R-:W-:Y:S02]  /*14f0*/  IMAD.MOV.U32 R0, RZ, RZ, R5 ;  /* 0x000000ffff007224 */ /* 0x001fe400078e0005 */
[----:B------:R-:W-:Y:S01]  /*1500*/  IMAD.MOV R17, RZ, RZ, -R17 ;  /* 0x000000ffff117224 */ /* 0x000fe200078e0a11 */
[C---:B------:R-:W-:Y:S01]  /*1510*/  ISETP.GT.U32.AND P3, PT, R4.reuse, R12, PT ;  /* 0x0000000c0400720c */ /* 0x040fe20003f64070 */
[----:B------:R-:W-:Y:S02]  /*1520*/  @!P0 IMAD.IADD R11, R11, 0x1, -R4 ;  /* 0x000000010b0b8824 */ /* 0x000fe400078e0a04 */
[----:B------:R-:W-:Y:S01]  /*1530*/  @!P2 IMAD.MOV R0, RZ, RZ, -R0 ;  /* 0x000000ffff00a224 */ /* 0x000fe200078e0a00 */
[C---:B------:R-:W-:Y:S01]  /*1540*/  ISETP.GT.U32.AND P2, PT, R4.reuse, R14, PT ;  /* 0x0000000e0400720c */ /* 0x040fe20003f44070 */
[C---:B------:R-:W-:Y:S01]  /*1550*/  IMAD R13, R4.reuse, R17, R13 ;  /* 0x00000011040d7224 */ /* 0x040fe200078e020d */
[----:B------:R-:W-:Y:S01]  /*1560*/  ISETP.GT.U32.AND P0, PT, R4, R11, PT ;  /* 0x0000000b0400720c */ /* 0x000fe20003f04070 */
[C---:B------:R-:W-:Y:S01]  /*1570*/  VIADD R6, R26.reuse, 0xf5 ;  /* 0x000000f51a067836 */ /* 0x040fe20000000000 */
[----:B------:R0:W-:Y:S01]  /*1580*/  STL [R1+0x3d0], R0 ;  /* 0x0003d00001007387 */ /* 0x0001e20000100800 */
[----:B------:R-:W-:Y:S01]  /*1590*/  VIADD R2, R26, 0xf6 ;  /* 0x000000f61a027836 */ /* 0x000fe20000000000 */
[----:B------:R-:W-:Y:S01]  /*15a0*/  ISETP.GT.U32.AND P1, PT, R4, R13, PT ;  /* 0x0000000d0400720c */ /* 0x000fe20003f24070 */
[----:B------:R-:W-:Y:S01]  /*15b0*/  VIADD R9, R26, 0xf4 ;  /* 0x000000f41a097836 */ /* 0x000fe20000000000 */
[----:B------:R-:W-:Y:S01]  /*15c0*/  IABS R15, R6 ;  /* 0x00000006000f7213 */ /* 0x000fe20000000000 */
[----:B------:R-:W-:Y:S01]  /*15d0*/  @!P3 IMAD.IADD R12, R12, 0x1, -R4 ;  /* 0x000000010c0cb824 */ /* 0x000fe200078e0a04 */
[----:B------:R-:W-:Y:S01]  /*15e0*/  IABS R3, R2 ;  /* 0x0000000200037213 */ /* 0x000fe20000000000 */
[----:B------:R-:W-:Y:S01]  /*15f0*/  IMAD R20, R4, R23, R20 ;  /* 0x0000001704147224 */ /* 0x000fe200078e0214 */
[----:B------:R-:W-:Y:S01]  /*1600*/  IABS R5, R9 ;  /* 0x0000000900057213 */ /* 0x000fe20000000000 */
[--C-:B------:R-:W-:Y:S01]  /*1610*/  @!P2 IMAD.IADD R14, R14, 0x1, -R4.reuse ;  /* 0x000000010e0ea824 */ /* 0x100fe200078e0a04 */
[----:B------:R-:W-:Y:S01]  /*1620*/  ISETP.GT.U32.AND P3, PT, R4, R12, PT ;  /* 0x0000000c0400720c */ /* 0x000fe20003f64070 */
[----:B------:R-:W-:Y:S01]  /*1630*/  @!P0 IMAD.IADD R11, R11, 0x1, -R4 ;  /* 0x000000010b0b8824 */ /* 0x000fe200078e0a04 */
[----:B------:R-:W-:Y:S01]  /*1640*/  ISETP.GE.AND P0, PT, R10, RZ, PT ;  /* 0x000000ff0a00720c */ /* 0x000fe20003f06270 */
[----:B------:R-:W-:Y:S01]  /*1650*/  IMAD.HI.U32 R10, R8, R15, RZ ;  /* 0x0000000f080a7227 */ /* 0x000fe200078e00ff */
[----:B------:R-:W-:-:S03]  /*1660*/  ISETP.GT.U32.AND P2, PT, R4, R14, PT ;  /* 0x0000000e0400720c */ /* 0x000fc60003f44070 */
[----:B------:R-:W-:Y:S02]  /*1670*/  @!P1 IMAD.IADD R13, R13, 0x1, -R4 ;  /* 0x000000010d0d9824 */ /* 0x000fe400078e0a04 */
[----:B------:R-:W-:-:S03]  /*1680*/  IMAD.HI.U32 R16, R8, R3, RZ ;  /* 0x0000000308107227 */ /* 0x000fc600078e00ff */
[C---:B------:R-:W-:Y:S01]  /*1690*/  ISETP.GT.U32.AND P1, PT, R4.reuse, R13, PT ;  /* 0x0000000d0400720c */ /* 0x040fe20003f24070 */
[----:B------:R-:W-:Y:S02]  /*16a0*/  IMAD.MOV R10, RZ, RZ, -R10 ;  /* 0x000000ffff0a7224 */ /* 0x000fe400078e0a0a */
[----:B------:R-:W-:Y:S02]  /*16b0*/  IMAD.MOV R16, RZ, RZ, -R16 ;  /* 0x000000ffff107224 */ /* 0x000fe400078e0a10 */
[C---:B------:R-:W-:Y:S02]  /*16c0*/  IMAD R15, R4.reuse, R10, R15 ;  /* 0x0000000a040f7224 */ /* 0x040fe400078e020f */
[----:B------:R-:W-:Y:S02]  /*16d0*/  IMAD R3, R4, R16, R3 ;  /* 0x0000001004037224 */ /* 0x000fe400078e0203 */
[--C-:B------:R-:W-:Y:S01]  /*16e0*/  @!P2 IMAD.IADD R14, R14, 0x1, -R4.reuse ;  /* 0x000000010e0ea824 */ /* 0x100fe200078e0a04 */
[----:B------:R-:W-:Y:S01]  /*16f0*/  ISETP.GT.U32.AND P2, PT, R4, R15, PT ;  /* 0x0000000f0400720c */ /* 0x000fe20003f44070 */
[----:B------:R-:W-:Y:S01]  /*1700*/  @!P3 IMAD.IADD R12, R12, 0x1, -R4 ;  /* 0x000000010c0cb824 */ /* 0x000fe200078e0a04 */
[----:B------:R-:W-:Y:S01]  /*1710*/  ISETP.GT.U32.AND P3, PT, R4, R3, PT ;  /* 0x000000030400720c */ /* 0x000fe20003f64070 */
[----:B------:R-:W-:-:S02]  /*1720*/  IMAD.MOV.U32 R17, RZ, RZ, R11 ;  /* 0x000000ffff117224 */ /* 0x000fc400078e000b */
[----:B------:R-:W-:Y:S01]  /*1730*/  @!P1 IMAD.IADD R13, R13, 0x1, -R4 ;  /* 0x000000010d0d9824 */ /* 0x000fe200078e0a04 */
[----:B------:R-:W-:Y:S01]  /*1740*/  ISETP.GE.AND P1, PT, R9, RZ, PT ;  /* 0x000000ff0900720c */ /* 0x000fe20003f26270 */
[----:B------:R-:W-:Y:S01]  /*1750*/  @!P6 IMAD.MOV R17, RZ, RZ, -R17 ;  /* 0x000000ffff11e224 */ /* 0x000fe200078e0a11 */
[----:B------:R-:W-:Y:S01]  /*1760*/  ISETP.GE.AND P6, PT, R2, RZ, PT ;  /* 0x000000ff0200720c */ /* 0x000fe20003fc6270 */
[----:B0-----:R-:W-:Y:S02]  /*1770*/  IMAD.MOV.U32 R0, RZ, RZ, R12 ;  /* 0x000000ffff007224 */ /* 0x001fe400078e000c */
[----:B------:R-:W-:Y:S01]  /*1780*/  VIADD R2, R26, 0xf3 ;  /* 0x000000f31a027836 */ /* 0x000fe20000000000 */
[----:B------:R-:W-:Y:S01]  /*1790*/  STL [R1+0x3cc], R17 ;  /* 0x0003cc1101007387 */ /* 0x000fe20000100800 */
[----:B------:R-:W-:Y:S02]  /*17a0*/  IMAD.MOV.U32 R12, RZ, RZ, R13 ;  /* 0x000000ffff0c7224 */ /* 0x000fe400078e000d */
[----:B------:R-:W-:-:S04]  /*17b0*/  IMAD.HI.U32 R11, R8, R5, RZ ;  /* 0x00000005080b7227 */ /* 0x000fc800078e00ff */
[----:B------:R-:W-:Y:S01]  /*17c0*/  @!P5 IMAD.MOV R0, RZ, RZ, -R0 ;  /* 0x000000ffff00d224 */ /* 0x000fe200078e0a00 */
[----:B------:R-:W-:Y:S01]  /*17d0*/  ISETP.GE.AND P5, PT, R6, RZ, PT ;  /* 0x000000ff0600720c */ /* 0x000fe20003fa6270 */
[----:B------:R-:W-:Y:S01]  /*17e0*/  @!P4 IMAD.MOV R12, RZ, RZ, -R12 ;  /* 0x000000ffff0cc224 */ /* 0x000fe200078e0a0c */
[----:B------:R-:W-:Y:S01]  /*17f0*/  IABS R6, R2 ;  /* 0x0000000200067213 */ /* 0x000fe20000000000 */
[--C-:B------:R-:W-:Y:S01]  /*1800*/  @!P2 IMAD.IADD R15, R15, 0x1, -R4.reuse ;  /* 0x000000010f0fa824 */ /* 0x100fe200078e0a04 */
[----:B------:R0:W-:Y:S01]  /*1810*/  STL [R1+0x3c8], R0 ;  /* 0x0003c80001007387 */ /* 0x0001e20000100800 */
[----:B------:R-:W-:Y:S01]  /*1820*/  IMAD.MOV R11, RZ, RZ, -R11 ;  /* 0x000000ffff0b7224 */ /* 0x000fe200078e0a0b */
[----:B------:R-:W-:Y:S01]  /*1830*/  ISETP.GE.AND P4, PT, R2, RZ, PT ;  /* 0x000000ff0200720c */ /* 0x000fe20003f86270 */
[----:B------:R-:W-:Y:S01]  /*1840*/  @!P3 IMAD.IADD R3, R3, 0x1, -R4 ;  /* 0x000000010303b824 */ /* 0x000fe200078e0a04 */
[----:B------:R1:W-:Y:S01]  /*1850*/  STL [R1+0x3c4], R12 ;  /* 0x0003c40c01007387 */ /* 0x0003e20000100800 */
[C---:B------:R-:W-:Y:S01]  /*1860*/  IMAD R9, R4.reuse, R11, R5 ;  /* 0x0000000b04097224 */ /* 0x040fe200078e0205 */
[----:B------:R-:W-:Y:S01]  /*1870*/  ISETP.GT.U32.AND P2, PT, R4, R15, PT ;  /* 0x0000000f0400720c */ /* 0x000fe20003f44070 */
[----:B------:R-:W-:Y:S01]  /*1880*/  VIADD R5, R26, 0xf2 ;  /* 0x000000f21a057836 */ /* 0x000fe20000000000 */
[----:B------:R-:W-:Y:S01]  /*1890*/  ISETP.GT.U32.AND P3, PT, R4, R3, PT ;  /* 0x000000030400720c */ /* 0x000fe20003f64070 */
[----:B------:R-:W-:-:S02]  /*18a0*/  VIADD R2, R26, 0xf1 ;  /* 0x000000f11a027836 */ /* 0x000fc40000000000 */
[----:B0-----:R-:W-:Y:S01]  /*18b0*/  IMAD.MOV.U32 R0, RZ, RZ, R14 ;  /* 0x000000ffff007224 */ /* 0x001fe200078e000e */
[----:B------:R-:W-:Y:S01]  /*18c0*/  IABS R14, R5 ;  /* 0x00000005000e7213 */ /* 0x000fe20000000000 */
[----:B------:R-:W-:Y:S01]  /*18d0*/  VIADD R17, R26, 0xef ;  /* 0x000000ef1a117836 */ /* 0x000fe20000000000 */
[----:B------:R-:W-:Y:S01]  /*18e0*/  IABS R10, R2 ;  /* 0x00000002000a7213 */ /* 0x000fe20000000000 */
[----:B-1----:R-:W-:-:S04]  /*18f0*/  IMAD.HI.U32 R12, R8, R6, RZ ;  /* 0x00000006080c7227 */ /* 0x002fc800078e00ff */
[----:B------:R-:W-:Y:S02]  /*1900*/  IMAD.MOV R12, RZ, RZ, -R12 ;  /* 0x000000ffff0c7224 */ /* 0x000fe400078e0a0c */
[----:B------:R-:W-:-:S04]  /*1910*/  IMAD.HI.U32 R11, R8, R14, RZ ;  /* 0x0000000e080b7227 */ /* 0x000fc800078e00ff */
[C---:B------:R-:W-:Y:S02]  /*1920*/  IMAD R6, R4.reuse, R12, R6 ;  /* 0x0000000c04067224 */ /* 0x040fe400078e0206 */
[--C-:B------:R-:W-:Y:S02]  /*1930*/  @!P2 IMAD.IADD R15, R15, 0x1, -R4.reuse ;  /* 0x000000010f0fa824 */ /* 0x100fe400078e0a04 */
[----:B------:R-:W-:Y:S01]  /*1940*/  @!P3 IMAD.IADD R3, R3, 0x1, -R4 ;  /* 0x000000010303b824 */ /* 0x000fe200078e0a04 */
[C---:B------:R-:W-:Y:S01]  /*1950*/  ISETP.GT.U32.AND P2, PT, R4.reuse, R6, PT ;  /* 0x000000060400720c */ /* 0x040fe20003f44070 */
[----:B------:R-:W-:Y:S01]  /*1960*/  IMAD.MOV R11, RZ, RZ, -R11 ;  /* 0x000000ffff0b7224 */ /* 0x000fe200078e0a0b */
[C---:B------:R-:W-:Y:S01]  /*1970*/  ISETP.GT.U32.AND P3, PT, R4.reuse, R9, PT ;  /* 0x000000090400720c */ /* 0x040fe20003f64070 */
[----:B------:R-:W-:Y:S02]  /*1980*/  IMAD.MOV.U32 R16, RZ, RZ, R3 ;  /* 0x000000ffff107224 */ /* 0x000fe400078e0003 */
[----:B------:R-:W-:-:S02]  /*1990*/  IMAD R14, R4, R11, R14 ;  /* 0x0000000b040e7224 */ /* 0x000fc400078e020e */
[----:B------:R-:W-:Y:S02]  /*19a0*/  @!P6 IMAD.MOV R16, RZ, RZ, -R16 ;  /* 0x000000ffff10e224 */ /* 0x000fe400078e0a10 */
[----:B------:R-:W-:Y:S01]  /*19b0*/  @!P0 IMAD.MOV R0, RZ, RZ, -R0 ;  /* 0x000000ffff008224 */ /* 0x000fe200078e0a00 */
[----:B------:R-:W-:Y:S01]  /*19c0*/  ISETP.GT.U32.AND P6, PT, R4, R14, PT ;  /* 0x0000000e0400720c */ /* 0x000fe20003fc4070 */
[----:B------:R-:W-:Y:S01]  /*19d0*/  IMAD.HI.U32 R11, R8, R10, RZ ;  /* 0x0000000a080b7227 */ /* 0x000fe200078e00ff */
[----:B------:R-:W-:Y:S02]  /*19e0*/  ISETP.GE.AND P0, PT, R5, RZ, PT ;  /* 0x000000ff0500720c */ /* 0x000fe40003f06270 */
[----:B------:R0:W-:Y:S01]  /*19f0*/  STL [R1+0x3c0], R0 ;  /* 0x0003c00001007387 */ /* 0x0001e20000100800 */
[--C-:B------:R-:W-:Y:S02]  /*1a00*/  @!P2 IMAD.IADD R6, R6, 0x1, -R4.reuse ;  /* 0x000000010606a824 */ /* 0x100fe400078e0a04 */
[----:B------:R-:W-:Y:S01]  /*1a10*/  VIADD R5, R26, 0xf0 ;  /* 0x000000f01a057836 */ /* 0x000fe20000000000 */
[----:B------:R1:W-:Y:S01]  /*1a20*/  STL [R1+0x3bc], R16 ;  /* 0x0003bc1001007387 */ /* 0x0003e20000100800 */
[----:B------:R-:W-:Y:S01]  /*1a30*/  IMAD.MOV R11, RZ, RZ, -R11 ;  /* 0x000000ffff0b7224 */ /* 0x000fe200078e0a0b */
[----:B------:R-:W-:Y:S01]  /*1a40*/  ISETP.GT.U32.AND P2, PT, R4, R6, PT ;  /* 0x000000060400720c */ /* 0x000fe20003f44070 */
[--C-:B------:R-:W-:Y:S01]  /*1a50*/  @!P3 IMAD.IADD R9, R9, 0x1, -R4.reuse ;  /* 0x000000010909b824 */ /* 0x100fe200078e0a04 */
[----:B------:R-:W-:Y:S01]  /*1a60*/  IABS R13, R5 ;  /* 0x00000005000d7213 */ /* 0x000fe20000000000 */
[----:B------:R-:W-:-:S02]  /*1a70*/  @!P6 IMAD.IADD R14, R14, 0x1, -R4 ;  /* 0x000000010e0ee824 */ /* 0x000fc400078e0a04 */
[----:B0-----:R-:W-:Y:S01]  /*1a80*/  IMAD.MOV.U32 R0, RZ, RZ, R15 ;  /* 0x000000ffff007224 */ /* 0x001fe200078e000f */
[----:B------:R-:W-:Y:S01]  /*1a90*/  ISETP.GT.U32.AND P3, PT, R4, R9, PT ;  /* 0x000000090400720c */ /* 0x000fe20003f64070 */
[----:B------:R-:W-:Y:S01]  /*1aa0*/  IMAD.HI.U32 R12, R8, R13, RZ ;  /* 0x0000000d080c7227 */ /* 0x000fe200078e00ff */
[----:B------:R-:W-:-:S03]  /*1ab0*/  ISETP.GT.U32.AND P6, PT, R4, R14, PT ;  /* 0x0000000e0400720c */ /* 0x000fc60003fc4070 */
[----:B------:R-:W-:Y:S01]  /*1ac0*/  @!P5 IMAD.MOV R0, RZ, RZ, -R0 ;  /* 0x000000ffff00d224 */ /* 0x000fe200078e0a00 */
[----:B------:R-:W-:Y:S01]  /*1ad0*/  ISETP.GE.AND P5, PT, R2, RZ, PT ;  /* 0x000000ff0200720c */ /* 0x000fe20003fa6270 */
[----:B------:R-:W-:Y:S01]  /*1ae0*/  IMAD R2, R4, R11, R10 ;  /* 0x0000000b04027224 */ /* 0x000fe200078e020a */
[----:B------:R-:W-:Y:S01]  /*1af0*/  IABS R10, R17 ;  /* 0x00000011000a7213 */ /* 0x000fe20000000000 */
[----:B------:R-:W-:Y:S01]  /*1b00*/  @!P2 IMAD.IADD R6, R6, 0x1, -R4 ;  /* 0x000000010606a824 */ /* 0x000fe200078e0a04 */
[----:B------:R0:W-:Y:S01]  /*1b10*/  STL [R1+0x3b8], R0 ;  /* 0x0003b80001007387 */ /* 0x0001e20000100800 */
[----:B------:R-:W-:Y:S01]  /*1b20*/  IMAD.MOV R12, RZ, RZ, -R12 ;  /* 0x000000ffff0c7224 */ /* 0x000fe200078e0a0c */
[----:B------:R-:W-:Y:S01]  /*1b30*/  ISETP.GT.U32.AND P2, PT, R4, R2, PT ;  /* 0x000000020400720c */ /* 0x000fe20003f44070 */
[----:B-1----:R-:W-:Y:S02]  /*1b40*/  VIADD R16, R26, 0xee ;  /* 0x000000ee1a107836 */ /* 0x002fe40000000000 */
[----:B------:R-:W-:-:S03]  /*1b50*/  IMAD.HI.U32 R15, R8, R10, RZ ;  /* 0x0000000a080f7227 */ /* 0x000fc600078e00ff */
[----:B------:R-:W-:Y:S01]  /*1b60*/  IABS R22, R16 ;  /* 0x0000001000167213 */ /* 0x000fe20000000000 */
[----:B------:R-:W-:Y:S02]  /*1b70*/  IMAD R13, R4, R12, R13 ;  /* 0x0000000c040d7224 */ /* 0x000fe400078e020d */
[----:B------:R-:W-:Y:S02]  /*1b80*/  IMAD.MOV R15, RZ, RZ, -R15 ;  /* 0x000000ffff0f7224 */ /* 0x000fe400078e0a0f */
[----:B------:R-:W-:Y:S01]  /*1b90*/  @!P6 IMAD.IADD R14, R14, 0x1, -R4 ;  /* 0x000000010e0ee824 */ /* 0x000fe200078e0a04 */
[C---:B------:R-:W-:Y:S01]  /*1ba0*/  ISETP.GT.U32.AND P6, PT, R4.reuse, R13, PT ;  /* 0x0000000d0400720c */ /* 0x040fe20003fc4070 */
[----:B------:R-:W-:Y:S02]  /*1bb0*/  IMAD R10, R4, R15, R10 ;  /* 0x0000000f040a7224 */ /* 0x000fe400078e020a */
[----:B------:R-:W-:Y:S01]  /*1bc0*/  @!P3 IMAD.IADD R9, R9, 0x1, -R4 ;  /* 0x000000010909b824 */ /* 0x000fe200078e0a04 */
[----:B------:R-:W-:Y:S01]  /*1bd0*/  ISETP.GE.AND P3, PT, R5, RZ, PT ;  /* 0x000000ff0500720c */ /* 0x000fe20003f66270 */
[----:B------:R-:W-:-:S04]  /*1be0*/  IMAD.HI.U32 R21, R8, R22, RZ ;  /* 0x0000001608157227 */ /* 0x000fc800078e00ff */
[----:B------:R-:W-:Y:S01]  /*1bf0*/  @!P2 IMAD.IADD R2, R2, 0x1, -R4 ;  /* 0x000000010202a824 */ /* 0x000fe200078e0a04 */
[----:B------:R-:W-:Y:S01]  /*1c00*/  ISETP.GT.U32.AND P2, PT, R4, R10, PT ;  /* 0x0000000a0400720c */ /* 0x000fe20003f44070 */
[----:B------:R-:W-:Y:S02]  /*1c10*/  IMAD.MOV R21, RZ, RZ, -R21 ;  /* 0x000000ffff157224 */ /* 0x000fe400078e0a15 */
[----:B0-----:R-:W-:Y:S02]  /*1c20*/  IMAD.MOV.U32 R0, RZ, RZ, R9 ;  /* 0x000000ffff007224 */ /* 0x001fe400078e0009 */
[----:B------:R-:W-:Y:S02]  /*1c30*/  VIADD R5, R26, 0xec ;  /* 0x000000ec1a057836 */ /* 0x000fe40000000000 */
[C---:B------:R-:W-:Y:S02]  /*1c40*/  IMAD R21, R4.reuse, R21, R22 ;  /* 0x0000001504157224 */ /* 0x040fe400078e0216 */
[----:B------:R-:W-:Y:S01]  /*1c50*/  @!P1 IMAD.MOV R0, RZ, RZ, -R0 ;  /* 0x000000ffff009224 */ /* 0x000fe200078e0a00 */
[----:B------:R-:W-:Y:S01]  /*1c60*/  IABS R3, R5 ;  /* 0x0000000500037213 */ /* 0x000fe20000000000 */
[--C-:B------:R-:W-:Y:S01]  /*1c70*/  @!P6 IMAD.IADD R13, R13, 0x1, -R4.reuse ;  /* 0x000000010d0de824 */ /* 0x100fe200078e0a04 */
[----:B------:R-:W-:Y:S01]  /*1c80*/  ISETP.GT.U32.AND P6, PT, R4, R21, PT ;  /* 0x000000150400720c */ /* 0x000fe20003fc4070 */
[----:B------:R-:W-:Y:S01]  /*1c90*/  @!P2 IMAD.IADD R10, R10, 0x1, -R4 ;  /* 0x000000010a0aa824 */ /* 0x000fe200078e0a04 */
[----:B------:R0:W-:Y:S01]  /*1ca0*/  STL [R1+0x3b4], R0 ;  /* 0x0003b40001007387 */ /* 0x0001e20000100800 */
[----:B------:R-:W-:Y:S01]  /*1cb0*/  ISETP.GT.U32.AND P2, PT, R4, R2, PT ;  /* 0x000000020400720c */ /* 0x000fe20003f44070 */
[----:B------:R-:W-:Y:S01]  /*1cc0*/  VIADD R11, R26, 0xeb ;  /* 0x000000eb1a0b7836 */ /* 0x000fe20000000000 */
[----:B------:R-:W-:Y:S01]  /*1cd0*/  ISETP.GT.U32.AND P1, PT, R4, R13, PT ;  /* 0x0000000d0400720c */ /* 0x000fe20003f24070 */
[----:B------:R-:W-:-:S03]  /*1ce0*/  IMAD.HI.U32 R18, R8, R3, RZ ;  /* 0x0000000308127227 */ /* 0x000fc600078e00ff */
[----:B------:R-:W-:Y:S01]  /*1cf0*/  IABS R12, R11 ;  /* 0x0000000b000c7213 */ /* 0x000fe20000000000 */
[----:B------:R-:W-:Y:S02]  /*1d00*/  IMAD.MOV R18, RZ, RZ, -R18 ;  /* 0x000000ffff127224 */ /* 0x000fe400078e0a12 */
[----:B0-----:R-:W-:Y:S02]  /*1d10*/  IMAD.MOV.U32 R0, RZ, RZ, R6 ;  /* 0x000000ffff007224 */ /* 0x001fe400078e0006 */
[C---:B------:R-:W-:Y:S02]  /*1d20*/  IMAD R3, R4.reuse, R18, R3 ;  /* 0x0000001204037224 */ /* 0x040fe400078e0203 */
[----:B------:R-:W-:Y:S02]  /*1d30*/  @!P4 IMAD.MOV R0, RZ, RZ, -R0 ;  /* 0x000000ffff00c224 */ /* 0x000fe400078e0a00 */
[--C-:B------:R-:W-:Y:S01]  /*1d40*/  @!P6 IMAD.IADD R21, R21, 0x1, -R4.reuse ;  /* 0x000000011515e824 */ /* 0x100fe200078e0a04 */
[----:B------:R-:W-:Y:S01]  /*1d50*/  ISETP.GT.U32.AND P6, PT, R4, R10, PT ;  /* 0x0000000a0400720c */ /* 0x000fe20003fc4070 */
[----:B------:R-:W-:Y:S01]  /*1d60*/  IMAD.HI.U32 R15, R8, R12, RZ ;  /* 0x0000000c080f7227 */ /* 0x000fe200078e00ff */
[----:B------:R0:W-:Y:S02]  /*1d70*/  STL [R1+0x3b0], R0 ;  /* 0x0003b00001007387 */ /* 0x0001e40000100800 */
[----:B------:R-:W-:Y:S01]  /*1d80*/  ISETP.GT.U32.AND P4, PT, R4, R21, PT ;  /* 0x000000150400720c */ /* 0x000fe20003f84070 */
[----:B------:R-:W-:Y:S01]  /*1d90*/  @!P2 IMAD.IADD R2, R2, 0x1, -R4 ;  /* 0x000000010202a824 */ /* 0x000fe200078e0a04 */
[----:B------:R-:W-:Y:S01]  /*1da0*/  ISETP.GT.U32.AND P2, PT, R4, R3, PT ;  /* 0x000000030400720c */ /* 0x000fe20003f44070 */
[----:B------:R-:W-:-:S02]  /*1db0*/  IMAD.MOV R15, RZ, RZ, -R15 ;  /* 0x000000ffff0f7224 */ /* 0x000fc400078e0a0f */
[----:B------:R-:W-:Y:S02]  /*1dc0*/  VIADD R18, R26, 0xea ;  /* 0x000000ea1a127836 */ /* 0x000fe40000000000 */
[----:B------:R-:W-:Y:S02]  /*1dd0*/  IMAD R12, R4, R15, R12 ;  /* 0x0000000f040c7224 */ /* 0x000fe400078e020c */
[----:B0-----:R-:W-:Y:S01]  /*1de0*/  IMAD.MOV.U32 R0, RZ, RZ, R14 ;  /* 0x000000ffff007224 */ /* 0x001fe200078e000e */
[----:B------:R-:W-:Y:S01]  /*1df0*/  IABS R9, R18 ;  /* 0x0000001200097213 */ /* 0x000fe20000000000 */
[----:B------:R-:W-:Y:S02]  /*1e00*/  VIADD R15, R26, 0xe9 ;  /* 0x000000e91a0f7836 */ /* 0x000fe40000000000 */
[----:B------:R-:W-:Y:S01]  /*1e10*/  @!P0 IMAD.MOV R0, RZ, RZ, -R0 ;  /* 0x000000ffff008224 */ /* 0x000fe200078e0a00 */
[----:B------:R-:W-:Y:S01]  /*1e20*/  ISETP.GT.U32.AND P0, PT, R4, R20, PT ;  /* 0x000000140400720c */ /* 0x000fe20003f04070 */
[--C-:B------:R-:W-:Y:S01]  /*1e30*/  @!P1 IMAD.IADD R13, R13, 0x1, -R4.reuse ;  /* 0x000000010d0d9824 */ /* 0x100fe200078e0a04 */
[----:B------:R-:W-:Y:S01]  /*1e40*/  IABS R6, R15 ;  /* 0x0000000f00067213 */ /* 0x000fe20000000000 */
[----:B------:R-:W-:Y:S01]  /*1e50*/  @!P6 IMAD.IADD R10, R10, 0x1, -R4 ;  /* 0x000000010a0ae824 */ /* 0x000fe200078e0a04 */
[----:B------:R-:W-:Y:S01]  /*1e60*/  ISETP.GT.U32.AND P6, PT, R4, R12, PT ;  /* 0x0000000c0400720c */ /* 0x000fe20003fc4070 */
[----:B------:R-:W-:Y:S01]  /*1e70*/  IMAD.MOV.U32 R22, RZ, RZ, R2 ;  /* 0x000000ffff167224 */ /* 0x000fe200078e0002 */
[----:B------:R0:W-:Y:S01]  /*1e80*/  STL [R1+0x3ac], R0 ;  /* 0x0003ac0001007387 */ /* 0x0001e20000100800 */
[----:B------:R-:W-:Y:S01]  /*1e90*/  @!P2 IMAD.IADD R3, R3, 0x1, -R4 ;  /* 0x000000010303a824 */ /* 0x000fe200078e0a04 */
[----:B------:R-:W-:Y:S01]  /*1ea0*/  ISETP.GE.AND P1, PT, R17, RZ, PT ;  /* 0x000000ff1100720c */ /* 0x000fe20003f26270 */
[----:B------:R-:W-:Y:S01]  /*1eb0*/  IMAD.HI.U32 R14, R8, R9, RZ ;  /* 0x00000009080e7227 */ /* 0x000fe200078e00ff */
[----:B------:R-:W-:-:S03]  /*1ec0*/  ISETP.GE.AND P2, PT, R5, RZ, PT ;  /* 0x000000ff0500720c */ /* 0x000fc60003f46270 */
[--C-:B------:R-:W-:Y:S01]  /*1ed0*/  @!P0 IMAD.IADD R20, R20, 0x1, -R4.reuse ;  /* 0x0000000114148824 */ /* 0x100fe200078e0a04 */
[----:B------:R-:W-:Y:S01]  /*1ee0*/  ISETP.GE.AND P0, PT, R19, RZ, PT ;  /* 0x000000ff1300720c */ /* 0x000fe20003f06270 */
[----:B------:R-:W-:Y:S01]  /*1ef0*/  @!P4 IMAD.IADD R21, R21, 0x1, -R4 ;  /* 0x000000011515c824 */ /* 0x000fe200078e0a04 */
[----:B------:R-:W-:Y:S01]  /*1f00*/  ISETP.GE.AND P4, PT, R16, RZ, PT ;  /* 0x000000ff1000720c */ /* 0x000fe20003f86270 */
[----:B0-----:R-:W-:Y:S02]  /*1f10*/  IMAD.MOV.U32 R0, RZ, RZ, R13 ;  /* 0x000000ffff007224 */ /* 0x001fe400078e000d */
[----:B------:R-:W-:Y:S01]  /*1f20*/  @!P5 IMAD.MOV R22, RZ, RZ, -R22 ;  /* 0x000000ffff16d224 */ /* 0x000fe200078e0a16 */
[----:B------:R-:W-:Y:S01]  /*1f30*/  ISETP.GT.U32.AND P5, PT, R4, R20, PT ;  /* 0x000000140400720c */ /* 0x000fe20003fa4070 */
[----:B------:R-:W-:-:S03]  /*1f40*/  IMAD.HI.U32 R17, R8, R6, RZ ;  /* 0x0000000608117227 */ /* 0x000fc600078e00ff */
[----:B------:R-:W-:Y:S01]  /*1f50*/  STL [R1+0x3a8], R22 ;  /* 0x0003a81601007387 */ /* 0x000fe20000100800 */
[----:B------:R-:W-:Y:S01]  /*1f60*/  @!P3 IMAD.MOV R0, RZ, RZ, -R0 ;  /* 0x000000ffff00b224 */ /* 0x000fe200078e0a00 */
[C---:B------:R-:W-:Y:S01]  /*1f70*/  ISETP.GT.U32.AND P3, PT, R4.reuse, R3, PT ;  /* 0x000000030400720c */ /* 0x040fe20003f64070 */
[----:B------:R-:W-:Y:S02]  /*1f80*/  IMAD.MOV R14, RZ, RZ, -R14 ;  /* 0x000000ffff0e7224 */ /* 0x000fe400078e0a0e */
[----:B------:R-:W-:Y:S01]  /*1f90*/  IMAD.MOV R17, RZ, RZ, -R17 ;  /* 0x000000ffff117224 */ /* 0x000fe200078e0a11 */
[----:B------:R0:W-:Y:S01]  /*1fa0*/  STL [R1+0x3a4], R0 ;  /* 0x0003a40001007387 */ /* 0x0001e20000100800 */
[----:B------:R-:W-:Y:S02]  /*1fb0*/  IMAD R9, R4, R14, R9 ;  /* 0x0000000e04097224 */ /* 0x000fe400078e0209 */
[----:B------:R-:W-:Y:S02]  /*1fc0*/  @!P6 IMAD.IADD R12, R12, 0x1, -R4 ;  /* 0x000000010c0ce824 */ /* 0x000fe400078e0a04 */
[----:B------:R-:W-:-:S02]  /*1fd0*/  IMAD R6, R4, R17, R6 ;  /* 0x0000001104067224 */ /* 0x000fc400078e0206 */
[----:B------:R-:W-:Y:S01]  /*1fe0*/  VIADD R2, R26, 0xe8 ;  /* 0x000000e81a027836 */ /* 0x000fe20000000000 */
[C---:B------:R-:W-:Y:S01]  /*1ff0*/  ISETP.GT.U32.AND P6, PT, R4.reuse, R12, PT ;  /* 0x0000000c0400720c */ /* 0x040fe20003fc4070 */
[----:B------:R-:W-:Y:S01]  /*2000*/  @!P1 IMAD.MOV R10, RZ, RZ, -R10 ;  /* 0x000000ffff0a9224 */ /* 0x000fe200078e0a0a */
[----:B------:R-:W-:Y:S01]  /*2010*/  ISETP.GT.U32.AND P1, PT, R4, R9, PT ;  /* 0x000000090400720c */ /* 0x000fe20003f24070 */
[----:B0-----:R-:W-:Y:S02]  /*2020*/  IMAD.MOV.U32 R0, RZ, RZ, R21 ;  /* 0x000000ffff007224 */ /* 0x001fe400078e0015 */
[----:B------:R-:W-:Y:S01]  /*2030*/  @!P5 IMAD.IADD R20, R20, 0x1, -R4 ;  /* 0x000000011414d824 */ /* 0x000fe200078e0a04 */
[----:B------:R-:W-:Y:S01]  /*2040*/  ISETP.GT.U32.AND P5, PT, R4, R6, PT ;  /* 0x000000060400720c */ /* 0x000fe20003fa4070 */
[----:B------:R-:W-:Y:S01]  /*2050*/  @!P4 IMAD.MOV R0, RZ, RZ, -R0 ;  /* 0x000000ffff00c224 */ /* 0x000fe200078e0a00 */
[----:B------:R-:W-:Y:S01]  /*2060*/  ISETP.GE.AND P4, PT, R11, RZ, PT ;  /* 0x000000ff0b00720c */ /* 0x000fe20003f86270 */
[----:B------:R-:W-:Y:S01]  /*2070*/  @!P3 IMAD.IADD R3, R3, 0x1, -R4 ;  /* 0x000000010303b824 */ /* 0x000fe200078e0a04 */
[----:B------:R-:W-:Y:S01]  /*2080*/  IABS R11, R2 ;  /* 0x00000002000b7213 */ /* 0x000fe20000000000 */
[----:B------:R0:W-:Y:S01]  /*2090*/  STL [R1+0x3a0], R10 ;  /* 0x0003a00a01007387 */ /* 0x0001e20000100800 */
[----:B------:R-:W-:Y:S01]  /*20a0*/  IMAD.MOV.U32 R14, RZ, RZ, R20 ;  /* 0x000000ffff0e7224 */ /* 0x000fe200078e0014 */
[----:B------:R-:W-:Y:S01]  /*20b0*/  ISETP.GE.AND P3, PT, R18, RZ, PT ;  /* 0x000000ff1200720c */ /* 0x000fe20003f66270 */
[----:B------:R-:W-:Y:S01]  /*20c0*/  VIADD R5, R26, 0xe7 ;  /* 0x000000e71a057836 */ /* 0x000fe20000000000 */
[----:B------:R1:W-:Y:S01]  /*20d0*/  STL [R1+0x39c], R0 ;  /* 0x00039c0001007387 */ /* 0x0003e20000100800 */
[----:B------:R-:W-:-:S04]  /*20e0*/  IMAD.HI.U32 R13, R8, R11, RZ ;  /* 0x0000000b080d7227 */ /* 0x000fc800078e00ff */
[----:B------:R-:W-:Y:S01]  /*20f0*/  @!P0 IMAD.MOV R14, RZ, RZ, -R14 ;  /* 0x000000ffff0e8224 */ /* 0x000fe200078e0a0e */
[----:B0-----:R-:W-:Y:S01]  /*2100*/  IABS R10, R5 ;  /* 0x00000005000a7213 */ /* 0x001fe20000000000 */
[--C-:B------:R-:W-:Y:S01]  /*2110*/  @!P6 IMAD.IADD R12, R12, 0x1, -R4.reuse ;  /* 0x000000010c0ce824 */ /* 0x100fe200078e0a04 */
[----:B------:R-:W-:Y:S01]  /*2120*/  ISETP.GE.AND P6, PT, R15, RZ, PT ;  /* 0x000000ff0f00720c */ /* 0x000fe20003fc6270 */
[----:B------:R-:W-:Y:S01]  /*2130*/  @!P1 IMAD.IADD R9, R9, 0x1, -R4 ;  /* 0x0000000109099824 */ /* 0x000fe200078e0a04 */
[----:B------:R-:W-:Y:S01]  /*2140*/  STL [R1+0x398], R14 ;  /* 0x0003980e01007387 */ /* 0x000fe20000100800 */
[----:B-1----:R-:W-:Y:S01]  /*2150*/  IMAD.MOV.U32 R0, RZ, RZ, R3 ;  /* 0x000000ffff007224 */ /* 0x002fe200078e0003 */
[----:B------:R-:W-:Y:S01]  /*2160*/  ISETP.GE.AND P1, PT, R2, RZ, PT ;  /* 0x000000ff0200720c */ /* 0x000fe20003f26270 */
[----:B------:R-:W-:Y:S01]  /*2170*/  IMAD.MOV R13, RZ, RZ, -R13 ;  /* 0x000000ffff0d7224 */ /* 0x000fe200078e0a0d */
[----:B------:R-:W-:Y:S01]  /*2180*/  ISETP.GT.U32.AND P0, PT, R4, R9, PT ;  /* 0x000000090400720c */ /* 0x000fe20003f04070 */
[----:B------:R-:W-:Y:S01]  /*2190*/  @!P2 IMAD.MOV R0, RZ, RZ, -R0 ;  /* 0x000000ffff00a224 */ /* 0x000fe200078e0a00 */
[----:B------:R-:W-:Y:S01]  /*21a0*/  ISETP.GE.AND P2, PT, R5, RZ, PT ;  /* 0x000000ff0500720c */ /* 0x000fe20003f46270 */
[----:B------:R-:W-:-:S02]  /*21b0*/  @!P5 IMAD.IADD R6, R6, 0x1, -R4 ;  /* 0x000000010606d824 */ /* 0x000fc400078e0a04 */
[----:B------:R-:W-:Y:S01]  /*21c0*/  IMAD R5, R4, R13, R11 ;  /* 0x0000000d04057224 */ /* 0x000fe200078e020b */
[----:B------:R0:W-:Y:S01]  /*21d0*/  STL [R1+0x394], R0 ;  /* 0x0003940001007387 */ /* 0x0001e20000100800 */
[----:B------:R-:W-:Y:S01]  /*21e0*/  IMAD.HI.U32 R2, R8, R10, RZ ;  /* 0x0000000a08027227 */ /* 0x000fe200078e00ff */
[----:B------:R-:W-:-:S03]  /*21f0*/  ISETP.GT.U32.AND P5, PT, R4, R6, PT ;  /* 0x000000060400720c */ /* 0x000fc60003fa4070 */
[----:B------:R-:W-:Y:S02]  /*2200*/  IMAD.MOV R2, RZ, RZ, -R2 ;  /* 0x000000ffff027224 */ /* 0x000fe400078e0a02 */
[----:B------:R-:W-:Y:S02]  /*2210*/  VIADD R11, R26, 0xe6 ;  /* 0x000000e61a0b7836 */ /* 0x000fe40000000000 */
[----:B------:R-:W-:Y:S02]  /*2220*/  @!P0 IMAD.IADD R9, R9, 0x1, -R4 ;  /* 0x0000000109098824 */ /* 0x000fe400078e0a04 */
[----:B0-----:R-:W-:Y:S01]  /*2230*/  IMAD.MOV.U32 R0, RZ, RZ, R12 ;  /* 0x000000ffff007224 */ /* 0x001fe200078e000c */
[----:B------:R-:W-:Y:S01]  /*2240*/  ISETP.GE.AND P0, PT, R11, RZ, PT ;  /* 0x000000ff0b00720c */ /* 0x000fe20003f06270 */
[C---:B------:R-:W-:Y:S01]  /*2250*/  IMAD R12, R4.reuse, R2, R10 ;  /* 0x00000002040c7224 */ /* 0x040fe200078e020a */
[----:B------:R-:W-:Y:S01]  /*2260*/  IABS R11, R11 ;  /* 0x0000000b000b7213 */ /* 0x000fe20000000000 */
[----:B------:R-:W-:Y:S01]  /*2270*/  @!P4 IMAD.MOV R0, RZ, RZ, -R0 ;  /* 0x000000ffff00c224 */ /* 0x000fe200078e0a00 */
[----:B------:R-:W-:Y:S01]  /*2280*/  ISETP.GT.U32.AND P4, PT, R4, R5, PT ;  /* 0x000000050400720c */ /* 0x000fe20003f84070 */
[----:B------:R-:W-:Y:S01]  /*2290*/  @!P5 IMAD.IADD R6, R6, 0x1, -R4 ;  /* 0x000000010606d824 */ /* 0x000fe200078e0a04 */
[----:B------:R-:W-:Y:S01]  /*22a0*/  ISETP.GT.U32.AND P5, PT, R4, R12, PT ;  /* 0x0000000c0400720c */ /* 0x000fe20003fa4070 */
[----:B------:R-:W-:Y:S01]  /*22b0*/  VIADD R10, R26, 0xe4 ;  /* 0x000000e41a0a7836 */ /* 0x000fe20000000000 */
[----:B------:R0:W-:Y:S01]  /*22c0*/  STL [R1+0x390], R0 ;  /* 0x0003900001007387 */ /* 0x0001e20000100800 */
[----:B------:R-:W-:-:S03]  /*22d0*/  IMAD.HI.U32 R14, R8, R11, RZ ;  /* 0x0000000b080e7227 */ /* 0x000fc600078e00ff */
[----:B------:R-:W-:Y:S01]  /*22e0*/  IABS R3, R10 ;  /* 0x0000000a00037213 */ /* 0x000fe20000000000 */
[----:B------:R-:W-:Y:S02]  /*22f0*/  VIADD R13, R26, 0xe5 ;  /* 0x000000e51a0d7836 */ /* 0x000fe40000000000 */
[----:B------:R-:W-:Y:S02]  /*2300*/  IMAD.MOV R14, RZ, RZ, -R14 ;  /* 0x000000ffff0e7224 */ /* 0x000fe400078e0a0e */
[--C-:B------:R-:W-:Y:S01]  /*2310*/  @!P4 IMAD.IADD R5, R5, 0x1, -R4.reuse ;  /* 0x000000010505c824 */ /* 0x100fe200078e0a04 */
[----:B------:R-:W-:Y:S01]  /*2320*/  IABS R2, R13 ;  /* 0x0000000d00027213 */ /* 0x000fe20000000000 */
[----:B0-----:R-:W-:Y:S01]  /*2330*/  IMAD.MOV.U32 R0, RZ, RZ, R9 ;  /* 0x000000ffff007224 */ /* 0x001fe200078e0009 */
[----:B------:R-:W-:Y:S01]  /*2340*/  ISETP.GE.AND P4, PT, R13, RZ, PT ;  /* 0x000000ff0d00720c */ /* 0x000fe20003f86270 */
[----:B------:R-:W-:Y:S02]  /*2350*/  @!P5 IMAD.IADD R12, R12, 0x1, -R4 ;  /* 0x000000010c0cd824 */ /* 0x000fe400078e0a04 */
[----:B------:R-:W-:Y:S01]  /*2360*/  @!P3 IMAD.MOV R0, RZ, RZ, -R0 ;  /* 0x000000ffff00b224 */ /* 0x000fe200078e0a00 */
[----:B------:R-:W-:Y:S01]  /*2370*/  ISETP.GT.U32.AND P3, PT, R4, R5, PT ;  /* 0x000000050400720c */ /* 0x000fe20003f64070 */
[----:B------:R-:W-:Y:S01]  /*2380*/  IMAD.HI.U32 R9, R8, R3, RZ ;  /* 0x0000000308097227 */ /* 0x000fe200078e00ff */
[----:B------:R-:W-:-:S02]  /*2390*/  ISETP.GT.U32.AND P5, PT, R4, R12, PT ;  /* 0x0000000c0400720c */ /* 0x000fc40003fa4070 */
[----:B------:R0:W-:Y:S01]  /*23a0*/  STL [R1+0x38c], R0 ;  /* 0x00038c0001007387 */ /* 0x0001e20000100800 */
[----:B------:R-:W-:-:S04]  /*23b0*/  IMAD.HI.U32 R13, R8, R2, RZ ;  /* 0x00000002080d7227 */ /* 0x000fc800078e00ff */
[----:B------:R-:W-:Y:S02]  /*23c0*/  IMAD.MOV R9, RZ, RZ, -R9 ;  /* 0x000000ffff097224 */ /* 0x000fe400078e0a09 */
[----:B------:R-:W-:Y:S02]  /*23d0*/  IMAD.MOV R13, RZ, RZ, -R13 ;  /* 0x000000ffff0d7224 */ /* 0x000fe400078e0a0d */
[----:B------:R-:W-:Y:S02]  /*23e0*/  @!P3 IMAD.IADD R5, R5, 0x1, -R4 ;  /* 0x000000010505b824 */ /* 0x000fe400078e0a04 */
[----:B0-----:R-:W-:Y:S02]  /*23f0*/  IMAD.MOV.U32 R0, RZ, RZ, R6 ;  /* 0x000000ffff007224 */ /* 0x001fe400078e0006 */
[----:B------:R-:W-:Y:S02]  /*2400*/  IMAD R6, R4, R14, R11 ;  /* 0x0000000e04067224 */ /* 0x000fe400078e020b */
[----:B------:R-:W-:Y:S01]  /*2410*/  @!P6 IMAD.MOV R0, RZ, RZ, -R0 ;  /* 0x000000ffff00e224 */ /* 0x000fe200078e0a00 */
[----:B------:R-:W-:Y:S01]  /*2420*/  ISETP.GE.AND P6, PT, R10, RZ, PT ;  /* 0x000000ff0a00720c */ /* 0x000fe20003fc6270 */
[C---:B------:R-:W-:Y:S01]  /*2430*/  IMAD R3, R4.reuse, R9, R3 ;  /* 0x0000000904037224 */ /* 0x040fe200078e0203 */
[C---:B------:R-:W-:Y:S01]  /*2440*/  ISETP.GT.U32.AND P3, PT, R4.reuse, R6, PT ;  /* 0x000000060400720c */ /* 0x040fe20003f64070 */
[----:B------:R-:W-:Y:S01]  /*2450*/  IMAD R2, R4, R13, R2 ;  /* 0x0000000d04027224 */ /* 0x000fe200078e0202 */
[----:B------:R0:W-:Y:S01]  /*2460*/  STL [R1+0x388], R0 ;  /* 0x0003880001007387 */ /* 0x0001e20000100800 */
[----:B------:R-:W-:-:S02]  /*2470*/  VIADD R15, R26, 0xe3 ;  /* 0x000000e31a0f7836 */ /* 0x000fc40000000000 */
[--C-:B------:R-:W-:Y:S01]  /*2480*/  @!P5 IMAD.IADD R12, R12, 0x1, -R4.reuse ;  /* 0x000000010c0cd824 */ /* 0x100fe200078e0a04 */
[----:B------:R-:W-:Y:S01]  /*2490*/  ISETP.GT.U32.AND P5, PT, R4, R2, PT ;  /* 0x000000020400720c */ /* 0x000fe20003fa4070 */
[C---:B------:R-:W-:Y:S01]  /*24a0*/  VIADD R10, R26.reuse, 0xe1 ;  /* 0x000000e11a0a7836 */ /* 0x040fe20000000000 */
[----:B------:R-:W-:Y:S01]  /*24b0*/  IABS R17, R15 ;  /* 0x0000000f00117213 */ /* 0x000fe20000000000 */
[C---:B------:R-:W-:Y:S02]  /*24c0*/  VIADD R11, R26.reuse, 0xe0 ;  /* 0x000000e01a0b7836 */ /* 0x040fe40000000000 */
[----:B------:R-:W-:Y:S01]  /*24d0*/  VIADD R13, R26, 0xe2 ;  /* 0x000000e21a0d7836 */ /* 0x000fe20000000000 */
[----:B------:R-:W-:Y:S01]  /*24e0*/  IABS R9, R10 ;  /* 0x0000000a00097213 */ /* 0x000fe20000000000 */
[----:B0-----:R-:W-:Y:S01]  /*24f0*/  IMAD.MOV.U32 R0, RZ, RZ, R5 ;  /* 0x000000ffff007224 */ /* 0x001fe200078e0005 */
[----:B------:R-:W-:Y:S01]  /*2500*/  IABS R14, R11 ;  /* 0x0000000b000e7213 */ /* 0x000fe20000000000 */
[----:B------:R-:W-:Y:S01]  /*2510*/  @!P3 IMAD.IADD R6, R6, 0x1, -R4 ;  /* 0x000000010606b824 */ /* 0x000fe200078e0a04 */
[----:B------:R-:W-:Y:S01]  /*2520*/  IABS R16, R13 ;  /* 0x0000000d00107213 */ /* 0x000fe20000000000 */
[----:B------:R-:W-:Y:S01]  /*2530*/  @!P1 IMAD.MOV R0, RZ, RZ, -R0 ;  /* 0x000000ffff009224 */ /* 0x000fe200078e0a00 */
[----:B------:R-:W-:Y:S01]  /*2540*/  ISETP.GT.U32.AND P1, PT, R4, R3, PT ;  /* 0x000000030400720c */ /* 0x000fe20003f24070 */
[----:B------:R-:W-:Y:S01]  /*2550*/  IMAD.HI.U32 R5, R8, R17, RZ ;  /* 0x0000001108057227 */ /* 0x000fe200078e00ff */
[----:B------:R-:W-:-:S02]  /*2560*/  ISETP.GT.U32.AND P3, PT, R4, R6, PT ;  /* 0x000000060400720c */ /* 0x000fc40003f64070 */
[----:B------:R0:W-:Y:S01]  /*2570*/  STL [R1+0x384], R0 ;  /* 0x0003840001007387 */ /* 0x0001e20000100800 */
[----:B------:R-:W-:Y:S02]  /*2580*/  IMAD.MOV R5, RZ, RZ, -R5 ;  /* 0x000000ffff057224 */ /* 0x000fe400078e0a05 */
[----:B------:R-:W-:Y:S02]  /*2590*/  @!P5 IMAD.IADD R2, R2, 0x1, -R4 ;  /* 0x000000010202d824 */ /* 0x000fe400078e0a04 */
[----:B------:R-:W-:Y:S02]  /*25a0*/  IMAD R5, R4, R5, R17 ;  /* 0x0000000504057224 */ /* 0x000fe400078e0211 */
[----:B------:R-:W-:Y:S01]  /*25b0*/  IMAD.HI.U32 R17, R8, R16, RZ ;  /* 0x0000001008117227 */ /* 0x000fe200078e00ff */
[----:B------:R-:W-:-:S03]  /*25c0*/  ISETP.GT.U32.AND P5, PT, R4, R2, PT ;  /* 0x000000020400720c */ /* 0x000fc60003fa4070 */
[----:B------:R-:W-:Y:S02]  /*25d0*/  @!P1 IMAD.IADD R3, R3, 0x1, -R4 ;  /* 0x0000000103039824 */ /* 0x000fe400078e0a04 */
[----:B0-----:R-:W-:Y:S02]  /*25e0*/  IMAD.MOV.U32 R0, RZ, RZ, R12 ;  /* 0x000000ffff007224 */ /* 0x001fe400078e000c */
[----:B------:R-:W-:Y:S01]  /*25f0*/  @!P3 IMAD.IADD R6, R6, 0x1, -R4 ;  /* 0x000000010606b824 */ /* 0x000fe200078e0a04 */
[C---:B------:R-:W-:Y:S01]  /*2600*/  ISETP.GT.U32.AND P1, PT, R4.reuse, R3, PT ;  /* 0x000000030400720c */ /* 0x040fe20003f24070 */
[----:B------:R-:W-:Y:S01]  /*2610*/  @!P2 IMAD.MOV R0, RZ, RZ, -R0 ;  /* 0x000000ffff00a224 */ /* 0x000fe200078e0a00 */
[----:B------:R-:W-:Y:S01]  /*2620*/  ISETP.GE.AND P2, PT, R15, RZ, PT ;  /* 0x000000ff0f00720c */ /* 0x000fe20003f46270 */
[----:B------:R-:W-:Y:S01]  /*2630*/  IMAD.MOV.U32 R12, RZ, RZ, R14 ;  /* 0x000000ffff0c7224 */ /* 0x000fe200078e000e */
[----:B------:R-:W-:Y:S01]  /*2640*/  ISETP.GT.U32.AND P3, PT, R4, R5, PT ;  /* 0x000000050400720c */ /* 0x000fe20003f64070 */
[C---:B------:R-:W-:Y:S01]  /*2650*/  IMAD.HI.U32 R15, R8.reuse, R9, RZ ;  /* 0x00000009080f7227 */ /* 0x040fe200078e00ff */
[----:B------:R0:W-:Y:S03]  /*2660*/  STL [R1+0x380], R0 ;  /* 0x0003800001007387 */ /* 0x0001e60000100800 */
[----:B------:R-:W-:-:S04]  /*2670*/  IMAD.HI.U32 R14, R8, R12, RZ ;  /* 0x0000000c080e7227 */ /* 0x000fc800078e00ff */
[----:B------:R-:W-:Y:S02]  /*2680*/  IMAD.MOV R15, RZ, RZ, -R15 ;  /* 0x000000ffff0f7224 */ /* 0x000fe400078e0a0f */
[----:B------:R-:W-:Y:S02]  /*2690*/  IMAD.MOV R17, RZ, RZ, -R17 ;  /* 0x000000ffff117224 */ /* 0x000fe400078e0a11 */
[----:B0-----:R-:W-:Y:S02]  /*26a0*/  IMAD.MOV.U32 R0, RZ, RZ, R6 ;  /* 0x000000ffff007224 */ /* 0x001fe400078e0006 */
[----:B------:R-:W-:Y:S02]  /*26b0*/  IMAD.MOV R14, RZ, RZ, -R14 ;  /* 0x000000ffff0e7224 */ /* 0x000fe400078e0a0e */
[----:B------:R-:W-:Y:S02]  /*26c0*/  @!P0 IMAD.MOV R0, RZ, RZ, -R0 ;  /* 0x000000ffff008224 */ /* 0x000fe400078e0a00 */
[----:B------:R-:W-:-:S02]  /*26d0*/  IMAD R9, R4, R15, R9 ;  /* 0x0000000f04097224 */ /* 0x000fc400078e0209 */
[--C-:B------:R-:W-:Y:S01]  /*26e0*/  @!P1 IMAD.IADD R3, R3, 0x1, -R4.reuse ;  /* 0x0000000103039824 */ /* 0x100fe200078e0a04 */
[----:B------:R0:W-:Y:S01]  /*26f0*/  STL [R1+0x37c], R0 ;  /* 0x00037c0001007387 */ /* 0x0001e20000100800 */
[----:B------:R-:W-:Y:S01]  /*2700*/  @!P5 IMAD.IADD R2, R2, 0x1, -R4 ;  /* 0x000000010202d824 */ /* 0x000fe200078e0a04 */
[----:B------:R-:W-:Y:S01]  /*2710*/  ISETP.GE.AND P5, PT, R13, RZ, PT ;  /* 0x000000ff0d00720c */ /* 0x000fe20003fa6270 */
[C---:B------:R-:W-:Y:S01]  /*2720*/  IMAD R13, R4.reuse, R17, R16 ;  /* 0x00000011040d7224 */ /* 0x040fe200078e0210 */
[C---:B------:R-:W-:Y:S01]  /*2730*/  ISETP.GT.U32.AND P1, PT, R4.reuse, R9, PT ;  /* 0x000000090400720c */ /* 0x040fe20003f24070 */
[----:B------:R-:W-:Y:S02]  /*2740*/  @!P3 IMAD.IADD R5, R5, 0x1, -R4 ;  /* 0x000000010505b824 */ /* 0x000fe400078e0a04 */
[C---:B------:R-:W-:Y:S01]  /*2750*/  IMAD R6, R4.reuse, R14, R12 ;  /* 0x0000000e04067224 */ /* 0x040fe200078e020c */
[C---:B------:R-:W-:Y:S01]  /*2760*/  ISETP.GT.U32.AND P0, PT, R4.reuse, R13, PT ;  /* 0x0000000d0400720c */ /* 0x040fe20003f04070 */
[----:B------:R-:W-:Y:S01]  /*2770*/  IMAD.MOV.U32 R14, RZ, RZ, R2 ;  /* 0x000000ffff0e7224 */ /* 0x000fe200078e0002 */
[----:B------:R-:W-:Y:S01]  /*2780*/  ISETP.GT.U32.AND P3, PT, R4, R5, PT ;  /* 0x000000050400720c */ /* 0x000fe20003f64070 */
[----:B0-----:R-:W-:-:S02]  /*2790*/  IMAD.MOV.U32 R0, RZ, RZ, R3 ;  /* 0x000000ffff007224 */ /* 0x001fc400078e0003 */
[----:B------:R-:W-:Y:S01]  /*27a0*/  @!P4 IMAD.MOV R14, RZ, RZ, -R14 ;  /* 0x000000ffff0ec224 */ /* 0x000fe200078e0a0e */
[----:B------:R-:W-:Y:S01]  /*27b0*/  ISETP.GE.AND P4, PT, R10, RZ, PT ;  /* 0x000000ff0a00720c */ /* 0x000fe20003f86270 */
[----:B------:R-:W-:Y:S01]  /*27c0*/  @!P6 IMAD.MOV R0, RZ, RZ, -R0 ;  /* 0x000000ffff00e224 */ /* 0x000fe200078e0a00 */
[----:B------:R-:W-:Y:S01]  /*27d0*/  ISETP.GT.U32.AND P6, PT, R4, R6, PT ;  /* 0x000000060400720c */ /* 0x000fe20003fc4070 */
[C---:B------:R-:W-:Y:S01]  /*27e0*/  VIADD R15, R26.reuse, 0xdf ;  /* 0x000000df1a0f7836 */ /* 0x040fe20000000000 */
[----:B------:R0:W-:Y:S01]  /*27f0*/  STL [R1+0x378], R14 ;  /* 0x0003780e01007387 */ /* 0x0001e20000100800 */
[----:B------:R-:W-:Y:S02]  /*2800*/  VIADD R10, R26, 0xde ;  /* 0x000000de1a0a7836 */ /* 0x000fe40000000000 */
[--C-:B------:R-:W-:Y:S01]  /*2810*/  @!P1 IMAD.IADD R9, R9, 0x1, -R4.reuse ;  /* 0x0000000109099824 */ /* 0x100fe200078e0a04 */
[----:B------:R-:W-:Y:S01]  /*2820*/  IABS R12, R15 ;  /* 0x0000000f000c7213 */ /* 0x000fe20000000000 */
[--C-:B------:R-:W-:Y:S01]  /*2830*/  @!P3 IMAD.IADD R5, R5, 0x1, -R4.reuse ;  /* 0x000000010505b824 */ /* 0x100fe200078e0a04 */
[----:B------:R-:W-:Y:S01]  /*2840*/  ISETP.GE.AND P3, PT, R11, RZ, PT ;  /* 0x000000ff0b00720c */ /* 0x000fe20003f66270 */
[----:B------:R-:W-:Y:S01]  /*2850*/  @!P0 IMAD.IADD R13, R13, 0x1, -R4 ;  /* 0x000000010d0d8824 */ /* 0x000fe200078e0a04 */
[----:B------:R1:W-:Y:S01]  /*2860*/  STL [R1+0x374], R0 ;  /* 0x0003740001007387 */ /* 0x0003e20000100800 */
[----:B------:R-:W-:Y:S01]  /*2870*/  IMAD.MOV.U32 R2, RZ, RZ, R12 ;  /* 0x000000ffff027224 */ /* 0x000fe200078e000c */
[----:B0-----:R-:W-:Y:S01]  /*2880*/  IABS R14, R10 ;  /* 0x0000000a000e7213 */ /* 0x001fe20000000000 */
[----:B------:R-:W-:Y:S01]  /*2890*/  @!P6 IMAD.IADD R6, R6, 0x1, -R4 ;  /* 0x000000010606e824 */ /* 0x000fe200078e0a04 */
[----:B------:R-:W-:Y:S01]  /*28a0*/  ISETP.GT.U32.AND P6, PT, R4, R9, PT ;  /* 0x000000090400720c */ /* 0x000fe20003fc4070 */
[----:B------:R-:W-:Y:S01]  /*28b0*/  IMAD.HI.U32 R3, R8, R2, RZ ;  /* 0x0000000208037227 */ /* 0x000fe200078e00ff */
[----:B------:R-:W-:-:S02]  /*28c0*/  ISETP.GT.U32.AND P1, PT, R4, R13, PT ;  /* 0x0000000d0400720c */ /* 0x000fc40003f24070 */
[----:B------:R-:W-:Y:S01]  /*28d0*/  ISETP.GE.AND P0, PT, R15, RZ, PT ;  /* 0x000000ff0f00720c */ /* 0x000fe20003f06270 */
[----:B------:R-:W-:-:S04]  /*28e0*/  IMAD.HI.U32 R11, R8, R14, RZ ;  /* 0x0000000e080b7227 */ /* 0x000fc800078e00ff */
[----:B-1----:R-:W-:Y:S02]  /*28f0*/  IMAD.MOV.U32 R0, RZ, RZ, R5 ;  /* 0x000000ffff007224 */ /* 0x002fe400078e0005 */
[----:B------:R-:W-:Y:S02]  /*2900*/  IMAD.MOV R11, RZ, RZ, -R11 ;  /* 0x000000ffff0b7224 */ /* 0x000fe400078e0a0b */
[----:B------:R-:W-:Y:S01]  /*2910*/  @!P2 IMAD.MOV R0, RZ, RZ, -R0 ;  /* 0x000000ffff00a224 */ /* 0x000fe200078e0a00 */
[C---:B------:R-:W-:Y:S01]  /*2920*/  ISETP.GT.U32.AND P2, PT, R4.reuse, R6, PT ;  /* 0x000000060400720c */ /* 0x040fe20003f44070 */
[----:B------:R-:W-:Y:S02]  /*2930*/  IMAD.MOV R3, RZ, RZ, -R3 ;  /* 0x000000ffff037224 */ /* 0x000fe400078e0a03 */
[C---:B------:R-:W-:Y:S01]  /*2940*/  IMAD R14, R4.reuse, R11, R14 ;  /* 0x0000000b040e7224 */ /* 0x040fe200078e020e */
[----:B------:R0:W-:Y:S01]  /*2950*/  STL [R1+0x370], R0 ;  /* 0x0003700001007387 */ /* 0x0001e20000100800 */
[----:B------:R-:W-:-:S02]  /*2960*/  IMAD R5, R4, R3, R2 ;  /* 0x0000000304057224 */ /* 0x000fc400078e0202 */
[--C-:B------:R-:W-:Y:S01]  /*2970*/  @!P6 IMAD.IADD R9, R9, 0x1, -R4.reuse ;  /* 0x000000010909e824 */ /* 0x100fe200078e0a04 */
[----:B------:R-:W-:Y:S01]  /*2980*/  ISETP.GT.U32.AND P6, PT, R4, R14, PT ;  /* 0x0000000e0400720c */ /* 0x000fe20003fc4070 */
[C---:B------:R-:W-:Y:S02]  /*2990*/  VIADD R3, R26.reuse, 0xdb ;  /* 0x000000db1a037836 */ /* 0x040fe40000000000 */
[----:B------:R-:W-:Y:S02]  /*29a0*/  VIADD R12, R26, 0xdd ;  /* 0x000000dd1a0c7836 */ /* 0x000fe40000000000 */
[--C-:B------:R-:W-:Y:S01]  /*29b0*/  @!P1 IMAD.IADD R13, R13, 0x1, -R4.reuse ;  /* 0x000000010d0d9824 */ /* 0x100fe200078e0a04 */
[----:B------:R-:W-:Y:S01]  /*29c0*/  ISETP.GT.U32.AND P1, PT, R4, R5, PT ;  /* 0x000000050400720c */ /* 0x000fe20003f24070 */
[----:B------:R-:W-:Y:S01]  /*29d0*/  VIADD R2, R26, 0xdc ;  /* 0x000000dc1a027836 */ /* 0x000fe20000000000 */
[----:B------:R-:W-:Y:S01]  /*29e0*/  IABS R16, R3 ;  /* 0x0000000300107213 */ /* 0x000fe20000000000 */
[----:B------:R-:W-:Y:S01]  /*29f0*/  @!P2 IMAD.IADD R6, R6, 0x1, -R4 ;  /* 0x000000010606a824 */ /* 0x000fe200078e0a04 */
[----:B------:R-:W-:Y:S01]  /*2a00*/  IABS R15, R12 ;  /* 0x0000000c000f7213 */ /* 0x000fe20000000000 */
[----:B0-----:R-:W-:Y:S01]  /*2a10*/  IMAD.MOV.U32 R0, RZ, RZ, R13 ;  /* 0x000000ffff007224 */ /* 0x001fe200078e000d */
[----:B------:R-:W-:Y:S01]  /*2a20*/  ISETP.GE.AND P2, PT, R10, RZ, PT ;  /* 0x000000ff0a00720c */ /* 0x000fe20003f46270 */
[----:B------:R-:W-:Y:S01]  /*2a30*/  IMAD.MOV.U32 R10, RZ, RZ, R16 ;  /* 0x000000ffff0a7224 */ /* 0x000fe200078e0010 */
[----:B------:R-:W-:Y:S01]  /*2a40*/  IABS R11, R2 ;  /* 0x00000002000b7213 */ /* 0x000fe20000000000 */
[----:B------:R-:W-:-:S04]  /*2a50*/  IMAD.HI.U32 R16, R8, R15, RZ ;  /* 0x0000000f08107227 */ /* 0x000fc800078e00ff */
[----:B------:R-:W-:Y:S02]  /*2a60*/  @!P6 IMAD.IADD R14, R14, 0x1, -R4 ;  /* 0x000000010e0ee824 */ /* 0x000fe400078e0a04 */
[----:B------:R-:W-:-:S03]  /*2a70*/  IMAD.HI.U32 R17, R8, R11, RZ ;  /* 0x0000000b08117227 */ /* 0x000fc600078e00ff */
[----:B------:R-:W-:Y:S01]  /*2a80*/  ISETP.GT.U32.AND P6, PT, R4, R14, PT ;  /* 0x0000000e0400720c */ /* 0x000fe20003fc4070 */
[----:B------:R-:W-:Y:S02]  /*2a90*/  IMAD.MOV R16, RZ, RZ, -R16 ;  /* 0x000000ffff107224 */ /* 0x000fe400078e0a10 */
[----:B------:R-:W-:Y:S01]  /*2aa0*/  @!P1 IMAD.IADD R5, R5, 0x1, -R4 ;  /* 0x0000000105059824 */ /* 0x000fe200078e0a04 */
[----:B------:R-:W-:Y:S01]  /*2ab0*/  ISETP.GE.AND P1, PT, R12, RZ, PT ;  /* 0x000000ff0c00720c */ /* 0x000fe20003f26270 */
[----:B------:R-:W-:Y:S02]  /*2ac0*/  @!P5 IMAD.MOV R0, RZ, RZ, -R0 ;  /* 0x000000ffff00d224 */ /* 0x000fe400078e0a00 */
[----:B------:R-:W-:Y:S01]  /*2ad0*/  IMAD.HI.U32 R12, R8, R10, RZ ;  /* 0x0000000a080c7227 */ /* 0x000fe200078e00ff */
[----:B------:R-:W-:Y:S02]  /*2ae0*/  ISETP.GT.U32.AND P5, PT, R4, R5, PT ;  /* 0x000000050400720c */ /* 0x000fe40003fa4070 */
[----:B------:R0:W-:Y:S01]  /*2af0*/  STL [R1+0x36c], R0 ;  /* 0x00036c0001007387 */ /* 0x0001e20000100800 */
[----:B------:R-:W-:-:S02]  /*2b00*/  IMAD.MOV R17, RZ, RZ, -R17 ;  /* 0x000000ffff117224 */ /* 0x000fc400078e0a11 */
[C---:B------:R-:W-:Y:S02]  /*2b10*/  IMAD R15, R4.reuse, R16, R15 ;  /* 0x00000010040f7224 */ /* 0x040fe400078e020f */
[----:B------:R-:W-:Y:S02]  /*2b20*/  IMAD.MOV R12, RZ, RZ, -R12 ;  /* 0x000000ffff0c7224 */ /* 0x000fe400078e0a0c */
[C---:B------:R-:W-:Y:S02]  /*2b30*/  IMAD R11, R4.reuse, R17, R11 ;  /* 0x00000011040b7224 */ /* 0x040fe400078e020b */
[----:B------:R-:W-:Y:S01]  /*2b40*/  @!P4 IMAD.MOV R9, RZ, RZ, -R9 ;  /* 0x000000ffff09c224 */ /* 0x000fe200078e0a09 */
[C---:B------:R-:W-:Y:S01]  /*2b50*/  ISETP.GT.U32.AND P4, PT, R4.reuse, R15, PT ;  /* 0x0000000f0400720c */ /* 0x040fe20003f84070 */
[----:B0-----:R-:W-:Y:S02]  /*2b60*/  IMAD.MOV.U32 R0, RZ, RZ, R6 ;  /* 0x000000ffff007224 */ /* 0x001fe400078e0006 */
[C---:B------:R-:W-:Y:S01]  /*2b70*/  IMAD R10, R4.reuse, R12, R10 ;  /* 0x0000000c040a7224 */ /* 0x040fe200078e020a */
[----:B------:R0:W-:Y:S01]  /*2b80*/  STL [R1+0x368], R9 ;  /* 0x0003680901007387 */ /* 0x0001e20000100800 */
[----:B------:R-:W-:Y:S01]  /*2b90*/  @!P3 IMAD.MOV R0, RZ, RZ, -R0 ;  /* 0x000000ffff00b224 */ /* 0x000fe200078e0a00 */
[----:B------:R-:W-:Y:S01]  /*2ba0*/  ISETP.GT.U32.AND P3, PT, R4, R11, PT ;  /* 0x0000000b0400720c */ /* 0x000fe20003f64070 */
[--C-:B------:R-:W-:Y:S01]  /*2bb0*/  @!P6 IMAD.IADD R14, R14, 0x1, -R4.reuse ;  /* 0x000000010e0ee824 */ /* 0x100fe200078e0a04 */
[----:B------:R-:W-:Y:S01]  /*2bc0*/  ISETP.GT.U32.AND P6, PT, R4, R10, PT ;  /* 0x0000000a0400720c */ /* 0x000fe20003fc4070 */
[----:B------:R-:W-:Y:S01]  /*2bd0*/  VIADD R16, R26, 0xda ;  /* 0x000000da1a107836 */ /* 0x000fe20000000000 */
[----:B------:R1:W-:Y:S01]  /*2be0*/  STL [R1+0x364], R0 ;  /* 0x0003640001007387 */ /* 0x0003e20000100800 */
[--C-:B------:R-:W-:Y:S01]  /*2bf0*/  @!P5 IMAD.IADD R5, R5, 0x1, -R4.reuse ;  /* 0x000000010505d824 */ /* 0x100fe200078e0a04 */
[----:B------:R-:W-:Y:S01]  /*2c00*/  ISETP.GE.AND P5, PT, R2, RZ, PT ;  /* 0x000000ff0200720c */ /* 0x000fe20003fa6270 */
[C---:B------:R-:W-:Y:S01]  /*2c10*/  VIADD R2, R26.reuse, 0xd9 ;  /* 0x000000d91a027836 */ /* 0x040fe20000000000 */
[----:B0-----:R-:W-:Y:S01]  /*2c20*/  IABS R9, R16 ;  /* 0x0000001000097213 */ /* 0x001fe20000000000 */
[--C-:B------:R-:W-:Y:S01]  /*2c30*/  @!P4 IMAD.IADD R15, R15, 0x1, -R4.reuse ;  /* 0x000000010f0fc824 */ /* 0x100fe200078e0a04 */
[----:B------:R-:W-:Y:S01]  /*2c40*/  ISETP.GE.AND P4, PT, R3, RZ, PT ;  /* 0x000000ff0300720c */ /* 0x000fe20003f86270 */
[----:B------:R-:W-:Y:S01]  /*2c50*/  VIADD R3, R26, 0xd8 ;  /* 0x000000d81a037836 */ /* 0x000fe20000000000 */
[----:B------:R-:W-:Y:S01]  /*2c60*/  IABS R6, R2 ;  /* 0x0000000200067213 */ /* 0x000fe20000000000 */
[----:B------:R-:W-:Y:S01]  /*2c70*/  @!P3 IMAD.IADD R11, R11, 0x1, -R4 ;  /* 0x000000010b0bb824 */ /* 0x000fe200078e0a04 */
[----:B------:R-:W-:Y:S01]  /*2c80*/  ISETP.GT.U32.AND P3, PT, R4, R15, PT ;  /* 0x0000000f0400720c */ /* 0x000fe20003f64070 */
[----:B------:R-:W-:Y:S01]  /*2c90*/  IMAD.HI.U32 R12, R8, R9, RZ ;  /* 0x00000009080c7227 */ /* 0x000fe200078e00ff */
[----:B------:R-:W-:-:S03]  /*2ca0*/  IABS R18, R3 ;  /* 0x0000000300127213 */ /* 0x000fc60000000000 */
[----:B-1----:R-:W-:Y:S02]  /*2cb0*/  IMAD.MOV.U32 R0, RZ, RZ, R5 ;  /* 0x000000ffff007224 */ /* 0x002fe400078e0005 */
[----:B------:R-:W-:Y:S01]  /*2cc0*/  @!P6 IMAD.IADD R10, R10, 0x1, -R4 ;  /* 0x000000010a0ae824 */ /* 0x000fe200078e0a04 */
[----:B------:R-:W-:Y:S01]  /*2cd0*/  ISETP.GT.U32.AND P6, PT, R4, R11, PT ;  /* 0x0000000b0400720c */ /* 0x000fe20003fc4070 */
[----:B------:R-:W-:Y:S02]  /*2ce0*/  IMAD.MOV R5, RZ, RZ, -R12 ;  /* 0x000000ffff057224 */ /* 0x000fe400078e0a0c */
[----:B------:R-:W-:-:S04]  /*2cf0*/  IMAD.HI.U32 R12, R8, R6, RZ ;  /* 0x00000006080c7227 */ /* 0x000fc800078e00ff */
[C---:B------:R-:W-:Y:S02]  /*2d00*/  IMAD R5, R4.reuse, R5, R9 ;  /* 0x0000000504057224 */ /* 0x040fe400078e0209 */
[----:B------:R-:W-:Y:S02]  /*2d10*/  IMAD.MOV R12, RZ, RZ, -R12 ;  /* 0x000000ffff0c7224 */ /* 0x000fe400078e0a0c */
[----:B------:R-:W-:Y:S01]  /*2d20*/  @!P3 IMAD.IADD R15, R15, 0x1, -R4 ;  /* 0x000000010f0fb824 */ /* 0x000fe200078e0a04 */
[C---:B------:R-:W-:Y:S01]  /*2d30*/  ISETP.GT.U32.AND P3, PT, R4.reuse, R5, PT ;  /* 0x000000050400720c */ /* 0x040fe20003f64070 */
[C---:B------:R-:W-:Y:S02]  /*2d40*/  IMAD R6, R4.reuse, R12, R6 ;  /* 0x0000000c04067224 */ /* 0x040fe400078e0206 */
[----:B------:R-:W-:Y:S02]  /*2d50*/  @!P6 IMAD.IADD R11, R11, 0x1, -R4 ;  /* 0x000000010b0be824 */ /* 0x000fe400078e0a04 */
[----:B------:R-:W-:Y:S01]  /*2d60*/  @!P0 IMAD.MOV R0, RZ, RZ, -R0 ;  /* 0x000000ffff008224 */ /* 0x000fe200078e0a00 */
[----:B------:R-:W-:Y:S01]  /*2d70*/  ISETP.GT.U32.AND P6, PT, R4, R6, PT ;  /* 0x000000060400720c */ /* 0x000fe20003fc4070 */
[----:B------:R-:W-:Y:S01]  /*2d80*/  VIADD R9, R26, 0xd7 ;  /* 0x000000d71a097836 */ /* 0x000fe20000000000 */
[----:B------:R-:W-:Y:S01]  /*2d90*/  ISETP.GT.U32.AND P0, PT, R4, R10, PT ;  /* 0x0000000a0400720c */ /* 0x000fe20003f04070 */
[----:B------:R-:W-:Y:S01]  /*2da0*/  IMAD.HI.U32 R19, R8, R18, RZ ;  /* 0x0000001208137227 */ /* 0x000fe200078e00ff */
[----:B------:R0:W-:Y:S02]  /*2db0*/  STL [R1+0x360], R0 ;  /* 0x0003600001007387 */ /* 0x0001e40000100800 */
[----:B------:R-:W-:Y:S01]  /*2dc0*/  IABS R12, R9 ;  /* 0x00000009000c7213 */ /* 0x000fe20000000000 */
[----:B------:R-:W-:Y:S01]  /*2dd0*/  @!P3 IMAD.IADD R5, R5, 0x1, -R4 ;  /* 0x000000010505b824 */ /* 0x000fe200078e0a04 */
[----:B------:R-:W-:Y:S01]  /*2de0*/  ISETP.GE.AND P3, PT, R2, RZ, PT ;  /* 0x000000ff0200720c */ /* 0x000fe20003f66270 */
[----:B------:R-:W-:-:S02]  /*2df0*/  @!P2 IMAD.MOV R14, RZ, RZ, -R14 ;  /* 0x000000ffff0ea224 */ /* 0x000fc400078e0a0e */
[----:B------:R-:W-:Y:S02]  /*2e00*/  IMAD.MOV R19, RZ, RZ, -R19 ;  /* 0x000000ffff137224 */ /* 0x000fe400078e0a13 */
[----:B------:R-:W-:Y:S01]  /*2e10*/  @!P6 IMAD.IADD R6, R6, 0x1, -R4 ;  /* 0x000000010606e824 */ /* 0x000fe200078e0a04 */
[----:B------:R-:W-:Y:S01]  /*2e20*/  ISETP.GT.U32.AND P6, PT, R4, R5, PT ;  /* 0x000000050400720c */ /* 0x000fe20003fc4070 */
[----:B0-----:R-:W-:Y:S01]  /*2e30*/  IMAD.MOV.U32 R0, RZ, RZ, R15 ;  /* 0x000000ffff007224 */ /* 0x001fe200078e000f */
[----:B------:R-:W-:Y:S01]  /*2e40*/  STL [R1+0x35c], R14 ;  /* 0x00035c0e01007387 */ /* 0x000fe20000100800 */
[----:B------:R-:W-:-:S04]  /*2e50*/  IMAD.HI.U32 R17, R8, R12, RZ ;  /* 0x0000000c08117227 */ /* 0x000fc800078e00ff */
[----:B------:R-:W-:Y:S01]  /*2e60*/  @!P1 IMAD.MOV R0, RZ, RZ, -R0 ;  /* 0x000000ffff009224 */ /* 0x000fe200078e0a00 */
[----:B------:R-:W-:Y:S01]  /*2e70*/  ISETP.GT.U32.AND P1, PT, R4, R6, PT ;  /* 0x000000060400720c */ /* 0x000fe20003f24070 */
[----:B------:R-:W-:Y:S01]  /*2e80*/  @!P0 IMAD.IADD R10, R10, 0x1, -R4 ;  /* 0x000000010a0a8824 */ /* 0x000fe200078e0a04 */
[----:B------:R-:W-:Y:S01]  /*2e90*/  ISETP.GE.AND P0, PT, R16, RZ, PT ;  /* 0x000000ff1000720c */ /* 0x000fe20003f06270 */
[----:B------:R-:W-:Y:S01]  /*2ea0*/  IMAD R2, R4, R19, R18 ;  /* 0x0000001304027224 */ /* 0x000fe200078e0212 */
[----:B------:R0:W-:Y:S01]  /*2eb0*/  STL [R1+0x358], R0 ;  /* 0x0003580001007387 */ /* 0x0001e20000100800 */
[----:B------:R-:W-:Y:S02]  /*2ec0*/  IMAD.MOV R17, RZ, RZ, -R17 ;  /* 0x000000ffff117224 */ /* 0x000fe400078e0a11 */
[----:B------:R-:W-:Y:S01]  /*2ed0*/  VIADD R13, R26, 0xd6 ;  /* 0x000000d61a0d7836 */ /* 0x000fe20000000000 */
[C---:B------:R-:W-:Y:S01]  /*2ee0*/  ISETP.GT.U32.AND P2, PT, R4.reuse, R2, PT ;  /* 0x000000020400720c */ /* 0x040fe20003f44070 */
[----:B------:R-:W-:-:S02]  /*2ef0*/  IMAD R12, R4, R17, R12 ;  /* 0x00000011040c7224 */ /* 0x000fc400078e020c */
[----:B------:R-:W-:Y:S01]  /*2f00*/  @!P5 IMAD.MOV R11, RZ, RZ, -R11 ;  /* 0x000000ffff0bd224 */ /* 0x000fe200078e0a0b */
[----:B------:R-:W-:Y:S01]  /*2f10*/  IABS R16, R13 ;  /* 0x0000000d00107213 */ /* 0x000fe20000000000 */
[----:B------:R-:W-:Y:S01]  /*2f20*/  @!P6 IMAD.IADD R5, R5, 0x1, -R4 ;  /* 0x000000010505e824 */ /* 0x000fe200078e0a04 */
[----:B------:R-:W-:Y:S01]  /*2f30*/  ISETP.GT.U32.AND P6, PT, R4, R12, PT ;  /* 0x0000000c0400720c */ /* 0x000fe20003fc4070 */
[----:B0-----:R-:W-:Y:S01]  /*2f40*/  IMAD.MOV.U32 R0, RZ, RZ, R10 ;  /* 0x000000ffff007224 */ /* 0x001fe200078e000a */
[----:B------:R-:W-:Y:S01]  /*2f50*/  STL [R1+0x354], R11 ;  /* 0x0003540b01007387 */ /* 0x000fe20000100800 */
[----:B------:R-:W-:Y:S01]  /*2f60*/  ISETP.GE.AND P5, PT, R3, RZ, PT ;  /* 0x000000ff0300720c */ /* 0x000fe20003fa6270 */
[----:B------:R-:W-:-:S04]  /*2f70*/  IMAD.HI.U32 R3, R8, R16, RZ ;  /* 0x0000001008037227 */ /* 0x000fc800078e00ff */
[----:B------:R-:W-:Y:S01]  /*2f80*/  @!P4 IMAD.MOV R0, RZ, RZ, -R0 ;  /* 0x000000ffff00c224 */ /* 0x000fe200078e0a00 */
[----:B------:R-:W-:Y:S01]  /*2f90*/  ISETP.GE.AND P4, PT, R9, RZ, PT ;  /* 0x000000ff0900720c */ /* 0x000fe20003f86270 */
[----:B------:R-:W-:Y:S02]  /*2fa0*/  VIADD R9, R26, 0xd5 ;  /* 0x000000d51a097836 */ /* 0x000fe40000000000 */
[----:B------:R-:W-:Y:S01]  /*2fb0*/  IMAD.MOV R3, RZ, RZ, -R3 ;  /* 0x000000ffff037224 */ /* 0x000fe200078e0a03 */
[----:B------:R0:W-:Y:S01]  /*2fc0*/  STL [R1+0x350], R0 ;  /* 0x0003500001007387 */ /* 0x0001e20000100800 */
[--C-:B------:R-:W-:Y:S01]  /*2fd0*/  @!P1 IMAD.IADD R6, R6, 0x1, -R4.reuse ;  /* 0x0000000106069824 */ /* 0x100fe200078e0a04 */
[----:B------:R-:W-:Y:S01]  /*2fe0*/  IABS R18, R9 ;  /* 0x0000000900127213 */ /* 0x000fe20000000000 */
[----:B------:R-:W-:Y:S01]  /*2ff0*/  @!P2 IMAD.IADD R2, R2, 0x1, -R4 ;  /* 0x000000010202a824 */ /* 0x000fe200078e0a04 */
[----:B------:R-:W-:Y:S01]  /*3000*/  ISETP.GE.AND P2, PT, R9, RZ, PT ;  /* 0x000000ff0900720c */ /* 0x000fe20003f46270 */
[----:B------:R-:W-:Y:S01]  /*3010*/  IMAD R19, R4, R3, R16 ;  /* 0x0000000304137224 */ /* 0x000fe200078e0210 */
[----:B------:R-:W-:Y:S01]  /*3020*/  ISETP.GE.AND P1, PT, R13, RZ, PT ;  /* 0x000000ff0d00720c */ /* 0x000fe20003f26270 */
[----:B------:R-:W-:Y:S01]  /*3030*/  @!P6 IMAD.IADD R12, R12, 0x1, -R4 ;  /* 0x000000010c0ce824 */ /* 0x000fe200078e0a04 */
[----:B------:R-:W-:Y:S01]  /*3040*/  ISETP.GT.U32.AND P6, PT, R4, R2, PT ;  /* 0x000000020400720c */ /* 0x000fe20003fc4070 */
[----:B------:R-:W-:-:S02]  /*3050*/  VIADD R10, R26, 0xd4 ;  /* 0x000000d41a0a7836 */ /* 0x000fc40000000000 */
[----:B0-----:R-:W-:Y:S02]  /*3060*/  IMAD.MOV.U32 R0, RZ, RZ, R5 ;  /* 0x000000ffff007224 */ /* 0x001fe400078e0005 */
[----:B------:R-:W-:Y:S01]  /*3070*/  IMAD.HI.U32 R5, R8, R18, RZ ;  /* 0x0000001208057227 */ /* 0x000fe200078e00ff */
[----:B------:R-:W-:-:S03]  /*3080*/  IABS R14, R10 ;  /* 0x0000000a000e7213 */ /* 0x000fc60000000000 */
[----:B------:R-:W-:Y:S01]  /*3090*/  @!P0 IMAD.MOV R0, RZ, RZ, -R0 ;  /* 0x000000ffff008224 */ /* 0x000fe200078e0a00 */
[----:B------:R-:W-:Y:S01]  /*30a0*/  ISETP.GT.U32.AND P0, PT, R4, R12, PT ;  /* 0x0000000c0400720c */ /* 0x000fe20003f04070 */
[----:B------:R-:W-:Y:S02]  /*30b0*/  IMAD.MOV R5, RZ, RZ, -R5 ;  /* 0x000000ffff057224 */ /* 0x000fe400078e0a05 */
[----:B------:R-:W-:Y:S01]  /*30c0*/  VIADD R9, R26, 0xd3 ;  /* 0x000000d31a097836 */ /* 0x000fe20000000000 */
[----:B------:R0:W-:Y:S01]  /*30d0*/  STL [R1+0x34c], R0 ;  /* 0x00034c0001007387 */ /* 0x0001e20000100800 */
[----:B------:R-:W-:Y:S02]  /*30e0*/  IMAD R18, R4, R5, R18 ;  /* 0x0000000504127224 */ /* 0x000fe400078e0212 */
[----:B------:R-:W-:Y:S01]  /*30f0*/  @!P6 IMAD.IADD R2, R2, 0x1, -R4 ;  /* 0x000000010202e824 */ /* 0x000fe200078e0a04 */
[----:B------:R-:W-:Y:S01]  /*3100*/  IABS R17, R9 ;  /* 0x0000000900117213 */ /* 0x000fe20000000000 */
[----:B------:R-:W-:Y:S01]  /*3110*/  IMAD.HI.U32 R5, R8, R14, RZ ;  /* 0x0000000e08057227 */ /* 0x000fe200078e00ff */
[----:B------:R-:W-:-:S03]  /*3120*/  ISETP.GT.U32.AND P6, PT, R4, R18, PT ;  /* 0x000000120400720c */ /* 0x000fc60003fc4070 */
[----:B------:R-:W-:Y:S01]  /*3130*/  @!P0 IMAD.IADD R12, R12, 0x1, -R4 ;  /* 0x000000010c0c8824 */ /* 0x000fe200078e0a04 */
[----:B------:R-:W-:Y:S01]  /*3140*/  ISETP.GE.AND P0, PT, R10, RZ, PT ;  /* 0x000000ff0a00720c */ /* 0x000fe20003f06270 */
[----:B0-----:R-:W-:Y:S02]  /*3150*/  IMAD.MOV.U32 R0, RZ, RZ, R6 ;  /* 0x000000ffff007224 */ /* 0x001fe400078e0006 */
[----:B------:R-:W-:-:S04]  /*3160*/  IMAD.HI.U32 R6, R8, R17, RZ ;  /* 0x0000001108067227 */ /* 0x000fc800078e00ff */
[----:B------:R-:W-:Y:S01]  /*3170*/  @!P3 IMAD.MOV R0, RZ, RZ, -R0 ;  /* 0x000000ffff00b224 */ /* 0x000fe200078e0a00 */
[----:B------:R-:W-:Y:S01]  /*3180*/  ISETP.GT.U32.AND P3, PT, R4, R19, PT ;  /* 0x000000130400720c */ /* 0x000fe20003f64070 */
[----:B------:R-:W-:Y:S02]  /*3190*/  IMAD.MOV R10, RZ, RZ, -R5 ;  /* 0x000000ffff0a7224 */ /* 0x000fe400078e0a05 */
[----:B------:R-:W-:Y:S01]  /*31a0*/  VIADD R3, R26, 0xd2 ;  /* 0x000000d21a037836 */ /* 0x000fe20000000000 */
[----:B------:R0:W-:Y:S01]  /*31b0*/  STL [R1+0x348], R0 ;  /* 0x0003480001007387 */ /* 0x0001e20000100800 */
[----:B------:R-:W-:Y:S02]  /*31c0*/  IMAD.MOV R6, RZ, RZ, -R6 ;  /* 0x000000ffff067224 */ /* 0x000fe400078e0a06 */
[----:B------:R-:W-:Y:S01]  /*31d0*/  IMAD R14, R4, R10, R14 ;  /* 0x0000000a040e7224 */ /* 0x000fe200078e020e */
[----:B------:R-:W-:Y:S01]  /*31e0*/  IABS R16, R3 ;  /* 0x0000000300107213 */ /* 0x000fe20000000000 */
[----:B------:R-:W-:-:S02]  /*31f0*/  @!P6 IMAD.IADD R18, R18, 0x1, -R4 ;  /* 0x000000011212e824 */ /* 0x000fc400078e0a04 */
[C---:B------:R-:W-:Y:S02]  /*3200*/  IMAD R17, R4.reuse, R6, R17 ;  /* 0x0000000604117224 */ /* 0x040fe400078e0211 */
[----:B------:R-:W-:Y:S01]  /*3210*/  @!P3 IMAD.IADD R19, R19, 0x1, -R4 ;  /* 0x000000011313b824 */ /* 0x000fe200078e0a04 */
[----:B------:R-:W-:Y:S01]  /*3220*/  ISETP.GT.U32.AND P6, PT, R4, R18, PT ;  /* 0x000000120400720c */ /* 0x000fe20003fc4070 */
[----:B0-----:R-:W-:Y:S01]  /*3230*/  IMAD.MOV.U32 R0, RZ, RZ, R2 ;  /* 0x000000ffff007224 */ /* 0x001fe200078e0002 */
[----:B------:R-:W-:Y:S01]  /*3240*/  ISETP.GE.AND P3, PT, R9, RZ, PT ;  /* 0x000000ff0900720c */ /* 0x000fe20003f66270 */
[----:B------:R-:W-:-:S04]  /*3250*/  IMAD.HI.U32 R5, R8, R16, RZ ;  /* 0x0000001008057227 */ /* 0x000fc800078e00ff */
[----:B------:R-:W-:Y:S01]  /*3260*/  @!P5 IMAD.MOV R0, RZ, RZ, -R0 ;  /* 0x000000ffff00d224 */ /* 0x000fe200078e0a00 */
[----:B------:R-:W-:Y:S01]  /*3270*/  ISETP.GT.U32.AND P5, PT, R4, R19, PT ;  /* 0x000000130400720c */ /* 0x000fe20003fa4070 */
[----:B------:R-:W-:Y:S02]  /*3280*/  IMAD.MOV R5, RZ, RZ, -R5 ;  /* 0x000000ffff057224 */ /* 0x000fe400078e0a05 */
[----:B------:R-:W-:Y:S01]  /*3290*/  VIADD R10, R26, 0xd1 ;  /* 0x000000d11a0a7836 */ /* 0x000fe20000000000 */
[----:B------:R0:W-:Y:S01]  /*32a0*/  STL [R1+0x260], R0 ;  /* 0x0002600001007387 */ /* 0x0001e20000100800 */
[----:B------:R-:W-:Y:S02]  /*32b0*/  IMAD R16, R4, R5, R16 ;  /* 0x0000000504107224 */ /* 0x000fe400078e0210 */
[----:B------:R-:W-:Y:S02]  /*32c0*/  @!P6 IMAD.IADD R18, R18, 0x1, -R4 ;  /* 0x000000011212e824 */ /* 0x000fe400078e0a04 */
[----:B------:R-:W-:Y:S01]  /*32d0*/  VIADD R2, R26, 0xd0 ;  /* 0x000000d01a027836 */ /* 0x000fe20000000000 */
[----:B------:R-:W-:Y:S01]  /*32e0*/  ISETP.GT.U32.AND P6, PT, R4, R16, PT ;  /* 0x000000100400720c */ /* 0x000fe20003fc4070 */
[----:B------:R-:W-:-:S02]  /*32f0*/  VIADD R13, R26, 0xce ;  /* 0x000000ce1a0d7836 */ /* 0x000fc40000000000 */
[----:B------:R-:W-:Y:S01]  /*3300*/  @!P5 IMAD.IADD R19, R19, 0x1, -R4 ;  /* 0x000000011313d824 */ /* 0x000fe200078e0a04 */
[C---:B------:R-:W-:Y:S01]  /*3310*/  ISETP.GT.U32.AND P5, PT, R4.reuse, R17, PT ;  /* 0x000000110400720c */ /* 0x040fe20003fa4070 */
[----:B0-----:R-:W-:Y:S01]  /*3320*/  IMAD.MOV.U32 R0, RZ, RZ, R12 ;  /* 0x000000ffff007224 */ /* 0x001fe200078e000c */
[----:B------:R-:W-:Y:S01]  /*3330*/  IABS R12, R10 ;  /* 0x0000000a000c7213 */ /* 0x000fe20000000000 */
[----:B------:R-:W-:Y:S01]  /*3340*/  IMAD.MOV.U32 R20, RZ, RZ, R19 ;  /* 0x000000ffff147224 */ /* 0x000fe200078e0013 */
[----:B------:R-:W-:Y:S01]  /*3350*/  IABS R9, R2 ;  /* 0x0000000200097213 */ /* 0x000fe20000000000 */
[----:B------:R-:W-:Y:S01]  /*3360*/  @!P4 IMAD.MOV R0, RZ, RZ, -R0 ;  /* 0x000000ffff00c224 */ /* 0x000fe200078e0a00 */
[----:B------:R-:W-:Y:S01]  /*3370*/  ISETP.GT.U32.AND P4, PT, R4, R14, PT ;  /* 0x0000000e0400720c */ /* 0x000fe20003f84070 */
[----:B------:R-:W-:Y:S01]  /*3380*/  IMAD.HI.U32 R15, R8, R12, RZ ;  /* 0x0000000c080f7227 */ /* 0x000fe200078e00ff */
[----:B------:R-:W-:Y:S02]  /*3390*/  IABS R5, R13 ;  /* 0x0000000d00057213 */ /* 0x000fe40000000000 */
[----:B------:R0:W-:Y:S01]  /*33a0*/  STL [R1+0x344], R0 ;  /* 0x0003440001007387 */ /* 0x0001e20000100800 */
[----:B------:R-:W-:-:S02]  /*33b0*/  IMAD.MOV R15, RZ, RZ, -R15 ;  /* 0x000000ffff0f7224 */ /* 0x000fc400078e0a0f */
[----:B------:R-:W-:Y:S02]  /*33c0*/  @!P5 IMAD.IADD R17, R17, 0x1, -R4 ;  /* 0x000000011111d824 */ /* 0x000fe400078e0a04 */
[----:B------:R-:W-:Y:S02]  /*33d0*/  IMAD R12, R4, R15, R12 ;  /* 0x0000000f040c7224 */ /* 0x000fe400078e020c */
[--C-:B------:R-:W-:Y:S01]  /*33e0*/  @!P6 IMAD.IADD R16, R16, 0x1, -R4.reuse ;  /* 0x000000011010e824 */ /* 0x100fe200078e0a04 */
[----:B------:R-:W-:Y:S01]  /*33f0*/  ISETP.GT.U32.AND P6, PT, R4, R17, PT ;  /* 0x000000110400720c */ /* 0x000fe20003fc4070 */
[----:B------:R-:W-:Y:S01]  /*3400*/  @!P4 IMAD.IADD R14, R14, 0x1, -R4 ;  /* 0x000000010e0ec824 */ /* 0x000fe200078e0a04 */
[----:B------:R-:W-:Y:S01]  /*3410*/  ISETP.GE.AND P4, PT, R3, RZ, PT ;  /* 0x000000ff0300720c */ /* 0x000fe20003f86270 */
[----:B------:R-:W-:-:S03]  /*3420*/  IMAD.HI.U32 R3, R8, R9, RZ ;  /* 0x0000000908037227 */ /* 0x000fc600078e00ff */
[C---:B------:R-:W-:Y:S01]  /*3430*/  ISETP.GT.U32.AND P5, PT, R4.reuse, R14, PT ;  /* 0x0000000e0400720c */ /* 0x040fe20003fa4070 */
[----:B------:R-:W-:Y:S02]  /*3440*/  IMAD.MOV R3, RZ, RZ, -R3 ;  /* 0x000000ffff037224 */ /* 0x000fe400078e0a03 */
[----:B0-----:R-:W-:Y:S02]  /*3450*/  IMAD.MOV.U32 R0, RZ, RZ, R18 ;  /* 0x000000ffff007224 */ /* 0x001fe400078e0012 */
[----:B------:R-:W-:Y:S01]  /*3460*/  @!P1 IMAD.MOV R20, RZ, RZ, -R20 ;  /* 0x000000ffff149224 */ /* 0x000fe200078e0a14 */
[----:B------:R-:W-:Y:S01]  /*3470*/  ISETP.GT.U32.AND P1, PT, R4, R16, PT ;  /* 0x000000100400720c */ /* 0x000fe20003f24070 */
[----:B------:R-:W-:Y:S01]  /*3480*/  @!P2 IMAD.MOV R0, RZ, RZ, -R0 ;  /* 0x000000ffff00a224 */ /* 0x000fe200078e0a00 */
[----:B------:R-:W-:Y:S01]  /*3490*/  ISETP.GE.AND P2, PT, R10, RZ, PT ;  /* 0x000000ff0a00720c */ /* 0x000fe20003f46270 */
[----:B------:R-:W-:Y:S01]  /*34a0*/  IMAD R9, R4, R3, R9 ;  /* 0x0000000304097224 */ /* 0x000fe200078e0209 */
[----:B------:R-:W-:Y:S01]  /*34b0*/  STL [R1+0x258], R20 ;  /* 0x0002581401007387 */ /* 0x000fe20000100800 */
[----:B------:R-:W-:-:S03]  /*34c0*/  IMAD.HI.U32 R10, R8, R5, RZ ;  /* 0x00000005080a7227 */ /* 0x000fc600078e00ff */
[----:B------:R0:W-:Y:S01]  /*34d0*/  STL [R1+0x228], R0 ;  /* 0x0002280001007387 */ /* 0x0001e20000100800 */
[--C-:B------:R-:W-:Y:S01]  /*34e0*/  @!P5 IMAD.IADD R14, R14, 0x1, -R4.reuse ;  /* 0x000000010e0ed824 */ /* 0x100fe200078e0a04 */
[C---:B------:R-:W-:Y:S01]  /*34f0*/  ISETP.GT.U32.AND P5, PT, R4.reuse, R12, PT ;  /* 0x0000000c0400720c */ /* 0x040fe20003fa4070 */
[----:B------:R-:W-:Y:S01]  /*3500*/  @!P6 IMAD.IADD R17, R17, 0x1, -R4 ;  /* 0x000000011111e824 */ /* 0x000fe200078e0a04 */
[----:B------:R-:W-:Y:S01]  /*3510*/  ISETP.GT.U32.AND P6, PT, R4, R9, PT ;  /* 0x000000090400720c */ /* 0x000fe20003fc4070 */
[C---:B------:R-:W-:Y:S02]  /*3520*/  VIADD R11, R26.reuse, 0xcf ;  /* 0x000000cf1a0b7836 */ /* 0x040fe40000000000 */
[----:B------:R-:W-:Y:S02]  /*3530*/  IMAD.MOV R10, RZ, RZ, -R10 ;  /* 0x000000ffff0a7224 */ /* 0x000fe400078e0a0a */
[----:B------:R-:W-:Y:S01]  /*3540*/  VIADD R3, R26, 0xcd ;  /* 0x000000cd1a037836 */ /* 0x000fe20000000000 */
[----:B------:R-:W-:Y:S01]  /*3550*/  IABS R6, R11 ;  /* 0x0000000b00067213 */ /* 0x000fe20000000000 */
[----:B0-----:R-:W-:-:S02]  /*3560*/  IMAD.MOV.U32 R0, RZ, RZ, R14 ;  /* 0x000000ffff007224 */ /* 0x001fc400078e000e */
[----:B------:R-:W-:Y:S02]  /*3570*/  IMAD R5, R4, R10, R5 ;  /* 0x0000000a04057224 */ /* 0x000fe400078e0205 */
[----:B------:R-:W-:Y:S02]  /*3580*/  @!P5 IMAD.IADD R12, R12, 0x1, -R4 ;  /* 0x000000010c0cd824 */ /* 0x000fe400078e0a04 */
[----:B------:R-:W-:Y:S02]  /*3590*/  @!P0 IMAD.MOV R0, RZ, RZ, -R0 ;  /* 0x000000ffff008224 */ /* 0x000fe400078e0a00 */
[----:B------:R-:W-:Y:S01]  /*35a0*/  @!P1 IMAD.IADD R16, R16, 0x1, -R4 ;  /* 0x0000000110109824 */ /* 0x000fe200078e0a04 */
[C---:B------:R-:W-:Y:S01]  /*35b0*/  ISETP.GT.U32.AND P0, PT, R4.reuse, R12, PT ;  /* 0x0000000c0400720c */ /* 0x040fe20003f04070 */
[----:B------:R-:W-:Y:S01]  /*35c0*/  @!P3 IMAD.MOV R17, RZ, RZ, -R17 ;  /* 0x000000ffff11b224 */ /* 0x000fe200078e0a11 */
[----:B------:R-:W-:Y:S01]  /*35d0*/  ISETP.GT.U32.AND P3, PT, R4, R5, PT ;  /* 0x000000050400720c */ /* 0x000fe20003f64070 */
[----:B------:R-:W-:Y:S01]  /*35e0*/  IMAD.HI.U32 R15, R8, R6, RZ ;  /* 0x00000006080f7227 */ /* 0x000fe200078e00ff */
[----:B------:R0:W-:Y:S01]  /*35f0*/  STL [R1+0x224], R0 ;  /* 0x0002240001007387 */ /* 0x0001e20000100800 */
[----:B------:R-:W-:-:S02]  /*3600*/  ISETP.GE.AND P1, PT, R2, RZ, PT ;  /* 0x000000ff0200720c */ /* 0x000fc40003f26270 */
[----:B------:R-:W-:Y:S01]  /*3610*/  @!P6 IMAD.IADD R9, R9, 0x1, -R4 ;  /* 0x000000010909e824 */ /* 0x000fe200078e0a04 */
[----:B------:R-:W-:Y:S01]  /*3620*/  IABS R2, R3 ;  /* 0x0000000300027213 */ /* 0x000fe20000000000 */
[----:B------:R-:W-:Y:S01]  /*3630*/  IMAD.MOV R15, RZ, RZ, -R15 ;  /* 0x000000ffff0f7224 */ /* 0x000fe200078e0a0f */
[----:B------:R-:W-:Y:S01]  /*3640*/  STL [R1+0x220], R17 ;  /* 0x0002201101007387 */ /* 0x000fe20000100800 */
[----:B------:R-:W-:Y:S01]  /*3650*/  VIADD R10, R26, 0xcc ;  /* 0x000000cc1a0a7836 */ /* 0x000fe20000000000 */
[C---:B------:R-:W-:Y:S01]  /*3660*/  ISETP.GT.U32.AND P6, PT, R4.reuse, R9, PT ;  /* 0x000000090400720c */ /* 0x040fe20003fc4070 */
[----:B------:R-:W-:Y:S02]  /*3670*/  IMAD R6, R4, R15, R6 ;  /* 0x0000000f04067224 */ /* 0x000fe400078e0206 */
[----:B0-----:R-:W-:Y:S01]  /*3680*/  IMAD.MOV.U32 R0, RZ, RZ, R16 ;  /* 0x000000ffff007224 */ /* 0x001fe200078e0010 */
[----:B------:R-:W-:Y:S01]  /*3690*/  IABS R15, R10 ;  /* 0x0000000a000f7213 */ /* 0x000fe20000000000 */
[----:B------:R-:W-:Y:S01]  /*36a0*/  IMAD.HI.U32 R14, R8, R2, RZ ;  /* 0x00000002080e7227 */ /* 0x000fe200078e00ff */
[----:B------:R-:W-:-:S03]  /*36b0*/  ISETP.GT.U32.AND P5, PT, R4, R6, PT ;  /* 0x000000060400720c */ /* 0x000fc60003fa4070 */
[----:B------:R-:W-:Y:S01]  /*36c0*/  @!P4 IMAD.MOV R0, RZ, RZ, -R0 ;  /* 0x000000ffff00c224 */ /* 0x000fe200078e0a00 */
[----:B------:R-:W-:Y:S01]  /*36d0*/  ISETP.GE.AND P4, PT, R11, RZ, PT ;  /* 0x000000ff0b00720c */ /* 0x000fe20003f86270 */
[----:B------:R-:W-:Y:S01]  /*36e0*/  @!P0 IMAD.IADD R12, R12, 0x1, -R4 ;  /* 0x000000010c0c8824 */ /* 0x000fe200078e0a04 */
[----:B------:R-:W-:Y:S01]  /*36f0*/  ISETP.GE.AND P0, PT, R13, RZ, PT ;  /* 0x000000ff0d00720c */ /* 0x000fe20003f06270 */
[----:B------:R-:W-:Y:S01]  /*3700*/  IMAD.MOV R14, RZ, RZ, -R14 ;  /* 0x000000ffff0e7224 */ /* 0x000fe200078e0a0e */
[----:B------:R0:W-:Y:S01]  /*3710*/  STL [R1+0x21c], R0 ;  /* 0x00021c0001007387 */ /* 0x0001e20000100800 */
[----:B------:R-:W-:Y:S01]  /*3720*/  @!P3 IMAD.IADD R5, R5, 0x1, -R4 ;  /* 0x000000010505b824 */ /* 0x000fe200078e0a04 */
[----:B------:R-:W-:Y:S01]  /*3730*/  ISETP.GE.AND P3, PT, R3, RZ, PT ;  /* 0x000000ff0300720c */ /* 0x000fe20003f66270 */
[----:B------:R-:W-:Y:S02]  /*3740*/  IMAD.MOV.U32 R11, RZ, RZ, R15 ;  /* 0x000000ffff0b7224 */ /* 0x000fe400078e000f */
[----:B------:R-:W-:-:S02]  /*3750*/  IMAD R2, R4, R14, R2 ;  /* 0x0000000e04027224 */ /* 0x000fc400078e0202 */
[----:B------:R-:W-:-:S04]  /*3760*/  IMAD.HI.U32 R13, R8, R11, RZ ;  /* 0x0000000b080d7227 */ /* 0x000fc800078e00ff */
[----:B0-----:R-:W-:Y:S02]  /*3770*/  IMAD.MOV.U32 R0, RZ, RZ, R12 ;  /* 0x000000ffff007224 */ /* 0x001fe400078e000c */
[----:B------:R-:W-:Y:S01]  /*3780*/  @!P6 IMAD.IADD R9, R9, 0x1, -R4 ;  /* 0x000000010909e824 */ /* 0x000fe200078e0a04 */
[C---:B------:R-:W-:Y:S01]  /*3790*/  ISETP.GT.U32.AND P6, PT, R4.reuse, R2, PT ;  /* 0x000000020400720c */ /* 0x040fe20003fc4070 */
[----:B------:R-:W-:Y:S01]  /*37a0*/  @!P2 IMAD.MOV R0, RZ, RZ, -R0 ;  /* 0x000000ffff00a224 */ /* 0x000fe200078e0a00 */
[----:B------:R-:W-:Y:S01]  /*37b0*/  ISETP.GT.U32.AND P2, PT, R4, R5, PT ;  /* 0x000000050400720c */ /* 0x000fe20003f44070 */
[----:B------:R-:W-:Y:S02]  /*37c0*/  IMAD.MOV R13, RZ, RZ, -R13 ;  /* 0x000000ffff0d7224 */ /* 0x000fe400078e0a0d */
[----:B------:R-:W-:Y:S01]  /*37d0*/  @!P5 IMAD.IADD R6, R6, 0x1, -R4 ;  /* 0x000000010606d824 */ /* 0x000fe200078e0a04 */
[----:B------:R0:W-:Y:S01]  /*37e0*/  STL [R1+0x218], R0 ;  /* 0x0002180001007387 */ /* 0x0001e20000100800 */
[----:B------:R-:W-:-:S02]  /*37f0*/  IMAD R3, R4, R13, R11 ;  /* 0x0000000d04037224 */ /* 0x000fc400078e020b */
[----:B------:R-:W-:Y:S01]  /*3800*/  VIADD R18, R26, 0xcb ;  /* 0x000000cb1a127836 */ /* 0x000fe20000000000 */
[----:B------:R-:W-:Y:S01]  /*3810*/  ISETP.GT.U32.AND P5, PT, R4, R6, PT ;  /* 0x000000060400720c */ /* 0x000fe20003fa4070 */
[----:B------:R-:W-:Y:S02]  /*3820*/  VIADD R13, R26, 0xca ;  /* 0x000000ca1a0d7836 */ /* 0x000fe40000000000 */
[--C-:B------:R-:W-:Y:S02]  /*3830*/  @!P6 IMAD.IADD R2, R2, 0x1, -R4.reuse ;  /* 0x000000010202e824 */ /* 0x100fe400078e0a04 */
[----:B------:R-:W-:Y:S01]  /*3840*/  @!P2 IMAD.IADD R5, R5, 0x1, -R4 ;  /* 0x000000010505a824 */ /* 0x000fe200078e0a04 */
[C---:B------:R-:W-:Y:S01]  /*3850*/  ISETP.GT.U32.AND P2, PT, R4.reuse, R3, PT ;  /* 0x000000030400720c */ /* 0x040fe20003f44070 */
[----:B0-----:R-:W-:Y:S01]  /*3860*/  IMAD.MOV.U32 R0, RZ, RZ, R9 ;  /* 0x000000ffff007224 */ /* 0x001fe200078e0009 */
[----:B------:R-:W-:Y:S01]  /*3870*/  ISETP.GT.U32.AND P6, PT, R4, R2, PT ;  /* 0x000000020400720c */ /* 0x000fe20003fc4070 */
[----:B------:R-:W-:-:S02]  /*3880*/  VIADD R11, R26, 0xc9 ;  /* 0x000000c91a0b7836 */ /* 0x000fc40000000000 */
[----:B------:R-:W-:Y:S01]  /*3890*/  @!P1 IMAD.MOV R0, RZ, RZ, -R0 ;  /* 0x000000ffff009224 */ /* 0x000fe200078e0a00 */
[----:B------:R-:W-:Y:S01]  /*38a0*/  ISETP.GE.AND P1, PT, R18, RZ, PT ;  /* 0x000000ff1200720c */ /* 0x000fe20003f26270 */
[----:B------:R-:W-:Y:S01]  /*38b0*/  @!P5 IMAD.IADD R6, R6, 0x1, -R4 ;  /* 0x000000010606d824 */ /* 0x000fe200078e0a04 */
[----:B------:R-:W-:Y:S01]  /*38c0*/  IABS R18, R18 ;  /* 0x0000001200127213 */ /* 0x000fe20000000000 */
[----:B------:R-:W-:Y:S01]  /*38d0*/  VIADD R19, R26, 0xc7 ;  /* 0x000000c71a137836 */ /* 0x000fe20000000000 */
[----:B------:R0:W-:Y:S01]  /*38e0*/  STL [R1+0x214], R0 ;  /* 0x0002140001007387 */ /* 0x0001e20000100800 */
[----:B------:R-:W-:Y:S01]  /*38f0*/  @!P4 IMAD.MOV R6, RZ, RZ, -R6 ;  /* 0x000000ffff06c224 */ /* 0x000fe200078e0a06 */
[----:B------:R-:W-:Y:S01]  /*3900*/  ISETP.GE.AND P4, PT, R13, RZ, PT ;  /* 0x000000ff0d00720c */ /* 0x000fe20003f86270 */
[----:B------:R-:W-:Y:S01]  /*3910*/  @!P2 IMAD.IADD R3, R3, 0x1, -R4 ;  /* 0x000000010303a824 */ /* 0x000fe200078e0a04 */
[----:B------:R-:W-:Y:S01]  /*3920*/  IABS R13, R13 ;  /* 0x0000000d000d7213 */ /* 0x000fe20000000000 */
[----:B------:R-:W-:Y:S01]  /*3930*/  IMAD.HI.U32 R9, R8, R18, RZ ;  /* 0x0000001208097227 */ /* 0x000fe200078e00ff */
[----:B------:R1:W-:Y:S01]  /*3940*/  STL [R1+0x330], R6 ;  /* 0x0003300601007387 */ /* 0x0003e20000100800 */
[----:B------:R-:W-:-:S02]  /*3950*/  ISETP.GE.AND P5, PT, R10, RZ, PT ;  /* 0x000000ff0a00720c */ /* 0x000fc40003fa6270 */
[----:B------:R-:W-:Y:S01]  /*3960*/  ISETP.GT.U32.AND P2, PT, R4, R3, PT ;  /* 0x000000030400720c */ /* 0x000fe20003f44070 */
[----:B0-----:R-:W-:Y:S02]  /*3970*/  IMAD.MOV.U32 R0, RZ, RZ, R5 ;  /* 0x000000ffff007224 */ /* 0x001fe400078e0005 */
[----:B------:R-:W-:Y:S02]  /*3980*/  @!P6 IMAD.IADD R2, R2, 0x1, -R4 ;  /* 0x000000010202e824 */ /* 0x000fe400078e0a04 */
[----:B------:R-:W-:Y:S01]  /*3990*/  @!P0 IMAD.MOV R0, RZ, RZ, -R0 ;  /* 0x000000ffff008224 */ /* 0x000fe200078e0a00 */
[----:B------:R-:W-:Y:S01]  /*39a0*/  ISETP.GE.AND P0, PT, R11, RZ, PT ;  /* 0x000000ff0b00720c */ /* 0x000fe20003f06270 */
[----:B------:R-:W-:Y:S01]  /*39b0*/  IMAD.MOV R9, RZ, RZ, -R9 ;  /* 0x000000ffff097224 */ /* 0x000fe200078e0a09 */
[----:B------:R-:W-:Y:S01]  /*39c0*/  IABS R11, R11 ;  /* 0x0000000b000b7213 */ /* 0x000fe20000000000 */
[C---:B-1----:R-:W-:Y:S01]  /*39d0*/  IMAD.HI.U32 R6, R8.reuse, R13, RZ ;  /* 0x0000000d08067227 */ /* 0x042fe200078e00ff */
[----:B------:R0:W-:Y:S03]  /*39e0*/  STL [R1+0x338], R0 ;  /* 0x0003380001007387 */ /* 0x0001e60000100800 */
[----:B------:R-:W-:-:S04]  /*39f0*/  IMAD.HI.U32 R5, R8, R11, RZ ;  /* 0x0000000b08057227 */ /* 0x000fc800078e00ff */
[C---:B------:R-:W-:Y:S02]  /*3a00*/  IMAD R18, R4.reuse, R9, R18 ;  /* 0x0000000904127224 */ /* 0x040fe400078e0212 */
[----:B------:R-:W-:Y:S02]  /*3a10*/  IMAD.MOV R6, RZ, RZ, -R6 ;  /* 0x000000ffff067224 */ /* 0x000fe400078e0a06 */
[----:B0-----:R-:W-:Y:S02]  /*3a20*/  IMAD.MOV.U32 R0, RZ, RZ, R2 ;  /* 0x000000ffff007224 */ /* 0x001fe400078e0002 */
[----:B------:R-:W-:Y:S02]  /*3a30*/  IMAD.MOV R5, RZ, RZ, -R5 ;  /* 0x000000ffff057224 */ /* 0x000fe400078e0a05 */
[----:B------:R-:W-:Y:S01]  /*3a40*/  @!P3 IMAD.MOV R0, RZ, RZ, -R0 ;  /* 0x000000ffff00b224 */ /* 0x000fe200078e0a00 */
[----:B------:R-:W-:Y:S01]  /*3a50*/  ISETP.GT.U32.AND P3, PT, R4, R18, PT ;  /* 0x000000120400720c */ /* 0x000fe20003f64070 */
[----:B------:R-:W-:-:S02]  /*3a60*/  @!P2 IMAD.IADD R3, R3, 0x1, -R4 ;  /* 0x000000010303a824 */ /* 0x000fc400078e0a04 */
[C---:B------:R-:W-:Y:S01]  /*3a70*/  IMAD R13, R4.reuse, R6, R13 ;  /* 0x00000006040d7224 */ /* 0x040fe200078e020d */
[----:B------:R0:W-:Y:S01]  /*3a80*/  STL [R1+0x33c], R0 ;  /* 0x00033c0001007387 */ /* 0x0001e20000100800 */
[----:B------:R-:W-:Y:S02]  /*3a90*/  IMAD R11, R4, R5, R11 ;  /* 0x00000005040b7224 */ /* 0x000fe400078e020b */
[----:B------:R-:W-:Y:S01]  /*3aa0*/  VIADD R10, R26, 0xc8 ;  /* 0x000000c81a0a7836 */ /* 0x000fe20000000000 */
[----:B------:R-:W-:Y:S01]  /*3ab0*/  ISETP.GT.U32.AND P2, PT, R4, R13, PT ;  /* 0x0000000d0400720c */ /* 0x000fe20003f44070 */
[C---:B------:R-:W-:Y:S02]  /*3ac0*/  VIADD R15, R26.reuse, 0xc6 ;  /* 0x000000c61a0f7836 */ /* 0x040fe40000000000 */
[----:B------:R-:W-:Y:S01]  /*3ad0*/  VIADD R9, R26, 0xc4 ;  /* 0x000000c41a097836 */ /* 0x000fe20000000000 */
[----:B------:R-:W-:Y:S01]  /*3ae0*/  ISETP.GE.AND P6, PT, R10, RZ, PT ;  /* 0x000000ff0a00720c */ /* 0x000fe20003fc6270 */
[----:B------:R-:W-:Y:S01]  /*3af0*/  @!P3 IMAD.IADD R18, R18, 0x1, -R4 ;  /* 0x000000011212b824 */ /* 0x000fe200078e0a04 */
[----:B------:R-:W-:Y:S01]  /*3b00*/  IABS R10, R10 ;  /* 0x0000000a000a7213 */ /* 0x000fe20000000000 */
[----:B0-----:R-:W-:Y:S01]  /*3b10*/  IMAD.MOV.U32 R0, RZ, RZ, R3 ;  /* 0x000000ffff007224 */ /* 0x001fe200078e0003 */
[----:B------:R-:W-:-:S02]  /*3b20*/  IABS R3, R19 ;  /* 0x0000001300037213 */ /* 0x000fc40000000000 */
[C---:B------:R-:W-:Y:S01]  /*3b30*/  ISETP.GT.U32.AND P3, PT, R4.reuse, R18, PT ;  /* 0x000000120400720c */ /* 0x040fe20003f64070 */
[----:B------:R-:W-:Y:S01]  /*3b40*/  @!P5 IMAD.MOV R0, RZ, RZ, -R0 ;  /* 0x000000ffff00d224 */ /* 0x000fe200078e0a00 */
[----:B------:R-:W-:Y:S01]  /*3b50*/  ISETP.GT.U32.AND P5, PT, R4, R11, PT ;  /* 0x0000000b0400720c */ /* 0x000fe20003fa4070 */
[C---:B------:R-:W-:Y:S01]  /*3b60*/  IMAD.HI.U32 R2, R8.reuse, R10, RZ ;  /* 0x0000000a08027227 */ /* 0x040fe200078e00ff */
[----:B------:R-:W-:Y:S02]  /*3b70*/  IABS R17, R15 ;  /* 0x0000000f00117213 */ /* 0x000fe40000000000 */
[----:B------:R0:W-:Y:S01]  /*3b80*/  STL [R1+0x340], R0 ;  /* 0x0003400001007387 */ /* 0x0001e20000100800 */
[----:B------:R-:W-:Y:S01]  /*3b90*/  @!P2 IMAD.IADD R13, R13, 0x1, -R4 ;  /* 0x000000010d0da824 */ /* 0x000fe200078e0a04 */
[----:B------:R-:W-:Y:S01]  /*3ba0*/  IABS R16, R9 ;  /* 0x0000000900107213 */ /* 0x000fe20000000000 */
[----:B------:R-:W-:Y:S02]  /*3bb0*/  IMAD.MOV R2, RZ, RZ, -R2 ;  /* 0x000000ffff027224 */ /* 0x000fe400078e0a02 */
[----:B------:R-:W-:Y:S01]  /*3bc0*/  IMAD.HI.U32 R12, R8, R3, RZ ;  /* 0x00000003080c7227 */ /* 0x000fe200078e00ff */
[----:B------:R-:W-:-:S03]  /*3bd0*/  ISETP.GT.U32.AND P2, PT, R4, R13, PT ;  /* 0x0000000d0400720c */ /* 0x000fc60003f44070 */
[----:B------:R-:W-:Y:S02]  /*3be0*/  @!P5 IMAD.IADD R11, R11, 0x1, -R4 ;  /* 0x000000010b0bd824 */ /* 0x000fe400078e0a04 */
[----:B------:R-:W-:Y:S02]  /*3bf0*/  IMAD R10, R4, R2, R10 ;  /* 0x00000002040a7224 */ /* 0x000fe400078e020a */
[----:B------:R-:W-:Y:S01]  /*3c00*/  IMAD.HI.U32 R6, R8, R17, RZ ;  /* 0x0000001108067227 */ /* 0x000fe200078e00ff */
[----:B------:R-:W-:-:S03]  /*3c10*/  ISETP.GT.U32.AND P5, PT, R4, R11, PT ;  /* 0x0000000b0400720c */ /* 0x000fc60003fa4070 */
[----:B------:R-:W-:Y:S02]  /*3c20*/  IMAD.MOV R12, RZ, RZ, -R12 ;  /* 0x000000ffff0c7224 */ /* 0x000fe400078e0a0c */
[----:B------:R-:W-:Y:S02]  /*3c30*/  IMAD.MOV R6, RZ, RZ, -R6 ;  /* 0x000000ffff067224 */ /* 0x000fe400078e0a06 */
[--C-:B------:R-:W-:Y:S01]  /*3c40*/  @!P3 IMAD.IADD R18, R18, 0x1, -R4.reuse ;  /* 0x000000011212b824 */ /* 0x100fe200078e0a04 */
[C---:B------:R-:W-:Y:S01]  /*3c50*/  ISETP.GT.U32.AND P3, PT, R4.reuse, R10, PT ;  /* 0x0000000a0400720c */ /* 0x040fe20003f64070 */
[C---:B------:R-:W-:Y:S02]  /*3c60*/  IMAD R3, R4.reuse, R12, R3 ;  /* 0x0000000c04037224 */ /* 0x040fe400078e0203 */
[C---:B------:R-:W-:Y:S02]  /*3c70*/  IMAD R17, R4.reuse, R6, R17 ;  /* 0x0000000604117224 */ /* 0x040fe400078e0211 */
[--C-:B------:R-:W-:Y:S01]  /*3c80*/  @!P2 IMAD.IADD R13, R13, 0x1, -R4.reuse ;  /* 0x000000010d0da824 */ /* 0x100fe200078e0a04 */
[C---:B------:R-:W-:Y:S01]  /*3c90*/  ISETP.GT.U32.AND P2, PT, R4.reuse, R3, PT ;  /* 0x000000030400720c */ /* 0x040fe20003f44070 */
[----:B------:R-:W-:Y:S01]  /*3ca0*/  @!P5 IMAD.IADD R11, R11, 0x1, -R4 ;  /* 0x000000010b0bd824 */ /* 0x000fe200078e0a04 */
[----:B------:R-:W-:Y:S01]  /*3cb0*/  ISETP.GT.U32.AND P5, PT, R4, R17, PT ;  /* 0x000000110400720c */ /* 0x000fe20003fa4070 */
[----:B------:R-:W-:-:S02]  /*3cc0*/  VIADD R2, R26, 0xc5 ;  /* 0x000000c51a027836 */ /* 0x000fc40000000000 */
[----:B------:R-:W-:Y:S02]  /*3cd0*/  VIADD R6, R26, 0xc3 ;  /* 0x000000c31a067836 */ /* 0x000fe40000000000 */
[----:B0-----:R-:W-:Y:S01]  /*3ce0*/  IMAD.MOV.U32 R0, RZ, RZ, R18 ;  /* 0x000000ffff007224 */ /* 0x001fe200078e0012 */
[----:B------:R-:W-:Y:S01]  /*3cf0*/  IABS R5, R2 ;  /* 0x0000000200057213 */ /* 0x000fe20000000000 */
[----:B------:R-:W-:Y:S01]  /*3d00*/  @!P3 IMAD.IADD R10, R10, 0x1, -R4 ;  /* 0x000000010a0ab824 */ /* 0x000fe200078e0a04 */
[----:B------:R-:W-:Y:S01]  /*3d10*/  IABS R18, R6 ;  /* 0x0000000600127213 */ /* 0x000fe20000000000 */
[----:B------:R-:W-:Y:S01]  /*3d20*/  @!P1 IMAD.MOV R0, RZ, RZ, -R0 ;  /* 0x000000ffff009224 */ /* 0x000fe200078e0a00 */
[----:B------:R-:W-:Y:S01]  /*3d30*/  ISETP.GE.AND P3, PT, R19, RZ, PT ;  /* 0x000000ff1300720c */ /* 0x000fe20003f66270 */
[----:B------:R-:W-:Y:S01]  /*3d40*/  IMAD.HI.U32 R12, R8, R16, RZ ;  /* 0x00000010080c7227 */ /* 0x000fe200078e00ff */
[----:B------:R-:W-:Y:S02]  /*3d50*/  ISETP.GT.U32.AND P1, PT, R4, R10, PT ;  /* 0x0000000a0400720c */ /* 0x000fe40003f24070 */
[----:B------:R0:W-:Y:S01]  /*3d60*/  STL [R1+0x334], R0 ;  /* 0x0003340001007387 */ /* 0x0001e20000100800 */
[--C-:B------:R-:W-:Y:S01]  /*3d70*/  @!P2 IMAD.IADD R3, R3, 0x1, -R4.reuse ;  /* 0x000000010303a824 */ /* 0x100fe200078e0a04 */
[----:B------:R-:W-:Y:S01]  /*3d80*/  ISETP.GE.AND P2, PT, R15, RZ, PT ;  /* 0x000000ff0f00720c */ /* 0x000fe20003f46270 */
[----:B------:R-:W-:-:S02]  /*3d90*/  @!P5 IMAD.IADD R17, R17, 0x1, -R4 ;  /* 0x000000011111d824 */ /* 0x000fc400078e0a04 */
[----:B------:R-:W-:-:S03]  /*3da0*/  IMAD.HI.U32 R14, R8, R5, RZ ;  /* 0x00000005080e7227 */ /* 0x000fc600078e00ff */
[C---:B------:R-:W-:Y:S01]  /*3db0*/  ISETP.GT.U32.AND P5, PT, R4.reuse, R17, PT ;  /* 0x000000110400720c */ /* 0x040fe20003fa4070 */
[----:B------:R-:W-:Y:S02]  /*3dc0*/  IMAD.MOV R12, RZ, RZ, -R12 ;  /* 0x000000ffff0c7224 */ /* 0x000fe400078e0a0c */
[----:B------:R-:W-:Y:S02]  /*3dd0*/  IMAD.MOV.U32 R15, RZ, RZ, R18 ;  /* 0x000000ffff0f7224 */ /* 0x000fe400078e0012 */
[----:B0-----:R-:W-:Y:S02]  /*3de0*/  IMAD.MOV.U32 R0, RZ, RZ, R13 ;  /* 0x000000ffff007224 */ /* 0x001fe400078e000d */
[----:B------:R-:W-:Y:S02]  /*3df0*/  IMAD.MOV R14, RZ, RZ, -R14 ;  /* 0x000000ffff0e7224 */ /* 0x000fe400078e0a0e */
[----:B------:R-:W-:Y:S02]  /*3e00*/  IMAD R16, R4, R12, R16 ;  /* 0x0000000c04107224 */ /* 0x000fe400078e0210 */
[----:B------:R-:W-:-:S04]  /*3e10*/  IMAD.HI.U32 R12, R8, R15, RZ ;  /* 0x0000000f080c7227 */ /* 0x000fc800078e00ff */
[----:B------:R-:W-:Y:S01]  /*3e20*/  @!P4 IMAD.MOV R0, RZ, RZ, -R0 ;  /* 0x000000ffff00c224 */ /* 0x000fe200078e0a00 */
[C---:B------:R-:W-:Y:S01]  /*3e30*/  ISETP.GT.U32.AND P4, PT, R4.reuse, R3, PT ;  /* 0x000000030400720c */ /* 0x040fe20003f84070 */
[----:B------:R-:W-:Y:S02]  /*3e40*/  IMAD R5, R4, R14, R5 ;  /* 0x0000000e04057224 */ /* 0x000fe400078e0205 */
[----:B------:R-:W-:Y:S01]  /*3e50*/  @!P1 IMAD.IADD R10, R10, 0x1, -R4 ;  /* 0x000000010a0a9824 */ /* 0x000fe200078e0a04 */
[----:B------:R0:W-:Y:S01]  /*3e60*/  STL [R1+0x2f4], R0 ;  /* 0x0002f40001007387 */ /* 0x0001e20000100800 */
[----:B------:R-:W-:Y:S01]  /*3e70*/  IMAD.MOV R12, RZ, RZ, -R12 ;  /* 0x000000ffff0c7224 */ /* 0x000fe200078e0a0c */
[C---:B------:R-:W-:Y:S01]  /*3e80*/  ISETP.GT.U32.AND P1, PT, R4.reuse, R5, PT ;  /* 0x000000050400720c */ /* 0x040fe20003f24070 */
[----:B------:R-:W-:Y:S02]  /*3e90*/  @!P5 IMAD.IADD R17, R17, 0x1, -R4 ;  /* 0x000000011111d824 */ /* 0x000fe400078e0a04 */
[----:B------:R-:W-:-:S02]  /*3ea0*/  IMAD R15, R4, R12, R15 ;  /* 0x0000000c040f7224 */ /* 0x000fc400078e020f */
[----:B------:R-:W-:Y:S01]  /*3eb0*/  @!P0 IMAD.MOV R11, RZ, RZ, -R11 ;  /* 0x000000ffff0b8224 */ /* 0x000fe200078e0a0b */
[----:B------:R-:W-:Y:S01]  /*3ec0*/  ISETP.GE.AND P0, PT, R2, RZ, PT ;  /* 0x000000ff0200720c */ /* 0x000fe20003f06270 */
[----:B------:R-:W-:Y:S01]  /*3ed0*/  @!P4 IMAD.IADD R3, R3, 0x1, -R4 ;  /* 0x000000010303c824 */ /* 0x000fe200078e0a04 */
[----:B------:R-:W-:Y:S01]  /*3ee0*/  ISETP.GT.U32.AND P5, PT, R4, R15, PT ;  /* 0x0000000f0400720c */ /* 0x000fe20003fa4070 */
[----:B0-----:R-:W-:Y:S01]  /*3ef0*/  IMAD.MOV.U32 R0, RZ, RZ, R10 ;  /* 0x000000ffff007224 */ /* 0x001fe200078e000a */
[----:B------:R-:W-:Y:S01]  /*3f00*/  ISETP.GE.AND P4, PT, R9, RZ, PT ;  /* 0x000000ff0900720c */ /* 0x000fe20003f86270 */
[----:B------:R-:W-:Y:S01]  /*3f10*/  VIADD R2, R26, 0xc2 ;  /* 0x000000c21a027836 */ /* 0x000fe20000000000 */
[----:B------:R0:W-:Y:S01]  /*3f20*/  STL [R1+0x300], R11 ;  /* 0x0003000b01007387 */ /* 0x0001e20000100800 */
[----:B------:R-:W-:Y:S01]  /*3f30*/  @!P6 IMAD.MOV R0, RZ, RZ, -R0 ;  /* 0x000000ffff00e224 */ /* 0x000fe200078e0a00 */
[----:B------:R-:W-:Y:S01]  /*3f40*/  ISETP.GT.U32.AND P6, PT, R4, R16, PT ;  /* 0x000000100400720c */ /* 0x000fe20003fc4070 */
[----:B------:R-:W-:-:S02]  /*3f50*/  VIADD R9, R26, 0xc1 ;  /* 0x000000c11a097836 */ /* 0x000fc40000000000 */
[--C-:B------:R-:W-:Y:S01]  /*3f60*/  @!P1 IMAD.IADD R5, R5, 0x1, -R4.reuse ;  /* 0x0000000105059824 */ /* 0x100fe200078e0a04 */
[----:B------:R-:W-:Y:S01]  /*3f70*/  ISETP.GE.AND P1, PT, R6, RZ, PT ;  /* 0x000000ff0600720c */ /* 0x000fe20003f26270 */
[----:B------:R1:W-:Y:S01]  /*3f80*/  STL [R1+0x328], R0 ;  /* 0x0003280001007387 */ /* 0x0003e20000100800 */
[----:B------:R-:W-:Y:S01]  /*3f90*/  IABS R6, R9 ;  /* 0x0000000900067213 */ /* 0x000fe20000000000 */
[--C-:B------:R-:W-:Y:S01]  /*3fa0*/  @!P5 IMAD.IADD R15, R15, 0x1, -R4.reuse ;  /* 0x000000010f0fd824 */ /* 0x100fe200078e0a04 */
[----:B0-----:R-:W-:Y:S01]  /*3fb0*/  IABS R11, R2 ;  /* 0x00000002000b7213 */ /* 0x001fe20000000000 */
[C---:B------:R-:W-:Y:S02]  /*3fc0*/  VIADD R13, R26.reuse, 0xc0 ;  /* 0x000000c01a0d7836 */ /* 0x040fe40000000000 */
[----:B------:R-:W-:Y:S02]  /*3fd0*/  VIADD R12, R26, 0xbf ;  /* 0x000000bf1a0c7836 */ /* 0x000fe40000000000 */
[----:B------:R-:W-:Y:S01]  /*3fe0*/  @!P6 IMAD.IADD R16, R16, 0x1, -R4 ;  /* 0x000000011010e824 */ /* 0x000fe200078e0a04 */
[----:B------:R-:W-:Y:S01]  /*3ff0*/  ISETP.GT.U32.AND P6, PT, R4, R5, PT ;  /* 0x000000050400720c */ /* 0x000fe20003fc4070 */
[----:B-1----:R-:W-:Y:S01]  /*4000*/  IMAD.MOV.U32 R0, RZ, RZ, R3 ;  /* 0x000000ffff007224 */ /* 0x002fe200078e0003 */
[----:B------:R-:W-:Y:S01]  /*4010*/  IABS R14, R13 ;  /* 0x0000000d000e7213 */ /* 0x000fe20000000000 */
[----:B------:R-:W-:Y:S01]  /*4020*/  IMAD.HI.U32 R10, R8, R11, RZ ;  /* 0x0000000b080a7227 */ /* 0x000fe200078e00ff */
[----:B------:R-:W-:-:S02]  /*4030*/  ISETP.GT.U32.AND P5, PT, R4, R16, PT ;  /* 0x000000100400720c */ /* 0x000fc40003fa4070 */
[----:B------:R-:W-:Y:S01]  /*4040*/  IABS R19, R12 ;  /* 0x0000000c00137213 */ /* 0x000fe20000000000 */
[----:B------:R-:W-:Y:S02]  /*4050*/  IMAD.MOV.U32 R3, RZ, RZ, R6 ;  /* 0x000000ffff037224 */ /* 0x000fe400078e0006 */
[----:B------:R-:W-:Y:S01]  /*4060*/  @!P3 IMAD.MOV R0, RZ, RZ, -R0 ;  /* 0x000000ffff00b224 */ /* 0x000fe200078e0a00 */
[----:B------:R-:W-:Y:S01]  /*4070*/  ISETP.GT.U32.AND P3, PT, R4, R15, PT ;  /* 0x0000000f0400720c */ /* 0x000fe20003f64070 */
[----:B------:R-:W-:Y:S02]  /*4080*/  IMAD.MOV R10, RZ, RZ, -R10 ;  /* 0x000000ffff0a7224 */ /* 0x000fe400078e0a0a */
[----:B------:R-:W-:Y:S01]  /*4090*/  IMAD.HI.U32 R6, R8, R3, RZ ;  /* 0x0000000308067227 */ /* 0x000fe200078e00ff */
[----:B------:R0:W-:Y:S03]  /*40a0*/  STL [R1+0x32c], R0 ;  /* 0x00032c0001007387 */ /* 0x0001e60000100800 */
[----:B------:R-:W-:-:S02]  /*40b0*/  IMAD R11, R4, R10, R11 ;  /* 0x0000000a040b7224 */ /* 0x000fc400078e020b */
[----:B------:R-:W-:Y:S02]  /*40c0*/  IMAD.MOV R6, RZ, RZ, -R6 ;  /* 0x000000ffff067224 */ /* 0x000fe400078e0a06 */
[--C-:B------:R-:W-:Y:S01]  /*40d0*/  @!P6 IMAD.IADD R5, R5, 0x1, -R4.reuse ;  /* 0x000000010505e824 */ /* 0x100fe200078e0a04 */
[C---:B------:R-:W-:Y:S01]  /*40e0*/  ISETP.GT.U32.AND P6, PT, R4.reuse, R11, PT ;  /* 0x0000000b0400720c */ /* 0x040fe20003fc4070 */
[----:B------:R-:W-:Y:S02]  /*40f0*/  IMAD R3, R4, R6, R3 ;  /* 0x0000000604037224 */ /* 0x000fe400078e0203 */
[----:B------:R-:W-:Y:S02]  /*4100*/  @!P3 IMAD.IADD R15, R15, 0x1, -R4 ;  /* 0x000000010f0fb824 */ /* 0x000fe400078e0a04 */
[----:B------:R-:W-:Y:S01]  /*4110*/  IMAD.HI.U32 R6, R8, R14, RZ ;  /* 0x0000000e08067227 */ /* 0x000fe200078e00ff */
[----:B------:R-:W-:-:S03]  /*4120*/  ISETP.GT.U32.AND P3, PT, R4, R3, PT ;  /* 0x000000030400720c */ /* 0x000fc60003f64070 */
[----:B------:R-:W-:Y:S01]  /*4130*/  @!P5 IMAD.IADD R16, R16, 0x1, -R4 ;  /* 0x000000011010d824 */ /* 0x000fe200078e0a04 */
[----:B------:R-:W-:Y:S01]  /*4140*/  ISETP.GE.AND P5, PT, R2, RZ, PT ;  /* 0x000000ff0200720c */ /* 0x000fe20003fa6270 */
[----:B------:R-:W-:-:S04]  /*4150*/  IMAD.HI.U32 R10, R8, R19, RZ ;  /* 0x00000013080a7227 */ /* 0x000fc800078e00ff */
[----:B------:R-:W-:Y:S01]  /*4160*/  @!P6 IMAD.IADD R11, R11, 0x1, -R4 ;  /* 0x000000010b0be824 */ /* 0x000fe200078e0a04 */
[----:B------:R-:W-:Y:S01]  /*4170*/  ISETP.GE.AND P6, PT, R9, RZ, PT ;  /* 0x000000ff0900720c */ /* 0x000fe20003fc6270 */
[----:B------:R-:W-:Y:S02]  /*4180*/  VIADD R2, R26, 0xbe ;  /* 0x000000be1a027836 */ /* 0x000fe40000000000 */
[----:B------:R-:W-:Y:S02]  /*4190*/  IMAD.MOV R6, RZ, RZ, -R6 ;  /* 0x000000ffff067224 */ /* 0x000fe400078e0a06 */
[----:B------:R-:W-:Y:S01]  /*41a0*/  @!P3 IMAD.IADD R3, R3, 0x1, -R4 ;  /* 0x000000010303b824 */ /* 0x000fe200078e0a04 */
[----:B------:R-:W-:Y:S01]  /*41b0*/  ISETP.GT.U32.AND P3, PT, R4, R11, PT ;  /* 0x0000000b0400720c */ /* 0x000fe20003f64070 */
[----:B0-----:R-:W-:Y:S02]  /*41c0*/  IMAD.MOV.U32 R0, RZ, RZ, R5 ;  /* 0x000000ffff007224 */ /* 0x001fe400078e0005 */
[----:B------:R-:W-:-:S02]  /*41d0*/  IMAD.MOV R10, RZ, RZ, -R10 ;  /* 0x000000ffff0a7224 */ /* 0x000fc400078e0a0a */
[----:B------:R-:W-:Y:S02]  /*41e0*/  VIADD R9, R26, 0xbd ;  /* 0x000000bd1a097836 */ /* 0x000fe40000000000 */
[C---:B------:R-:W-:Y:S01]  /*41f0*/  IMAD R14, R4.reuse, R6, R14 ;  /* 0x00000006040e7224 */ /* 0x040fe200078e020e */
[----:B------:R-:W-:Y:S01]  /*4200*/  IABS R6, R2 ;  /* 0x0000000200067213 */ /* 0x000fe20000000000 */
[----:B------:R-:W-:Y:S01]  /*4210*/  @!P0 IMAD.MOV R0, RZ, RZ, -R0 ;  /* 0x000000ffff008224 */ /* 0x000fe200078e0a00 */
[C---:B------:R-:W-:Y:S01]  /*4220*/  ISETP.GT.U32.AND P0, PT, R4.reuse, R3, PT ;  /* 0x000000030400720c */ /* 0x040fe20003f04070 */
[----:B------:R-:W-:Y:S01]  /*4230*/  @!P2 IMAD.MOV R17, RZ, RZ, -R17 ;  /* 0x000000ffff11a224 */ /* 0x000fe200078e0a11 */
[C---:B------:R-:W-:Y:S01]  /*4240*/  ISETP.GT.U32.AND P2, PT, R4.reuse, R14, PT ;  /* 0x0000000e0400720c */ /* 0x040fe20003f44070 */
[----:B------:R-:W-:Y:S01]  /*4250*/  IMAD R19, R4, R10, R19 ;  /* 0x0000000a04137224 */ /* 0x000fe200078e0213 */
[----:B------:R-:W-:Y:S01]  /*4260*/  IABS R10, R9 ;  /* 0x00000009000a7213 */ /* 0x000fe20000000000 */
[----:B------:R-:W-:Y:S01]  /*4270*/  IMAD.HI.U32 R5, R8, R6, RZ ;  /* 0x0000000608057227 */ /* 0x000fe200078e00ff */
[----:B------:R-:W-:Y:S03]  /*4280*/  STL [R1+0x308], R17 ;  /* 0x0003081101007387 */ /* 0x000fe60000100800 */
[----:B------:R-:W-:Y:S01]  /*4290*/  @!P4 IMAD.MOV R16, RZ, RZ, -R16 ;  /* 0x000000ffff10c224 */ /* 0x000fe200078e0a10 */
[----:B------:R0:W-:Y:S01]  /*42a0*/  STL [R1+0x324], R0 ;  /* 0x0003240001007387 */ /* 0x0001e20000100800 */
[----:B------:R-:W-:Y:S01]  /*42b0*/  ISETP.GT.U32.AND P4, PT, R4, R19, PT ;  /* 0x000000130400720c */ /* 0x000fe20003f84070 */
[--C-:B------:R-:W-:Y:S01]  /*42c0*/  @!P3 IMAD.IADD R11, R11, 0x1, -R4.reuse ;  /* 0x000000010b0bb824 */ /* 0x100fe200078e0a04 */
[----:B------:R-:W-:Y:S01]  /*42d0*/  ISETP.GE.AND P3, PT, R12, RZ, PT ;  /* 0x000000ff0c00720c */ /* 0x000fe20003f66270 */
[----:B------:R-:W-:Y:S01]  /*42e0*/  IMAD.MOV R5, RZ, RZ, -R5 ;  /* 0x000000ffff057224 */ /* 0x000fe200078e0a05 */
[----:B------:R1:W-:Y:S01]  /*42f0*/  STL [R1+0x310], R16 ;  /* 0x0003101001007387 */ /* 0x0003e20000100800 */
[----:B------:R-:W-:Y:S01]  /*4300*/  @!P0 IMAD.IADD R3, R3, 0x1, -R4 ;  /* 0x0000000103038824 */ /* 0x000fe200078e0a04 */
[----:B------:R-:W-:Y:S01]  /*4310*/  ISETP.GE.AND P0, PT, R2, RZ, PT ;  /* 0x000000ff0200720c */ /* 0x000fe20003f06270 */
[----:B------:R-:W-:-:S02]  /*4320*/  IMAD R6, R4, R5, R6 ;  /* 0x0000000504067224 */ /* 0x000fc400078e0206 */
[----:B0-----:R-:W-:Y:S02]  /*4330*/  IMAD.MOV.U32 R0, RZ, RZ, R15 ;  /* 0x000000ffff007224 */ /* 0x001fe400078e000f */
[----:B------:R-:W-:-:S04]  /*4340*/  IMAD.HI.U32 R15, R8, R10, RZ ;  /* 0x0000000a080f7227 */ /* 0x000fc800078e00ff */
[----:B------:R-:W-:Y:S01]  /*4350*/  @!P1 IMAD.MOV R0, RZ, RZ, -R0 ;  /* 0x000000ffff009224 */ /* 0x000fe200078e0a00 */
[----:B------:R-:W-:Y:S01]  /*4360*/  ISETP.GE.AND P1, PT, R13, RZ, PT ;  /* 0x000000ff0d00720c */ /* 0x000fe20003f26270 */
[----:B------:R-:W-:Y:S02]  /*4370*/  IMAD.MOV R15, RZ, RZ, -R15 ;  /* 0x000000ffff0f7224 */ /* 0x000fe400078e0a0f */
[----:B-1----:R-:W-:Y:S01]  /*4380*/  IMAD.MOV.U32 R16, RZ, RZ, R11 ;  /* 0x000000ffff107224 */ /* 0x002fe200078e000b */
[----:B------:R0:W-:Y:S01]  /*4390*/  STL [R1+0x320], R0 ;  /* 0x0003200001007387 */ /* 0x0001e20000100800 */
[C---:B------:R-:W-:Y:S02]  /*43a0*/  IMAD R10, R4.reuse, R15, R10 ;  /* 0x0000000f040a7224 */ /* 0x040fe400078e020a */
[----:B------:R-:W-:Y:S01]  /*43b0*/  @!P5 IMAD.MOV R16, RZ, RZ, -R16 ;  /* 0x000000ffff10d224 */ /* 0x000fe200078e0a10 */
[----:B------:R-:W-:Y:S01]  /*43c0*/  ISETP.GT.U32.AND P5, PT, R4, R6, PT ;  /* 0x000000060400720c */ /* 0x000fe20003fa4070 */
[----:B------:R-:W-:-:S02]  /*43d0*/  @!P4 IMAD.IADD R19, R19, 0x1, -R4 ;  /* 0x000000011313c824 */ /* 0x000fc400078e0a04 */
[C---:B------:R-:W-:Y:S01]  /*43e0*/  VIADD R2, R26.reuse, 0xbc ;  /* 0x000000bc1a027836 */ /* 0x040fe20000000000 */
[----:B------:R-:W-:Y:S01]  /*43f0*/  STL [R1+0x314], R16 ;  /* 0x0003141001007387 */ /* 0x000fe20000100800 */
[----:B------:R-:W-:Y:S01]  /*4400*/  VIADD R5, R26, 0xbb ;  /* 0x000000bb1a057836 */ /* 0x000fe20000000000 */
[----:B------:R-:W-:Y:S01]  /*4410*/  ISETP.GT.U32.AND P4, PT, R4, R19, PT ;  /* 0x000000130400720c */ /* 0x000fe20003f84070 */
[----:B0-----:R-:W-:Y:S01]  /*4420*/  IMAD.MOV.U32 R0, RZ, RZ, R3 ;  /* 0x000000ffff007224 */ /* 0x001fe200078e0003 */
[----:B------:R-:W-:Y:S01]  /*4430*/  IABS R11, R2 ;  /* 0x00000002000b7213 */ /* 0x000fe20000000000 */
[----:B------:R-:W-:Y:S01]  /*4440*/  @!P2 IMAD.IADD R14, R14, 0x1, -R4 ;  /* 0x000000010e0ea824 */ /* 0x000fe200078e0a04 */
[----:B------:R-:W-:Y:S01]  /*4450*/  IABS R3, R5 ;  /* 0x0000000500037213 */ /* 0x000fe20000000000 */
[----:B------:R-:W-:Y:S01]  /*4460*/  @!P6 IMAD.MOV R0, RZ, RZ, -R0 ;  /* 0x000000ffff00e224 */ /* 0x000fe200078e0a00 */
[----:B------:R-:W-:Y:S01]  /*4470*/  ISETP.GT.U32.AND P6, PT, R4, R10, PT ;  /* 0x0000000a0400720c */ /* 0x000fe20003fc4070 */
[--C-:B------:R-:W-:Y:S01]  /*4480*/  @!P5 IMAD.IADD R6, R6, 0x1, -R4.reuse ;  /* 0x000000010606d824 */ /* 0x100fe200078e0a04 */
[----:B------:R-:W-:Y:S01]  /*4490*/  ISETP.GT.U32.AND P2, PT, R4, R14, PT ;  /* 0x0000000e0400720c */ /* 0x000fe20003f44070 */
[----:B------:R-:W-:Y:S01]  /*44a0*/  IMAD.HI.U32 R12, R8, R11, RZ ;  /* 0x0000000b080c7227 */ /* 0x000fe200078e00ff */
[----:B------:R0:W-:Y:S02]  /*44b0*/  STL [R1+0x31c], R0 ;  /* 0x00031c0001007387 */ /* 0x0001e40000100800 */
[----:B------:R-:W-:Y:S01]  /*44c0*/  ISETP.GT.U32.AND P5, PT, R4, R6, PT ;  /* 0x000000060400720c */ /* 0x000fe20003fa4070 */
[----:B------:R-:W-:Y:S01]  /*44d0*/  @!P4 IMAD.IADD R19, R19, 0x1, -R4 ;  /* 0x000000011313c824 */ /* 0x000fe200078e0a04 */
[----:B------:R-:W-:Y:S01]  /*44e0*/  ISETP.GE.AND P4, PT, R2, RZ, PT ;  /* 0x000000ff0200720c */ /* 0x000fe20003f86270 */
[----:B------:R-:W-:-:S04]  /*44f0*/  IMAD.HI.U32 R2, R8, R3, RZ ;  /* 0x0000000308027227 */ /* 0x000fc800078e00ff */
[----:B------:R-:W-:Y:S02]  /*4500*/  @!P6 IMAD.IADD R10, R10, 0x1, -R4 ;  /* 0x000000010a0ae824 */ /* 0x000fe400078e0a04 */
[----:B------:R-:W-:Y:S02]  /*4510*/  IMAD.MOV R12, RZ, RZ, -R12 ;  /* 0x000000ffff0c7224 */ /* 0x000fe400078e0a0c */
[----:B------:R-:W-:Y:S01]  /*4520*/  IMAD.MOV R2, RZ, RZ, -R2 ;  /* 0x000000ffff027224 */ /* 0x000fe200078e0a02 */
[C---:B------:R-:W-:Y:S01]  /*4530*/  ISETP.GT.U32.AND P6, PT, R4.reuse, R10, PT ;  /* 0x0000000a0400720c */ /* 0x040fe20003fc4070 */
[C---:B------:R-:W-:Y:S02]  /*4540*/  IMAD R11, R4.reuse, R12, R11 ;  /* 0x0000000c040b7224 */ /* 0x040fe400078e020b */
[----:B------:R-:W-:Y:S02]  /*4550*/  IMAD R3, R4, R2, R3 ;  /* 0x0000000204037224 */ /* 0x000fe400078e0203 */
[--C-:B------:R-:W-:Y:S01]  /*4560*/  @!P5 IMAD.IADD R6, R6, 0x1, -R4.reuse ;  /* 0x000000010606d824 */ /* 0x100fe200078e0a04 */
[----:B------:R-:W-:Y:S01]  /*4570*/  ISETP.GT.U32.AND P5, PT, R4, R11, PT ;  /* 0x0000000b0400720c */ /* 0x000fe20003fa4070 */
[----:B------:R-:W-:Y:S01]  /*4580*/  @!P2 IMAD.IADD R14, R14, 0x1, -R4 ;  /* 0x000000010e0ea824 */ /* 0x000fe200078e0a04 */
[----:B------:R-:W-:Y:S01]  /*4590*/  ISETP.GE.AND P2, PT, R9, RZ, PT ;  /* 0x000000ff0900720c */ /* 0x000fe20003f46270 */
[----:B------:R-:W-:-:S02]  /*45a0*/  VIADD R9, R26, 0xba ;  /* 0x000000ba1a097836 */ /* 0x000fc40000000000 */
[----:B------:R-:W-:Y:S02]  /*45b0*/  VIADD R12, R26, 0xb9 ;  /* 0x000000b91a0c7836 */ /* 0x000fe40000000000 */
[----:B------:R-:W-:Y:S01]  /*45c0*/  @!P6 IMAD.IADD R10, R10, 0x1, -R4 ;  /* 0x000000010a0ae824 */ /* 0x000fe200078e0a04 */
[----:B------:R-:W-:Y:S01]  /*45d0*/  ISETP.GT.U32.AND P6, PT, R4, R3, PT ;  /* 0x000000030400720c */ /* 0x000fe20003fc4070 */
[----:B0-----:R-:W-:Y:S01]  /*45e0*/  IMAD.MOV.U32 R0, RZ, RZ, R14 ;  /* 0x000000ffff007224 */ /* 0x001fe200078e000e */
[----:B------:R-:W-:Y:S01]  /*45f0*/  IABS R13, R9 ;  /* 0x00000009000d7213 */ /* 0x000fe20000000000 */
[----:B------:R-:W-:Y:S01]  /*4600*/  VIADD R14, R26, 0xb8 ;  /* 0x000000b81a0e7836 */ /* 0x000fe20000000000 */
[----:B------:R-:W-:Y:S01]  /*4610*/  IABS R16, R12 ;  /* 0x0000000c00107213 */ /* 0x000fe20000000000 */
[----:B------:R-:W-:Y:S02]  /*4620*/  @!P5 IMAD.IADD R11, R11, 0x1, -R4 ;  /* 0x000000010b0bd824 */ /* 0x000fe400078e0a04 */
[----:B------:R-:W-:Y:S01]  /*4630*/  IMAD.HI.U32 R2, R8, R13, RZ ;  /* 0x0000000d08027227 */ /* 0x000fe200078e00ff */
[----:B------:R-:W-:-:S03]  /*4640*/  IABS R18, R14 ;  /* 0x0000000e00127213 */ /* 0x000fc60000000000 */
[----:B------:R-:W-:Y:S01]  /*4650*/  @!P1 IMAD.MOV R0, RZ, RZ, -R0 ;  /* 0x000000ffff009224 */ /* 0x000fe200078e0a00 */
[----:B------:R-:W-:Y:S01]  /*4660*/  ISETP.GE.AND P1, PT, R5, RZ, PT ;  /* 0x000000ff0500720c */ /* 0x000fe20003f26270 */
[----:B------:R-:W-:Y:S01]  /*4670*/  @!P6 IMAD.IADD R3, R3, 0x1, -R4 ;  /* 0x000000010303e824 */ /* 0x000fe200078e0a04 */
[----:B------:R-:W-:Y:S01]  /*4680*/  ISETP.GT.U32.AND P6, PT, R4, R11, PT ;  /* 0x0000000b0400720c */ /* 0x000fe20003fc4070 */
[----:B------:R-:W-:Y:S01]  /*4690*/  IMAD.MOV R2, RZ, RZ, -R2 ;  /* 0x000000ffff027224 */ /* 0x000fe200078e0a02 */
[----:B------:R0:W-:Y:S01]  /*46a0*/  STL [R1+0x318], R0 ;  /* 0x0003180001007387 */ /* 0x0001e20000100800 */
[----:B------:R-:W-:-:S04]  /*46b0*/  IMAD.HI.U32 R20, R8, R16, RZ ;  /* 0x0000001008147227 */ /* 0x000fc800078e00ff */
[----:B------:R-:W-:Y:S02]  /*46c0*/  IMAD R13, R4, R2, R13 ;  /* 0x00000002040d7224 */ /* 0x000fe400078e020d */
[----:B------:R-:W-:Y:S02]  /*46d0*/  VIADD R5, R26, 0xb7 ;  /* 0x000000b71a057836 */ /* 0x000fe40000000000 */
[----:B------:R-:W-:Y:S01]  /*46e0*/  IMAD.MOV R20, RZ, RZ, -R20 ;  /* 0x000000ffff147224 */ /* 0x000fe200078e0a14 */
[C---:B------:R-:W-:Y:S01]  /*46f0*/  ISETP.GT.U32.AND P5, PT, R4.reuse, R13, PT ;  /* 0x0000000d0400720c */ /* 0x040fe20003fa4070 */
[----:B0-----:R-:W-:Y:S01]  /*4700*/  IMAD.MOV.U32 R0, RZ, RZ, R19 ;  /* 0x000000ffff007224 */ /* 0x001fe200078e0013 */
[----:B------:R-:W-:Y:S01]  /*4710*/  IABS R15, R5 ;  /* 0x00000005000f7213 */ /* 0x000fe20000000000 */
[----:B------:R-:W-:Y:S02]  /*4720*/  @!P6 IMAD.IADD R11, R11, 0x1, -R4 ;  /* 0x000000010b0be824 */ /* 0x000fe400078e0a04 */
[----:B------:R-:W-:Y:S01]  /*4730*/  @!P3 IMAD.MOV R0, RZ, RZ, -R0 ;  /* 0x000000ffff00b224 */ /* 0x000fe200078e0a00 */
[----:B------:R-:W-:Y:S01]  /*4740*/  ISETP.GE.AND P3, PT, R9, RZ, PT ;  /* 0x000000ff0900720c */ /* 0x000fe20003f66270 */
[----:B------:R-:W-:-:S02]  /*4750*/  IMAD R9, R4, R20, R16 ;  /* 0x0000001404097224 */ /* 0x000fc400078e0210 */
[----:B------:R-:W-:Y:S01]  /*4760*/  IMAD.HI.U32 R17, R8, R18, RZ ;  /* 0x0000001208117227 */ /* 0x000fe200078e00ff */
[----:B------:R0:W-:Y:S02]  /*4770*/  STL [R1+0x30c], R0 ;  /* 0x00030c0001007387 */ /* 0x0001e40000100800 */
[----:B------:R-:W-:Y:S01]  /*4780*/  ISETP.GT.U32.AND P6, PT, R4, R9, PT ;  /* 0x000000090400720c */ /* 0x000fe20003fc4070 */
[----:B------:R-:W-:Y:S02]  /*4790*/  VIADD R2, R26, 0xb6 ;  /* 0x000000b61a027836 */ /* 0x000fe40000000000 */
[----:B------:R-:W-:Y:S02]  /*47a0*/  IMAD.MOV R17, RZ, RZ, -R17 ;  /* 0x000000ffff117224 */ /* 0x000fe400078e0a11 */
[----:B------:R-:W-:Y:S01]  /*47b0*/  @!P5 IMAD.IADD R13, R13, 0x1, -R4 ;  /* 0x000000010d0dd824 */ /* 0x000fe200078e0a04 */
[----:B------:R-:W-:Y:S01]  /*47c0*/  IABS R16, R2 ;  /* 0x0000000200107213 */ /* 0x000fe20000000000 */
[----:B------:R-:W-:-:S02]  /*47d0*/  IMAD R18, R4, R17, R18 ;  /* 0x0000001104127224 */ /* 0x000fc400078e0212 */
[----:B0-----:R-:W-:Y:S01]  /*47e0*/  IMAD.MOV.U32 R0, RZ, RZ, R6 ;  /* 0x000000ffff007224 */ /* 0x001fe200078e0006 */
[----:B------:R-:W-:Y:S01]  /*47f0*/  ISETP.GT.U32.AND P5, PT, R4, R13, PT ;  /* 0x0000000d0400720c */ /* 0x000fe20003fa4070 */
[----:B------:R-:W-:-:S04]  /*4800*/  IMAD.HI.U32 R6, R8, R15, RZ ;  /* 0x0000000f08067227 */ /* 0x000fc800078e00ff */
[----:B------:R-:W-:Y:S01]  /*4810*/  @!P0 IMAD.MOV R0, RZ, RZ, -R0 ;  /* 0x000000ffff008224 */ /* 0x000fe200078e0a00 */
[C---:B------:R-:W-:Y:S01]  /*4820*/  ISETP.GT.U32.AND P0, PT, R4.reuse, R3, PT ;  /* 0x000000030400720c */ /* 0x040fe20003f04070 */
[----:B------:R-:W-:Y:S02]  /*4830*/  IMAD.MOV R6, RZ, RZ, -R6 ;  /* 0x000000ffff067224 */ /* 0x000fe400078e0a06 */
[----:B------:R-:W-:Y:S01]  /*4840*/  IMAD.MOV.U32 R17, RZ, RZ, R10 ;  /* 0x000000ffff117224 */ /* 0x000fe200078e000a */
[----:B------:R0:W-:Y:S01]  /*4850*/  STL [R1+0x304], R0 ;  /* 0x0003040001007387 */ /* 0x0001e20000100800 */
[----:B------:R-:W-:Y:S02]  /*4860*/  IMAD R15, R4, R6, R15 ;  /* 0x00000006040f7224 */ /* 0x000fe400078e020f */
[----:B------:R-:W-:Y:S02]  /*4870*/  @!P6 IMAD.IADD R9, R9, 0x1, -R4 ;  /* 0x000000010909e824 */ /* 0x000fe400078e0a04 */
[----:B------:R-:W-:Y:S01]  /*4880*/  IMAD.HI.U32 R10, R8, R16, RZ ;  /* 0x00000010080a7227 */ /* 0x000fe200078e00ff */
[----:B------:R-:W-:-:S03]  /*4890*/  ISETP.GT.U32.AND P6, PT, R4, R15, PT ;  /* 0x0000000f0400720c */ /* 0x000fc60003fc4070 */
[----:B------:R-:W-:Y:S02]  /*48a0*/  IMAD.MOV R10, RZ, RZ, -R10 ;  /* 0x000000ffff0a7224 */ /* 0x000fe400078e0a0a */
[----:B0-----:R-:W-:Y:S02]  /*48b0*/  IMAD.MOV.U32 R0, RZ, RZ, R11 ;  /* 0x000000ffff007224 */ /* 0x001fe400078e000b */
[C---:B------:R-:W-:Y:S02]  /*48c0*/  IMAD R6, R4.reuse, R10, R16 ;  /* 0x0000000a04067224 */ /* 0x040fe400078e0210 */
[----:B------:R-:W-:Y:S01]  /*48d0*/  @!P4 IMAD.MOV R0, RZ, RZ, -R0 ;  /* 0x000000ffff00c224 */ /* 0x000fe200078e0a00 */
[----:B------:R-:W-:Y:S01]  /*48e0*/  ISETP.GT.U32.AND P4, PT, R4, R18, PT ;  /* 0x000000120400720c */ /* 0x000fe20003f84070 */
[----:B------:R-:W-:Y:S02]  /*48f0*/  VIADD R16, R26, 0xb5 ;  /* 0x000000b51a107836 */ /* 0x000fe40000000000 */
[----:B------:R-:W-:Y:S01]  /*4900*/  @!P2 IMAD.MOV R17, RZ, RZ, -R17 ;  /* 0x000000ffff11a224 */ /* 0x000fe200078e0a11 */
[----:B------:R-:W-:Y:S01]  /*4910*/  ISETP.GE.AND P2, PT, R12, RZ, PT ;  /* 0x000000ff0c00720c */ /* 0x000fe20003f46270 */
[--C-:B------:R-:W-:Y:S01]  /*4920*/  @!P5 IMAD.IADD R13, R13, 0x1, -R4.reuse ;  /* 0x000000010d0dd824 */ /* 0x100fe200078e0a04 */
[----:B------:R-:W-:Y:S01]  /*4930*/  ISETP.GE.AND P5, PT, R5, RZ, PT ;  /* 0x000000ff0500720c */ /* 0x000fe20003fa6270 */
[--C-:B------:R-:W-:Y:S01]  /*4940*/  @!P6 IMAD.IADD R15, R15, 0x1, -R4.reuse ;  /* 0x000000010f0fe824 */ /* 0x100fe200078e0a04 */
[----:B------:R-:W-:Y:S01]  /*4950*/  IABS R5, R16 ;  /* 0x0000001000057213 */ /* 0x000fe20000000000 */
[--C-:B------:R-:W-:Y:S01]  /*4960*/  @!P0 IMAD.IADD R3, R3, 0x1, -R4.reuse ;  /* 0x0000000103038824 */ /* 0x100fe200078e0a04 */
[----:B------:R0:W-:Y:S01]  /*4970*/  STL [R1+0x2fc], R17 ;  /* 0x0002fc1101007387 */ /* 0x0001e20000100800 */
[----:B------:R-:W-:Y:S01]  /*4980*/  VIADD R11, R26, 0xb3 ;  /* 0x000000b31a0b7836 */ /* 0x000fe20000000000 */
[----:B------:R-:W-:Y:S01]  /*4990*/  ISETP.GT.U32.AND P6, PT, R4, R15, PT ;  /* 0x0000000f0400720c */ /* 0x000fe20003fc4070 */
[----:B------:R-:W-:Y:S01]  /*49a0*/  @!P4 IMAD.IADD R18, R18, 0x1, -R4 ;  /* 0x000000011212c824 */ /* 0x000fe200078e0a04 */
[----:B------:R-:W-:Y:S01]  /*49b0*/  ISETP.GT.U32.AND P4, PT, R4, R9, PT ;  /* 0x000000090400720c */ /* 0x000fe20003f84070 */
[----:B------:R1:W-:Y:S01]  /*49c0*/  STL [R1+0x2f8], R0 ;  /* 0x0002f80001007387 */ /* 0x0003e20000100800 */
[----:B------:R-:W-:Y:S01]  /*49d0*/  VIADD R12, R26, 0xb2 ;  /* 0x000000b21a0c7836 */ /* 0x000fe20000000000 */
[----:B------:R-:W-:Y:S01]  /*49e0*/  ISETP.GE.AND P0, PT, R14, RZ, PT ;  /* 0x000000ff0e00720c */ /* 0x000fe20003f06270 */
[----:B------:R-:W-:Y:S01]  /*49f0*/  IMAD.MOV.U32 R21, RZ, RZ, R13 ;  /* 0x000000ffff157224 */ /* 0x000fe200078e000d */
[----:B------:R-:W-:Y:S01]  /*4a00*/  IABS R14, R11 ;  /* 0x0000000b000e7213 */ /* 0x000fe20000000000 */
[----:B0-----:R-:W-:Y:S01]  /*4a10*/  VIADD R17, R26, 0xb4 ;  /* 0x000000b41a117836 */ /* 0x001fe20000000000 */
[----:B------:R-:W-:Y:S01]  /*4a20*/  IABS R10, R12 ;  /* 0x0000000c000a7213 */ /* 0x000fe20000000000 */
[----:B------:R-:W-:-:S02]  /*4a30*/  @!P3 IMAD.MOV R21, RZ, RZ, -R21 ;  /* 0x000000ffff15b224 */ /* 0x000fc400078e0a15 */
[----:B-1----:R-:W-:Y:S01]  /*4a40*/  IMAD.MOV.U32 R0, RZ, RZ, R3 ;  /* 0x000000ffff007224 */ /* 0x002fe200078e0003 */
[----:B------:R-:W-:Y:S01]  /*4a50*/  IABS R19, R17 ;  /* 0x0000001100137213 */ /* 0x000fe20000000000 */
[----:B------:R-:W-:-:S04]  /*4a60*/  IMAD.HI.U32 R3, R8, R5, RZ ;  /* 0x0000000508037227 */ /* 0x000fc800078e00ff */
[----:B------:R-:W-:Y:S02]  /*4a70*/  IMAD.MOV R3, RZ, RZ, -R3 ;  /* 0x000000ffff037224 */ /* 0x000fe400078e0a03 */
[--C-:B------:R-:W-:Y:S01]  /*4a80*/  @!P4 IMAD.IADD R9, R9, 0x1, -R4.reuse ;  /* 0x000000010909c824 */ /* 0x100fe200078e0a04 */
[C---:B------:R-:W-:Y:S01]  /*4a90*/  ISETP.GT.U32.AND P4, PT, R4.reuse, R6, PT ;  /* 0x000000060400720c */ /* 0x040fe20003f84070 */
[C---:B------:R-:W-:Y:S02]  /*4aa0*/  IMAD R5, R4.reuse, R3, R5 ;  /* 0x0000000304057224 */ /* 0x040fe400078e0205 */
[----:B------:R-:W-:Y:S02]  /*4ab0*/  @!P6 IMAD.IADD R15, R15, 0x1, -R4 ;  /* 0x000000010f0fe824 */ /* 0x000fe400078e0a04 */
[----:B------:R-:W-:Y:S01]  /*4ac0*/  @!P1 IMAD.MOV R0, RZ, RZ, -R0 ;  /* 0x000000ffff009224 */ /* 0x000fe200078e0a00 */
[----:B------:R-:W-:Y:S01]  /*4ad0*/  ISETP.GT.U32.AND P6, PT, R4, R5, PT ;  /* 0x000000050400720c */ /* 0x000fe20003fc4070 */
[----:B------:R-:W-:Y:S01]  /*4ae0*/  IMAD.HI.U32 R20, R8, R19, RZ ;  /* 0x0000001308147227 */ /* 0x000fe200078e00ff */
[----:B------:R-:W-:-:S02]  /*4af0*/  ISETP.GT.U32.AND P1, PT, R4, R18, PT ;  /* 0x000000120400720c */ /* 0x000fc40003f24070 */
[----:B------:R0:W-:Y:S01]  /*4b00*/  STL [R1+0x2f0], R0 ;  /* 0x0002f00001007387 */ /* 0x0001e20000100800 */
[----:B------:R-:W-:-:S03]  /*4b10*/  IMAD.HI.U32 R3, R8, R14, RZ ;  /* 0x0000000e08037227 */ /* 0x000fc600078e00ff */
[----:B------:R-:W-:Y:S01]  /*4b20*/  STL [R1+0x2b0], R21 ;  /* 0x0002b01501007387 */ /* 0x000fe20000100800 */
[----:B------:R-:W-:Y:S01]  /*4b30*/  @!P4 IMAD.IADD R6, R6, 0x1, -R4 ;  /* 0x000000010606c824 */ /* 0x000fe200078e0a04 */
[----:B------:R-:W-:Y:S01]  /*4b40*/  ISETP.GE.AND P4, PT, R16, RZ, PT ;  /* 0x000000ff1000720c */ /* 0x000fe20003f86270 */
[----:B------:R-:W-:Y:S02]  /*4b50*/  IMAD.MOV R20, RZ, RZ, -R20 ;  /* 0x000000ffff147224 */ /* 0x000fe400078e0a14 */
[--C-:B------:R-:W-:Y:S01]  /*4b60*/  @!P6 IMAD.IADD R5, R5, 0x1, -R4.reuse ;  /* 0x000000010505e824 */ /* 0x100fe200078e0a04 */
[----:B------:R-:W-:Y:S01]  /*4b70*/  ISETP.GT.U32.AND P6, PT, R4, R6, PT ;  /* 0x000000060400720c */ /* 0x000fe20003fc4070 */
[----:B0-----:R-:W-:Y:S02]  /*4b80*/  IMAD.MOV.U32 R0, RZ, RZ, R9 ;  /* 0x000000ffff007224 */ /* 0x001fe400078e0009 */
[----:B------:R-:W-:Y:S01]  /*4b90*/  @!P1 IMAD.IADD R18, R18, 0x1, -R4 ;  /* 0x0000000112129824 */ /* 0x000fe200078e0a04 */
[----:B------:R-:W-:Y:S01]  /*4ba0*/  ISETP.GE.AND P1, PT, R2, RZ, PT ;  /* 0x000000ff0200720c */ /* 0x000fe20003f26270 */
[----:B------:R-:W-:Y:S01]  /*4bb0*/  @!P2 IMAD.MOV R0, RZ, RZ, -R0 ;  /* 0x000000ffff00a224 */ /* 0x000fe200078e0a00 */
[----:B------:R-:W-:Y:S01]  /*4bc0*/  ISETP.GT.U32.AND P2, PT, R4, R5, PT ;  /* 0x000000050400720c */ /* 0x000fe20003f44070 */
[----:B------:R-:W-:-:S03]  /*4bd0*/  IMAD.HI.U32 R2, R8, R10, RZ ;  /* 0x0000000a08027227 */ /* 0x000fc600078e00ff */
[----:B------:R0:W-:Y:S01]  /*4be0*/  STL [R1+0x2bc], R0 ;  /* 0x0002bc0001007387 */ /* 0x0001e20000100800 */
[----:B------:R-:W-:Y:S02]  /*4bf0*/  IMAD.MOV R3, RZ, RZ, -R3 ;  /* 0x000000ffff037224 */ /* 0x000fe400078e0a03 */
[C---:B------:R-:W-:Y:S02]  /*4c00*/  IMAD R16, R4.reuse, R20, R19 ;  /* 0x0000001404107224 */ /* 0x040fe400078e0213 */
[----:B------:R-:W-:Y:S02]  /*4c10*/  IMAD.MOV R2, RZ, RZ, -R2 ;  /* 0x000000ffff027224 */ /* 0x000fe400078e0a02 */
[C---:B------:R-:W-:Y:S01]  /*4c20*/  IMAD R14, R4.reuse, R3, R14 ;  /* 0x00000003040e7224 */ /* 0x040fe200078e020e */
[----:B------:R-:W-:Y:S01]  /*4c30*/  ISETP.GT.U32.AND P3, PT, R4, R16, PT ;  /* 0x000000100400720c */ /* 0x000fe20003f64070 */
[----:B------:R-:W-:Y:S02]  /*4c40*/  VIADD R3, R26, 0xb1 ;  /* 0x000000b11a037836 */ /* 0x000fe40000000000 */
[----:B0-----:R-:W-:-:S02]  /*4c50*/  IMAD.MOV.U32 R0, RZ, RZ, R15 ;  /* 0x000000ffff007224 */ /* 0x001fc400078e000f */
[----:B------:R-:W-:Y:S01]  /*4c60*/  @!P0 IMAD.MOV R18, RZ, RZ, -R18 ;  /* 0x000000ffff128224 */ /* 0x000fe200078e0a12 */
[----:B------:R-:W-:Y:S01]  /*4c70*/  IABS R13, R3 ;  /* 0x00000003000d7213 */ /* 0x000fe20000000000 */
[C---:B------:R-:W-:Y:S01]  /*4c80*/  IMAD R10, R4.reuse, R2, R10 ;  /* 0x00000002040a7224 */ /* 0x040fe200078e020a */
[----:B------:R-:W-:Y:S01]  /*4c90*/  ISETP.GT.U32.AND P0, PT, R4, R14, PT ;  /* 0x0000000e0400720c */ /* 0x000fe20003f04070 */
[----:B------:R-:W-:Y:S01]  /*4ca0*/  @!P5 IMAD.MOV R0, RZ, RZ, -R0 ;  /* 0x000000ffff00d224 */ /* 0x000fe200078e0a00 */
[----:B------:R-:W-:Y:S01]  /*4cb0*/  STL [R1+0x2c0], R18 ;  /* 0x0002c01201007387 */ /* 0x000fe20000100800 */
[----:B------:R-:W-:Y:S01]  /*4cc0*/  @!P6 IMAD.IADD R6, R6, 0x1, -R4 ;  /* 0x000000010606e824 */ /* 0x000fe200078e0a04 */
[----:B------:R-:W-:Y:S01]  /*4cd0*/  ISETP.GT.U32.AND P6, PT, R4, R10, PT ;  /* 0x0000000a0400720c */ /* 0x000fe20003fc4070 */
[----:B------:R-:W-:Y:S01]  /*4ce0*/  VIADD R2, R26, 0xb0 ;  /* 0x000000b01a027836 */ /* 0x000fe20000000000 */
[----:B------:R0:W-:Y:S01]  /*4cf0*/  STL [R1+0x2ec], R0 ;  /* 0x0002ec0001007387 */ /* 0x0001e20000100800 */
[----:B------:R-:W-:Y:S01]  /*4d00*/  IMAD.HI.U32 R15, R8, R13, RZ ;  /* 0x0000000d080f7227 */ /* 0x000fe200078e00ff */
[----:B------:R-:W-:-:S02]  /*4d10*/  ISETP.GE.AND P5, PT, R17, RZ, PT ;  /* 0x000000ff1100720c */ /* 0x000fc40003fa6270 */
[----:B------:R-:W-:Y:S01]  /*4d20*/  IABS R9, R2 ;  /* 0x0000000200097213 */ /* 0x000fe20000000000 */
[----:B------:R-:W-:Y:S02]  /*4d30*/  IMAD.MOV R15, RZ, RZ, -R15 ;  /* 0x000000ffff0f7224 */ /* 0x000fe400078e0a0f */
[--C-:B------:R-:W-:Y:S01]  /*4d40*/  @!P2 IMAD.IADD R5, R5, 0x1, -R4.reuse ;  /* 0x000000010505a824 */ /* 0x100fe200078e0a04 */
[----:B------:R-:W-:Y:S01]  /*4d50*/  ISETP.GE.AND P2, PT, R11, RZ, PT ;  /* 0x000000ff0b00720c */ /* 0x000fe20003f46270 */
[----:B------:R-:W-:Y:S01]  /*4d60*/  @!P3 IMAD.IADD R16, R16, 0x1, -R4 ;  /* 0x000000011010b824 */ /* 0x000fe200078e0a04 */
[----:B------:R-:W-:Y:S01]  /*4d70*/  ISETP.GE.AND P3, PT, R12, RZ, PT ;  /* 0x000000ff0c00720c */ /* 0x000fe20003f66270 */
[----:B0-----:R-:W-:Y:S02]  /*4d80*/  IMAD.MOV.U32 R0, RZ, RZ, R6 ;  /* 0x000000ffff007224 */ /* 0x001fe400078e0006 */
[----:B------:R-:W-:Y:S02]  /*4d90*/  IMAD R13, R4, R15, R13 ;  /* 0x0000000f040d7224 */ /* 0x000fe400078e020d */
[----:B------:R-:W-:-:S02]  /*4da0*/  @!P1 IMAD.MOV R0, RZ, RZ, -R0 ;  /* 0x000000ffff009224 */ /* 0x000fc400078e0a00 */
[--C-:B------:R-:W-:Y:S01]  /*4db0*/  @!P0 IMAD.IADD R14, R14, 0x1, -R4.reuse ;  /* 0x000000010e0e8824 */ /* 0x100fe200078e0a04 */
[----:B------:R-:W-:Y:S01]  /*4dc0*/  ISETP.GT.U32.AND P0, PT, R4, R16, PT ;  /* 0x000000100400720c */ /* 0x000fe20003f04070 */
[----:B------:R-:W-:Y:S01]  /*4dd0*/  IMAD.HI.U32 R11, R8, R9, RZ ;  /* 0x00000009080b7227 */ /* 0x000fe200078e00ff */
[----:B------:R0:W-:Y:S03]  /*4de0*/  STL [R1+0x2c4], R0 ;  /* 0x0002c40001007387 */ /* 0x0001e60000100800 */
[----:B------:R-:W-:Y:S01]  /*4df0*/  @!P6 IMAD.IADD R10, R10, 0x1, -R4 ;  /* 0x000000010a0ae824 */ /* 0x000fe200078e0a04 */
[----:B------:R-:W-:Y:S01]  /*4e00*/  ISETP.GT.U32.AND P6, PT, R4, R14, PT ;  /* 0x0000000e0400720c */ /* 0x000fe20003fc4070 */
[----:B------:R-:W-:Y:S02]  /*4e10*/  IMAD.MOV R6, RZ, RZ, -R11 ;  /* 0x000000ffff067224 */ /* 0x000fe400078e0a0b */
[----:B------:R-:W-:Y:S01]  /*4e20*/  VIADD R11, R26, 0xaf ;  /* 0x000000af1a0b7836 */ /* 0x000fe20000000000 */
[C---:B------:R-:W-:Y:S01]  /*4e30*/  ISETP.GT.U32.AND P1, PT, R4.reuse, R10, PT ;  /* 0x0000000a0400720c */ /* 0x040fe20003f24070 */
[----:B------:R-:W-:-:S02]  /*4e40*/  IMAD R9, R4, R6, R9 ;  /* 0x0000000604097224 */ /* 0x000fc400078e0209 */
[----:B0-----:R-:W-:Y:S01]  /*4e50*/  IMAD.MOV.U32 R0, RZ, RZ, R5 ;  /* 0x000000ffff007224 */ /* 0x001fe200078e0005 */
[----:B------:R-:W-:Y:S01]  /*4e60*/  IABS R5, R11 ;  /* 0x0000000b00057213 */ /* 0x000fe20000000000 */
[----:B------:R-:W-:Y:S01]  /*4e70*/  @!P0 IMAD.IADD R16, R16, 0x1, -R4 ;  /* 0x0000000110108824 */ /* 0x000fe200078e0a04 */
[----:B------:R-:W-:Y:S01]  /*4e80*/  ISETP.GE.AND P0, PT, R3, RZ, PT ;  /* 0x000000ff0300720c */ /* 0x000fe20003f06270 */
[----:B------:R-:W-:Y:S01]  /*4e90*/  @!P4 IMAD.MOV R0, RZ, RZ, -R0 ;  /* 0x000000ffff00c224 */ /* 0x000fe200078e0a00 */
[----:B------:R-:W-:Y:S01]  /*4ea0*/  ISETP.GT.U32.AND P4, PT, R4, R13, PT ;  /* 0x0000000d0400720c */ /* 0x000fe20003f84070 */
[----:B------:R-:W-:-:S03]  /*4eb0*/  IMAD.HI.U32 R15, R8, R5, RZ ;  /* 0x00000005080f7227 */ /* 0x000fc600078e00ff */
[----:B------:R0:W-:Y:S01]  /*4ec0*/  STL [R1+0x2e8], R0 ;  /* 0x0002e80001007387 */ /* 0x0001e20000100800 */
[--C-:B------:R-:W-:Y:S01]  /*4ed0*/  @!P1 IMAD.IADD R10, R10, 0x1, -R4.reuse ;  /* 0x000000010a0a9824 */ /* 0x100fe200078e0a04 */
[----:B------:R-:W-:Y:S01]  /*4ee0*/  ISETP.GE.AND P1, PT, R2, RZ, PT ;  /* 0x000000ff0200720c */ /* 0x000fe20003f26270 */
[----:B------:R-:W-:Y:S02]  /*4ef0*/  IMAD.MOV R15, RZ, RZ, -R15 ;  /* 0x000000ffff0f7224 */ /* 0x000fe400078e0a0f */
[----:B------:R-:W-:Y:S02]  /*4f00*/  VIADD R2, R26, 0xad ;  /* 0x000000ad1a027836 */ /* 0x000fe40000000000 */
[--C-:B------:R-:W-:Y:S01]  /*4f10*/  @!P6 IMAD.IADD R14, R14, 0x1, -R4.reuse ;  /* 0x000000010e0ee824 */ /* 0x100fe200078e0a04 */
[C---:B------:R-:W-:Y:S01]  /*4f20*/  ISETP.GT.U32.AND P6, PT, R4.reuse, R9, PT ;  /* 0x000000090400720c */ /* 0x040fe20003fc4070 */
[----:B------:R-:W-:Y:S01]  /*4f30*/  @!P4 IMAD.IADD R13, R13, 0x1, -R4 ;  /* 0x000000010d0dc824 */ /* 0x000fe200078e0a04 */
[----:B------:R-:W-:Y:S01]  /*4f40*/  ISETP.GE.AND P4, PT, R11, RZ, PT ;  /* 0x000000ff0b00720c */ /* 0x000fe20003f86270 */
[----:B0-----:R-:W-:Y:S01]  /*4f50*/  IMAD.MOV.U32 R0, RZ, RZ, R16 ;  /* 0x000000ffff007224 */ /* 0x001fe200078e0010 */
[----:B------:R-:W-:Y:S01]  /*4f60*/  IABS R11, R2 ;  /* 0x00000002000b7213 */ /* 0x000fe20000000000 */
[----:B------:R-:W-:-:S02]  /*4f70*/  IMAD R5, R4, R15, R5 ;  /* 0x0000000f04057224 */ /* 0x000fc400078e0205 */
[----:B------:R-:W-:Y:S01]  /*4f80*/  @!P5 IMAD.MOV R0, RZ, RZ, -R0 ;  /* 0x000000ffff00d224 */ /* 0x000fe200078e0a00 */
[----:B------:R-:W-:Y:S01]  /*4f90*/  ISETP.GT.U32.AND P5, PT, R4, R13, PT ;  /* 0x0000000d0400720c */ /* 0x000fe20003fa4070 */
[----:B------:R-:W-:Y:S02]  /*4fa0*/  VIADD R6, R26, 0xae ;  /* 0x000000ae1a067836 */ /* 0x000fe40000000000 */
[----:B------:R-:W-:Y:S01]  /*4fb0*/  @!P2 IMAD.MOV R14, RZ, RZ, -R14 ;  /* 0x000000ffff0ea224 */ /* 0x000fe200078e0a0e */
[----:B------:R-:W-:Y:S01]  /*4fc0*/  ISETP.GT.U32.AND P2, PT, R4, R5, PT ;  /* 0x000000050400720c */ /* 0x000fe20003f44070 */
[----:B------:R0:W-:Y:S01]  /*4fd0*/  STL [R1+0x2c8], R0 ;  /* 0x0002c80001007387 */ /* 0x0001e20000100800 */
[----:B------:R-:W-:Y:S01]  /*4fe0*/  IABS R3, R6 ;  /* 0x0000000600037213 */ /* 0x000fe20000000000 */
[----:B------:R-:W-:Y:S02]  /*4ff0*/  @!P6 IMAD.IADD R9, R9, 0x1, -R4 ;  /* 0x000000010909e824 */ /* 0x000fe400078e0a04 */
[----:B------:R1:W-:Y:S01]  /*5000*/  STL [R1+0x2e0], R14 ;  /* 0x0002e00e01007387 */ /* 0x0003e20000100800 */
[----:B------:R-:W-:-:S02]  /*5010*/  VIADD R17, R26, 0xa7 ;  /* 0x000000a71a117836 */ /* 0x000fc40000000000 */
[----:B------:R-:W-:Y:S01]  /*5020*/  IMAD.HI.U32 R12, R8, R3, RZ ;  /* 0x00000003080c7227 */ /* 0x000fe200078e00ff */
[----:B------:R-:W-:-:S03]  /*5030*/  ISETP.GT.U32.AND P6, PT, R4, R9, PT ;  /* 0x000000090400720c */ /* 0x000fc60003fc4070 */
[----:B0-----:R-:W-:Y:S02]  /*5040*/  IMAD.MOV.U32 R0, RZ, RZ, R10 ;  /* 0x000000ffff007224 */ /* 0x001fe400078e000a */
[----:B------:R-:W-:-:S04]  /*5050*/  IMAD.HI.U32 R10, R8, R11, RZ ;  /* 0x0000000b080a7227 */ /* 0x000fc800078e00ff */
[----:B------:R-:W-:Y:S02]  /*5060*/  IMAD.MOV R10, RZ, RZ, -R10 ;  /* 0x000000ffff0a7224 */ /* 0x000fe400078e0a0a */
[----:B------:R-:W-:Y:S02]  /*5070*/  @!P5 IMAD.IADD R13, R13, 0x1, -R4 ;  /* 0x000000010d0dd824 */ /* 0x000fe400078e0a04 */
[----:B------:R-:W-:Y:S02]  /*5080*/  IMAD.MOV R12, RZ, RZ, -R12 ;  /* 0x000000ffff0c7224 */ /* 0x000fe400078e0a0c */
[----:B------:R-:W-:Y:S02]  /*5090*/  IMAD R11, R4, R10, R11 ;  /* 0x0000000a040b7224 */ /* 0x000fe400078e020b */
[----:B-1----:R-:W-:Y:S02]  /*50a0*/  IMAD.MOV.U32 R14, RZ, RZ, R13 ;  /* 0x000000ffff0e7224 */ /* 0x002fe400078e000d */
[----:B------:R-:W-:-:S02]  /*50b0*/  @!P2 IMAD.IADD R5, R5, 0x1, -R4 ;  /* 0x000000010505a824 */ /* 0x000fc400078e0a04 */
[C---:B------:R-:W-:Y:S02]  /*50c0*/  IMAD R3, R4.reuse, R12, R3 ;  /* 0x0000000c04037224 */ /* 0x040fe400078e0203 */
[----:B------:R-:W-:Y:S01]  /*50d0*/  @!P0 IMAD.MOV R14, RZ, RZ, -R14 ;  /* 0x000000ffff0e8224 */ /* 0x000fe200078e0a0e */
[----:B------:R-:W-:Y:S01]  /*50e0*/  ISETP.GT.U32.AND P0, PT, R4, R11, PT ;  /* 0x0000000b0400720c */ /* 0x000fe20003f04070 */
[----:B------:R-:W-:Y:S01]  /*50f0*/  @!P3 IMAD.MOV R0, RZ, RZ, -R0 ;  /* 0x000000ffff00b224 */ /* 0x000fe200078e0a00 */
[----:B------:R-:W-:Y:S01]  /*5100*/  ISETP.GE.AND P3, PT, R6, RZ, PT ;  /* 0x000000ff0600720c */ /* 0x000fe20003f66270 */
[----:B------:R-:W-:Y:S01]  /*5110*/  VIADD R6, R26, 0xac ;  /* 0x000000ac1a067836 */ /* 0x000fe20000000000 */
[----:B------:R-:W-:Y:S01]  /*5120*/  ISETP.GT.U32.AND P2, PT, R4, R5, PT ;  /* 0x000000050400720c */ /* 0x000fe20003f44070 */
[----:B------:R-:W-:Y:S01]  /*5130*/  VIADD R12, R26, 0xab ;  /* 0x000000ab1a0c7836 */ /* 0x000fe20000000000 */
[----:B------:R-:W-:Y:S01]  /*5140*/  ISETP.GT.U32.AND P5, PT, R4, R3, PT ;  /* 0x000000030400720c */ /* 0x000fe20003fa4070 */
[--C-:B------:R-:W-:Y:S01]  /*5150*/  @!P6 IMAD.IADD R9, R9, 0x1, -R4.reuse ;  /* 0x000000010909e824 */ /* 0x100fe200078e0a04 */
[----:B------:R-:W-:Y:S01]  /*5160*/  IABS R20, R6 ;  /* 0x0000000600147213 */ /* 0x000fe20000000000 */
[----:B------:R0:W-:Y:S01]  /*5170*/  STL [R1+0x2e4], R0 ;  /* 0x0002e40001007387 */ /* 0x0001e20000100800 */
[----:B------:R-:W-:Y:S01]  /*5180*/  IABS R21, R12 ;  /* 0x0000000c00157213 */ /* 0x000fe20000000000 */
[----:B------:R-:W-:Y:S01]  /*5190*/  VIADD R10, R26, 0xaa ;  /* 0x000000aa1a0a7836 */ /* 0x000fe20000000000 */
[----:B------:R-:W-:Y:S01]  /*51a0*/  ISETP.GE.AND P6, PT, R2, RZ, PT ;  /* 0x000000ff0200720c */ /* 0x000fe20003fc6270 */
[----:B------:R-:W-:Y:S01]  /*51b0*/  IMAD.HI.U32 R13, R8, R20, RZ ;  /* 0x00000014080d7227 */ /* 0x000fe200078e00ff */
[----:B------:R1:W-:Y:S02]  /*51c0*/  STL [R1+0x2d8], R14 ;  /* 0x0002d80e01007387 */ /* 0x0003e40000100800 */
[----:B------:R-:W-:Y:S01]  /*51d0*/  IABS R2, R10 ;  /* 0x0000000a00027213 */ /* 0x000fe20000000000 */
[----:B------:R-:W-:-:S02]  /*51e0*/  @!P0 IMAD.IADD R11, R11, 0x1, -R4 ;  /* 0x000000010b0b8824 */ /* 0x000fc400078e0a04 */
[--C-:B------:R-:W-:Y:S01]  /*51f0*/  @!P2 IMAD.IADD R5, R5, 0x1, -R4.reuse ;  /* 0x000000010505a824 */ /* 0x100fe200078e0a04 */
[----:B------:R-:W-:Y:S01]  /*5200*/  ISETP.GE.AND P2, PT, R12, RZ, PT ;  /* 0x000000ff0c00720c */ /* 0x000fe20003f46270 */
[----:B------:R-:W-:Y:S01]  /*5210*/  @!P5 IMAD.IADD R3, R3, 0x1, -R4 ;  /* 0x000000010303d824 */ /* 0x000fe200078e0a04 */
[C---:B------:R-:W-:Y:S01]  /*5220*/  ISETP.GT.U32.AND P0, PT, R4.reuse, R11, PT ;  /* 0x0000000b0400720c */ /* 0x040fe20003f04070 */
[----:B------:R-:W-:Y:S02]  /*5230*/  IMAD.MOV R12, RZ, RZ, -R13 ;  /* 0x000000ffff0c7224 */ /* 0x000fe400078e0a0d */
[----:B0-----:R-:W-:Y:S01]  /*5240*/  IMAD.MOV.U32 R0, RZ, RZ, R9 ;  /* 0x000000ffff007224 */ /* 0x001fe200078e0009 */
[----:B------:R-:W-:Y:S01]  /*5250*/  ISETP.GT.U32.AND P5, PT, R4, R3, PT ;  /* 0x000000030400720c */ /* 0x000fe20003fa4070 */
[----:B------:R-:W-:-:S04]  /*5260*/  IMAD.HI.U32 R9, R8, R21, RZ ;  /* 0x0000001508097227 */ /* 0x000fc800078e00ff */
[C---:B------:R-:W-:Y:S02]  /*5270*/  IMAD R20, R4.reuse, R12, R20 ;  /* 0x0000000c04147224 */ /* 0x040fe400078e0214 */
[----:B-1----:R-:W-:Y:S02]  /*5280*/  IMAD.MOV.U32 R14, RZ, RZ, R5 ;  /* 0x000000ffff0e7224 */ /* 0x002fe400078e0005 */
[----:B------:R-:W-:Y:S02]  /*5290*/  IMAD.MOV R9, RZ, RZ, -R9 ;  /* 0x000000ffff097224 */ /* 0x000fe400078e0a09 */
[----:B------:R-:W-:Y:S01]  /*52a0*/  @!P4 IMAD.MOV R14, RZ, RZ, -R14 ;  /* 0x000000ffff0ec224 */ /* 0x000fe200078e0a0e */
[C---:B------:R-:W-:Y:S01]  /*52b0*/  ISETP.GT.U32.AND P4, PT, R4.reuse, R20, PT ;  /* 0x000000140400720c */ /* 0x040fe20003f84070 */
[----:B------:R-:W-:Y:S01]  /*52c0*/  IMAD R21, R4, R9, R21 ;  /* 0x0000000904157224 */ /* 0x000fe200078e0215 */
[----:B------:R-:W-:Y:S01]  /*52d0*/  IABS R9, R17 ;  /* 0x0000001100097213 */ /* 0x000fe20000000000 */
[----:B------:R-:W-:-:S02]  /*52e0*/  @!P0 IMAD.IADD R11, R11, 0x1, -R4 ;  /* 0x000000010b0b8824 */ /* 0x000fc400078e0a04 */
[----:B------:R-:W-:Y:S01]  /*52f0*/  @!P1 IMAD.MOV R0, RZ, RZ, -R0 ;  /* 0x000000ffff009224 */ /* 0x000fe200078e0a00 */
[----:B------:R-:W-:Y:S01]  /*5300*/  ISETP.GT.U32.AND P0, PT, R4, R21, PT ;  /* 0x000000150400720c */ /* 0x000fe20003f04070 */
[--C-:B------:R-:W-:Y:S01]  /*5310*/  @!P5 IMAD.IADD R3, R3, 0x1, -R4.reuse ;  /* 0x000000010303d824 */ /* 0x100fe200078e0a04 */
[----:B------:R-:W-:Y:S01]  /*5320*/  ISETP.GE.AND P1, PT, R6, RZ, PT ;  /* 0x000000ff0600720c */ /* 0x000fe20003f26270 */
[----:B------:R-:W-:Y:S01]  /*5330*/  VIADD R13, R26, 0xa9 ;  /* 0x000000a91a0d7836 */ /* 0x000fe20000000000 */
[----:B------:R0:W-:Y:S01]  /*5340*/  STL [R1+0x2dc], R0 ;  /* 0x0002dc0001007387 */ /* 0x0001e20000100800 */
[----:B------:R-:W-:Y:S01]  /*5350*/  IMAD.HI.U32 R6, R8, R2, RZ ;  /* 0x0000000208067227 */ /* 0x000fe200078e00ff */
[----:B------:R-:W-:Y:S02]  /*5360*/  ISETP.GE.AND P5, PT, R10, RZ, PT ;  /* 0x000000ff0a00720c */ /* 0x000fe40003fa6270 */
[----:B------:R1:W-:Y:S01]  /*5370*/  STL [R1+0x2d0], R14 ;  /* 0x0002d00e01007387 */ /* 0x0003e20000100800 */
[----:B------:R-:W-:-:S02]  /*5380*/  @!P4 IMAD.IADD R20, R20, 0x1, -R4 ;  /* 0x000000011414c824 */ /* 0x000fc400078e0a04 */
[----:B------:R-:W-:Y:S02]  /*5390*/  IMAD.MOV R6, RZ, RZ, -R6 ;  /* 0x000000ffff067224 */ /* 0x000fe400078e0a06 */
[----:B------:R-:W-:Y:S01]  /*53a0*/  VIADD R5, R26, 0xa8 ;  /* 0x000000a81a057836 */ /* 0x000fe20000000000 */
[C---:B------:R-:W-:Y:S01]  /*53b0*/  ISETP.GT.U32.AND P4, PT, R4.reuse, R20, PT ;  /* 0x000000140400720c */ /* 0x040fe20003f84070 */
[----:B0-----:R-:W-:Y:S02]  /*53c0*/  IMAD.MOV.U32 R0, RZ, RZ, R3 ;  /* 0x000000ffff007224 */ /* 0x001fe400078e0003 */
[----:B------:R-:W-:Y:S01]  /*53d0*/  @!P0 IMAD.IADD R21, R21, 0x1, -R4 ;  /* 0x0000000115158824 */ /* 0x000fe200078e0a04 */
[----:B------:R-:W-:Y:S01]  /*53e0*/  IABS R3, R5 ;  /* 0x0000000500037213 */ /* 0x000fe20000000000 */
[----:B------:R-:W-:Y:S01]  /*53f0*/  @!P3 IMAD.MOV R0, RZ, RZ, -R0 ;  /* 0x000000ffff00b224 */ /* 0x000fe200078e0a00 */
[----:B------:R-:W-:Y:S01]  /*5400*/  ISETP.GE.AND P3, PT, R13, RZ, PT ;  /* 0x000000ff0d00720c */ /* 0x000fe20003f66270 */
[----:B------:R-:W-:Y:S01]  /*5410*/  IMAD R2, R4, R6, R2 ;  /* 0x0000000604027224 */ /* 0x000fe200078e0202 */
[----:B------:R-:W-:Y:S01]  /*5420*/  IABS R13, R13 ;  /* 0x0000000d000d7213 */ /* 0x000fe20000000000 */
[----:B------:R-:W-:Y:S01]  /*5430*/  IMAD.HI.U32 R12, R8, R3, RZ ;  /* 0x00000003080c7227 */ /* 0x000fe200078e00ff */
[----:B------:R0:W-:Y:S01]  /*5440*/  STL [R1+0x2d4], R0 ;  /* 0x0002d40001007387 */ /* 0x0001e20000100800 */
[----:B------:R-:W-:-:S02]  /*5450*/  ISETP.GT.U32.AND P0, PT, R4, R21, PT ;  /* 0x000000150400720c */ /* 0x000fc40003f04070 */
[----:B-1----:R-:W-:-:S04]  /*5460*/  IMAD.HI.U32 R14, R8, R13, RZ ;  /* 0x0000000d080e7227 */ /* 0x002fc800078e00ff */
[----:B------:R-:W-:Y:S02]  /*5470*/  IMAD.MOV R14, RZ, RZ, -R14 ;  /* 0x000000ffff0e7224 */ /* 0x000fe400078e0a0e */
[----:B------:R-:W-:Y:S01]  /*5480*/  @!P4 IMAD.IADD R20, R20, 0x1, -R4 ;  /* 0x000000011414c824 */ /* 0x000fe200078e0a04 */
[----:B------:R-:W-:Y:S01]  /*5490*/  ISETP.GE.AND P4, PT, R5, RZ, PT ;  /* 0x000000ff0500720c */ /* 0x000fe20003f86270 */
[----:B0-----:R-:W-:Y:S02]  /*54a0*/  IMAD.MOV.U32 R0, RZ, RZ, R11 ;  /* 0x000000ffff007224 */ /* 0x001fe400078e000b */
[----:B------:R-:W-:Y:S02]  /*54b0*/  IMAD.MOV R12, RZ, RZ, -R12 ;  /* 0x000000ffff0c7224 */ /* 0x000fe400078e0a0c */
[----:B------:R-:W-:Y:S01]  /*54c0*/  @!P6 IMAD.MOV R0, RZ, RZ, -R0 ;  /* 0x000000ffff00e224 */ /* 0x000fe200078e0a00 */
[C---:B------:R-:W-:Y:S01]  /*54d0*/  ISETP.GT.U32.AND P6, PT, R4.reuse, R2, PT ;  /* 0x000000020400720c */ /* 0x040fe20003fc4070 */
[----:B------:R-:W-:-:S02]  /*54e0*/  IMAD R5, R4, R14, R13 ;  /* 0x0000000e04057224 */ /* 0x000fc400078e020d */
[C---:B------:R-:W-:Y:S01]  /*54f0*/  IMAD R3, R4.reuse, R12, R3 ;  /* 0x0000000c04037224 */ /* 0x040fe200078e0203 */
[----:B------:R0:W-:Y:S01]  /*5500*/  STL [R1+0x2cc], R0 ;  /* 0x0002cc0001007387 */ /* 0x0001e20000100800 */
[----:B------:R-:W-:Y:S01]  /*5510*/  @!P0 IMAD.IADD R21, R21, 0x1, -R4 ;  /* 0x0000000115158824 */ /* 0x000fe200078e0a04 */
[----:B------:R-:W-:Y:S01]  /*5520*/  ISETP.GT.U32.AND P0, PT, R4, R5, PT ;  /* 0x000000050400720c */ /* 0x000fe20003f04070 */
[----:B------:R-:W-:-:S04]  /*5530*/  IMAD.HI.U32 R15, R8, R9, RZ ;  /* 0x00000009080f7227 */ /* 0x000fc800078e00ff */
[----:B------:R-:W-:Y:S02]  /*5540*/  IMAD.MOV R11, RZ, RZ, -R15 ;  /* 0x000000ffff0b7224 */ /* 0x000fe400078e0a0f */
[--C-:B------:R-:W-:Y:S01]  /*5550*/  @!P6 IMAD.IADD R2, R2, 0x1, -R4.reuse ;  /* 0x000000010202e824 */ /* 0x100fe200078e0a04 */
[----:B------:R-:W-:Y:S01]  /*5560*/  ISETP.GT.U32.AND P6, PT, R4, R3, PT ;  /* 0x000000030400720c */ /* 0x000fe20003fc4070 */
[C---:B------:R-:W-:Y:S02]  /*5570*/  VIADD R10, R26.reuse, 0xa6 ;  /* 0x000000a61a0a7836 */ /* 0x040fe40000000000 */
[C---:B------:R-:W-:Y:S02]  /*5580*/  VIADD R15, R26.reuse, 0xa5 ;  /* 0x000000a51a0f7836 */ /* 0x040fe40000000000 */
[----:B------:R-:W-:Y:S01]  /*5590*/  VIADD R12, R26, 0xa4 ;  /* 0x000000a41a0c7836 */ /* 0x000fe20000000000 */
[----:B------:R-:W-:Y:S01]  /*55a0*/  IABS R16, R10 ;  /* 0x0000000a00107213 */ /* 0x000fe20000000000 */
[----:B------:R-:W-:Y:S01]  /*55b0*/  @!P0 IMAD.IADD R5, R5, 0x1, -R4 ;  /* 0x0000000105058824 */ /* 0x000fe200078e0a04 */
[----:B------:R-:W-:Y:S01]  /*55c0*/  IABS R13, R15 ;  /* 0x0000000f000d7213 */ /* 0x000fe20000000000 */
[----:B0-----:R-:W-:Y:S01]  /*55d0*/  IMAD.MOV.U32 R0, RZ, RZ, R20 ;  /* 0x000000ffff007224 */ /* 0x001fe200078e0014 */
[----:B------:R-:W-:Y:S01]  /*55e0*/  IABS R18, R12 ;  /* 0x0000000c00127213 */ /* 0x000fe20000000000 */
[----:B------:R-:W-:Y:S01]  /*55f0*/  IMAD.HI.U32 R6, R8, R16, RZ ;  /* 0x0000001008067227 */ /* 0x000fe200078e00ff */
[----:B------:R-:W-:-:S03]  /*5600*/  ISETP.GT.U32.AND P0, PT, R4, R2, PT ;  /* 0x000000020400720c */ /* 0x000fc60003f04070 */
[----:B------:R-:W-:Y:S02]  /*5610*/  @!P6 IMAD.IADD R3, R3, 0x1, -R4 ;  /* 0x000000010303e824 */ /* 0x000fe400078e0a04 */
[----:B------:R-:W-:Y:S01]  /*5620*/  @!P1 IMAD.MOV R0, RZ, RZ, -R0 ;  /* 0x000000ffff009224 */ /* 0x000fe200078e0a00 */
[----:B------:R-:W-:Y:S01]  /*5630*/  ISETP.GT.U32.AND P1, PT, R4, R5, PT ;  /* 0x000000050400720c */ /* 0x000fe20003f24070 */
[----:B------:R-:W-:Y:S01]  /*5640*/  IMAD.HI.U32 R22, R8, R13, RZ ;  /* 0x0000000d08167227 */ /* 0x000fe200078e00ff */
[----:B------:R-:W-:Y:S02]  /*5650*/  ISETP.GT.U32.AND P6, PT, R4, R3, PT ;  /* 0x000000030400720c */ /* 0x000fe40003fc4070 */
[----:B------:R0:W-:Y:S01]  /*5660*/  STL [R1+0x2b8], R0 ;  /* 0x0002b80001007387 */ /* 0x0001e20000100800 */
[----:B------:R-:W-:Y:S02]  /*5670*/  IMAD.MOV R6, RZ, RZ, -R6 ;  /* 0x000000ffff067224 */ /* 0x000fe400078e0a06 */
[----:B------:R-:W-:-:S04]  /*5680*/  IMAD.HI.U32 R20, R8, R18, RZ ;  /* 0x0000001208147227 */ /* 0x000fc800078e00ff */
[----:B------:R-:W-:Y:S02]  /*5690*/  IMAD.MOV R22, RZ, RZ, -R22 ;  /* 0x000000ffff167224 */ /* 0x000fe400078e0a16 */
[C---:B------:R-:W-:Y:S02]  /*56a0*/  IMAD R9, R4.reuse, R11, R9 ;  /* 0x0000000b04097224 */ /* 0x040fe400078e0209 */
[----:B0-----:R-:W-:Y:S02]  /*56b0*/  IMAD.MOV.U32 R0, RZ, RZ, R21 ;  /* 0x000000ffff007224 */ /* 0x001fe400078e0015 */
[C---:B------:R-:W-:Y:S02]  /*56c0*/  IMAD R16, R4.reuse, R6, R16 ;  /* 0x0000000604107224 */ /* 0x040fe400078e0210 */
[----:B------:R-:W-:Y:S02]  /*56d0*/  IMAD.MOV R20, RZ, RZ, -R20 ;  /* 0x000000ffff147224 */ /* 0x000fe400078e0a14 */
[----:B------:R-:W-:-:S02]  /*56e0*/  IMAD R13, R4, R22, R13 ;  /* 0x00000016040d7224 */ /* 0x000fc400078e020d */
[----:B------:R-:W-:Y:S01]  /*56f0*/  @!P2 IMAD.MOV R0, RZ, RZ, -R0 ;  /* 0x000000ffff00a224 */ /* 0x000fe200078e0a00 */
[----:B------:R-:W-:Y:S01]  /*5700*/  ISETP.GT.U32.AND P2, PT, R4, R9, PT ;  /* 0x000000090400720c */ /* 0x000fe20003f44070 */
[----:B------:R-:W-:Y:S02]  /*5710*/  VIADD R14, R26, 0xa3 ;  /* 0x000000a31a0e7836 */ /* 0x000fe40000000000 */
[----:B------:R-:W-:Y:S01]  /*5720*/  @!P0 IMAD.IADD R2, R2, 0x1, -R4 ;  /* 0x0000000102028824 */ /* 0x000fe200078e0a04 */
[C---:B------:R-:W-:Y:S01]  /*5730*/  ISETP.GT.U32.AND P0, PT, R4.reuse, R16, PT ;  /* 0x000000100400720c */ /* 0x040fe20003f04070 */
[C---:B------:R-:W-:Y:S01]  /*5740*/  IMAD R18, R4.reuse, R20, R18 ;  /* 0x0000001404127224 */ /* 0x040fe200078e0212 */
[----:B------:R-:W-:Y:S01]  /*5750*/  IABS R19, R14 ;  /* 0x0000000e00137213 */ /* 0x000fe20000000000 */
[--C-:B------:R-:W-:Y:S01]  /*5760*/  @!P1 IMAD.IADD R5, R5, 0x1, -R4.reuse ;  /* 0x0000000105059824 */ /* 0x100fe200078e0a04 */
[C---:B------:R-:W-:Y:S01]  /*5770*/  ISETP.GT.U32.AND P1, PT, R4.reuse, R13, PT ;  /* 0x0000000d0400720c */ /* 0x040fe20003f24070 */
[----:B------:R-:W-:Y:S01]  /*5780*/  @!P6 IMAD.IADD R3, R3, 0x1, -R4 ;  /* 0x000000010303e824 */ /* 0x000fe200078e0a04 */
[----:B------:R-:W-:Y:S01]  /*5790*/  ISETP.GT.U32.AND P6, PT, R4, R18, PT ;  /* 0x000000120400720c */ /* 0x000fe20003fc4070 */
[----:B------:R0:W-:Y:S01]  /*57a0*/  STL [R1+0x2b4], R0 ;  /* 0x0002b40001007387 */ /* 0x0001e20000100800 */
[----:B------:R-:W-:-:S02]  /*57b0*/  IMAD.MOV.U32 R23, RZ, RZ, R2 ;  /* 0x000000ffff177224 */ /* 0x000fc400078e0002 */
[----:B------:R-:W-:-:S04]  /*57c0*/  IMAD.HI.U32 R21, R8, R19, RZ ;  /* 0x0000001308157227 */ /* 0x000fc800078e00ff */
[----:B------:R-:W-:Y:S02]  /*57d0*/  @!P5 IMAD.MOV R23, RZ, RZ, -R23 ;  /* 0x000000ffff17d224 */ /* 0x000fe400078e0a17 */
[----:B------:R-:W-:Y:S01]  /*57e0*/  @!P2 IMAD.IADD R9, R9, 0x1, -R4 ;  /* 0x000000010909a824 */ /* 0x000fe200078e0a04 */
[----:B------:R-:W-:Y:S01]  /*57f0*/  ISETP.GE.AND P2, PT, R17, RZ, PT ;  /* 0x000000ff1100720c */ /* 0x000fe20003f46270 */
[----:B0-----:R-:W-:Y:S01]  /*5800*/  IMAD.MOV.U32 R0, RZ, RZ, R5 ;  /* 0x000000ffff007224 */ /* 0x001fe200078e0005 */
[----:B------:R-:W-:Y:S01]  /*5810*/  STL [R1+0x2ac], R23 ;  /* 0x0002ac1701007387 */ /* 0x000fe20000100800 */
[----:B------:R-:W-:Y:S02]  /*5820*/  IMAD.MOV R21, RZ, RZ, -R21 ;  /* 0x000000ffff157224 */ /* 0x000fe400078e0a15 */
[----:B------:R-:W-:Y:S02]  /*5830*/  @!P3 IMAD.MOV R0, RZ, RZ, -R0 ;  /* 0x000000ffff00b224 */ /* 0x000fe400078e0a00 */
[--C-:B------:R-:W-:Y:S01]  /*5840*/  @!P0 IMAD.IADD R16, R16, 0x1, -R4.reuse ;  /* 0x0000000110108824 */ /* 0x100fe200078e0a04 */
[----:B------:R-:W-:Y:S01]  /*5850*/  ISETP.GE.AND P0, PT, R10, RZ, PT ;  /* 0x000000ff0a00720c */ /* 0x000fe20003f06270 */
[--C-:B------:R-:W-:Y:S01]  /*5860*/  @!P1 IMAD.IADD R13, R13, 0x1, -R4.reuse ;  /* 0x000000010d0d9824 */ /* 0x100fe200078e0a04 */
[----:B------:R0:W-:Y:S01]  /*5870*/  STL [R1+0x2a8], R0 ;  /* 0x0002a80001007387 */ /* 0x0001e20000100800 */
[----:B------:R-:W-:Y:S01]  /*5880*/  VIADD R11, R26, 0xa2 ;  /* 0x000000a21a0b7836 */ /* 0x000fe20000000000 */
[C---:B------:R-:W-:Y:S01]  /*5890*/  ISETP.GT.U32.AND P1, PT, R4.reuse, R9, PT ;  /* 0x000000090400720c */ /* 0x040fe20003f24070 */
[C---:B------:R-:W-:Y:S01]  /*58a0*/  IMAD R19, R4.reuse, R21, R19 ;  /* 0x0000001504137224 */ /* 0x040fe200078e0213 */
[----:B------:R-:W-:Y:S01]  /*58b0*/  ISETP.GT.U32.AND P5, PT, R4, R16, PT ;  /* 0x000000100400720c */ /* 0x000fe20003fa4070 */
[----:B------:R-:W-:Y:S01]  /*58c0*/  @!P6 IMAD.IADD R18, R18, 0x1, -R4 ;  /* 0x000000011212e824 */ /* 0x000fe200078e0a04 */
[----:B------:R-:W-:Y:S01]  /*58d0*/  ISETP.GT.U32.AND P6, PT, R4, R13, PT ;  /* 0x0000000d0400720c */ /* 0x000fe20003fc4070 */
[C---:B------:R-:W-:Y:S01]  /*58e0*/  VIADD R17, R26.reuse, 0xa1 ;  /* 0x000000a11a117836 */ /* 0x040fe20000000000 */
[----:B------:R-:W-:Y:S01]  /*58f0*/  IABS R6, R11 ;  /* 0x0000000b00067213 */ /* 0x000fe20000000000 */
[----:B------:R-:W-:Y:S01]  /*5900*/  VIADD R10, R26, 0xa0 ;  /* 0x000000a01a0a7836 */ /* 0x000fe20000000000 */
[----:B------:R-:W-:Y:S01]  /*5910*/  ISETP.GT.U32.AND P3, PT, R4, R18, PT ;  /* 0x000000120400720c */ /* 0x000fe20003f64070 */
[----:B0-----:R-:W-:Y:S01]  /*5920*/  IMAD.MOV.U32 R0, RZ, RZ, R3 ;  /* 0x000000ffff007224 */ /* 0x001fe200078e0003 */
[----:B------:R-:W-:Y:S01]  /*5930*/  IABS R5, R17 ;  /* 0x0000001100057213 */ /* 0x000fe20000000000 */
[----:B------:R-:W-:Y:S01]  /*5940*/  IMAD.HI.U32 R22, R8, R6, RZ ;  /* 0x0000000608167227 */ /* 0x000fe200078e00ff */
[----:B------:R-:W-:-:S03]  /*5950*/  IABS R2, R10 ;  /* 0x0000000a00027213 */ /* 0x000fc60000000000 */
[----:B------:R-:W-:Y:S01]  /*5960*/  @!P4 IMAD.MOV R0, RZ, RZ, -R0 ;  /* 0x000000ffff00c224 */ /* 0x000fe200078e0a00 */
[----:B------:R-:W-:Y:S01]  /*5970*/  ISETP.GT.U32.AND P4, PT, R4, R19, PT ;  /* 0x000000130400720c */ /* 0x000fe20003f84070 */
[----:B------:R-:W-:Y:S02]  /*5980*/  IMAD.MOV R22, RZ, RZ, -R22 ;  /* 0x000000ffff167224 */ /* 0x000fe400078e0a16 */
[--C-:B------:R-:W-:Y:S01]  /*5990*/  @!P1 IMAD.IADD R9, R9, 0x1, -R4.reuse ;  /* 0x0000000109099824 */ /* 0x100fe200078e0a04 */
[----:B------:R-:W-:Y:S01]  /*59a0*/  ISETP.GE.AND P1, PT, R15, RZ, PT ;  /* 0x000000ff0f00720c */ /* 0x000fe20003f26270 */
[--C-:B------:R-:W-:Y:S01]  /*59b0*/  @!P5 IMAD.IADD R16, R16, 0x1, -R4.reuse ;  /* 0x000000011010d824 */ /* 0x100fe200078e0a04 */
[----:B------:R0:W-:Y:S01]  /*59c0*/  STL [R1+0x2a4], R0 ;  /* 0x0002a40001007387 */ /* 0x0001e20000100800 */
[----:B------:R-:W-:Y:S01]  /*59d0*/  @!P6 IMAD.IADD R13, R13, 0x1, -R4 ;  /* 0x000000010d0de824 */ /* 0x000fe200078e0a04 */
[----:B------:R-:W-:Y:S01]  /*59e0*/  ISETP.GE.AND P6, PT, R12, RZ, PT ;  /* 0x000000ff0c00720c */ /* 0x000fe20003fc6270 */
[----:B------:R-:W-:-:S02]  /*59f0*/  IMAD R6, R4, R22, R6 ;  /* 0x0000001604067224 */ /* 0x000fc400078e0206 */
[----:B------:R-:W-:-:S03]  /*5a00*/  IMAD.HI.U32 R12, R8, R5, RZ ;  /* 0x00000005080c7227 */ /* 0x000fc600078e00ff */
[----:B------:R-:W-:Y:S01]  /*5a10*/  ISETP.GT.U32.AND P5, PT, R4, R6, PT ;  /* 0x000000060400720c */ /* 0x000fe20003fa4070 */
[----:B------:R-:W-:Y:S02]  /*5a20*/  IMAD.MOV.U32 R20, RZ, RZ, R9 ;  /* 0x000000ffff147224 */ /* 0x000fe400078e0009 */
[----:B------:R-:W-:Y:S01]  /*5a30*/  @!P4 IMAD.IADD R19, R19, 0x1, -R4 ;  /* 0x000000011313c824 */ /* 0x000fe200078e0a04 */
[----:B------:R-:W-:Y:S01]  /*5a40*/  ISETP.GE.AND P4, PT, R11, RZ, PT ;  /* 0x000000ff0b00720c */ /* 0x000fe20003f86270 */
[----:B0-----:R-:W-:Y:S02]  /*5a50*/  IMAD.MOV.U32 R0, RZ, RZ, R16 ;  /* 0x000000ffff007224 */ /* 0x001fe400078e0010 */
[----:B------:R-:W-:-:S04]  /*5a60*/  IMAD.HI.U32 R3, R8, R2, RZ ;  /* 0x0000000208037227 */ /* 0x000fc800078e00ff */
[----:B------:R-:W-:Y:S02]  /*5a70*/  IMAD.MOV R11, RZ, RZ, -R12 ;  /* 0x000000ffff0b7224 */ /* 0x000fe400078e0a0c */
[----:B------:R-:W-:Y:S01]  /*5a80*/  @!P2 IMAD.MOV R20, RZ, RZ, -R20 ;  /* 0x000000ffff14a224 */ /* 0x000fe200078e0a14 */
[----:B------:R-:W-:Y:S01]  /*5a90*/  ISETP.GT.U32.AND P2, PT, R4, R19, PT ;  /* 0x000000130400720c */ /* 0x000fe20003f44070 */
[----:B------:R-:W-:Y:S02]  /*5aa0*/  @!P0 IMAD.MOV R0, RZ, RZ, -R0 ;  /* 0x000000ffff008224 */ /* 0x000fe400078e0a00 */
[----:B------:R-:W-:Y:S01]  /*5ab0*/  @!P3 IMAD.IADD R18, R18, 0x1, -R4 ;  /* 0x000000011212b824 */ /* 0x000fe200078e0a04 */
[----:B------:R-:W-:Y:S01]  /*5ac0*/  STL [R1+0x2a0], R20 ;  /* 0x0002a01401007387 */ /* 0x000fe20000100800 */
[----:B------:R-:W-:Y:S01]  /*5ad0*/  IMAD.MOV R3, RZ, RZ, -R3 ;  /* 0x000000ffff037224 */ /* 0x000fe200078e0a03 */
[----:B------:R-:W-:Y:S01]  /*5ae0*/  ISETP.GE.AND P3, PT, R14, RZ, PT ;  /* 0x000000ff0e00720c */ /* 0x000fe20003f66270 */
[----:B------:R-:W-:Y:S01]  /*5af0*/  IMAD R5, R4, R11, R5 ;  /* 0x0000000b04057224 */ /* 0x000fe200078e0205 */
[----:B------:R0:W-:Y:S01]  /*5b00*/  STL [R1+0x29c], R0 ;  /* 0x00029c0001007387 */ /* 0x0001e20000100800 */
[----:B------:R-:W-:-:S02]  /*5b10*/  IMAD.MOV.U32 R9, RZ, RZ, R13 ;  /* 0x000000ffff097224 */ /* 0x000fc400078e000d */
[C---:B------:R-:W-:Y:S02]  /*5b20*/  IMAD R2, R4.reuse, R3, R2 ;  /* 0x0000000304027224 */ /* 0x040fe400078e0202 */
[----:B------:R-:W-:Y:S01]  /*5b30*/  @!P1 IMAD.MOV R9, RZ, RZ, -R9 ;  /* 0x000000ffff099224 */ /* 0x000fe200078e0a09 */
[----:B------:R-:W-:Y:S01]  /*5b40*/  ISETP.GT.U32.AND P1, PT, R4, R5, PT ;  /* 0x000000050400720c */ /* 0x000fe20003f24070 */
[----:B------:R-:W-:Y:S01]  /*5b50*/  @!P5 IMAD.IADD R6, R6, 0x1, -R4 ;  /* 0x000000010606d824 */ /* 0x000fe200078e0a04 */
[----:B------:R-:W-:Y:S01]  /*5b60*/  ISETP.GE.AND P5, PT, R17, RZ, PT ;  /* 0x000000ff1100720c */ /* 0x000fe20003fa6270 */
[----:B------:R-:W-:Y:S01]  /*5b70*/  VIADD R3, R26, 0x9f ;  /* 0x0000009f1a037836 */ /* 0x000fe20000000000 */
[----:B------:R1:W-:Y:S01]  /*5b80*/  STL [R1+0x280], R9 ;  /* 0x0002800901007387 */ /* 0x0003e20000100800 */
[----:B0-----:R-:W-:Y:S01]  /*5b90*/  IMAD.MOV.U32 R0, RZ, RZ, R18 ;  /* 0x000000ffff007224 */ /* 0x001fe200078e0012 */
[C---:B------:R-:W-:Y:S01]  /*5ba0*/  ISETP.GT.U32.AND P0, PT, R4.reuse, R6, PT ;  /* 0x000000060400720c */ /* 0x040fe20003f04070 */
[----:B------:R-:W-:Y:S01]  /*5bb0*/  @!P2 IMAD.IADD R19, R19, 0x1, -R4 ;  /* 0x000000011313a824 */ /* 0x000fe200078e0a04 */
[----:B------:R-:W-:Y:S01]  /*5bc0*/  IABS R14, R3 ;  /* 0x00000003000e7213 */ /* 0x000fe20000000000 */
[----:B------:R-:W-:Y:S01]  /*5bd0*/  @!P6 IMAD.MOV R0, RZ, RZ, -R0 ;  /* 0x000000ffff00e224 */ /* 0x000fe200078e0a00 */
[----:B------:R-:W-:Y:S01]  /*5be0*/  ISETP.GT.U32.AND P6, PT, R4, R2, PT ;  /* 0x000000020400720c */ /* 0x000fe20003fc4070 */
[----:B------:R-:W-:Y:S01]  /*5bf0*/  VIADD R13, R26, 0x9d ;  /* 0x0000009d1a0d7836 */ /* 0x000fe20000000000 */
[----:B------:R-:W-:Y:S01]  /*5c00*/  ISETP.GE.AND P2, PT, R10, RZ, PT ;  /* 0x000000ff0a00720c */ /* 0x000fe20003f46270 */
[----:B------:R-:W-:Y:S01]  /*5c10*/  @!P1 IMAD.IADD R5, R5, 0x1, -R4 ;  /* 0x0000000105059824 */ /* 0x000fe200078e0a04 */
[----:B------:R0:W-:Y:S01]  /*5c20*/  STL [R1+0x210], R0 ;  /* 0x0002100001007387 */ /* 0x0001e20000100800 */
[----:B-1----:R-:W-:-:S02]  /*5c30*/  VIADD R9, R26, 0x9e ;  /* 0x0000009e1a097836 */ /* 0x002fc40000000000 */
[----:B------:R-:W-:Y:S02]  /*5c40*/  VIADD R12, R26, 0x9b ;  /* 0x0000009b1a0c7836 */ /* 0x000fe40000000000 */
[--C-:B------:R-:W-:Y:S01]  /*5c50*/  @!P0 IMAD.IADD R6, R6, 0x1, -R4.reuse ;  /* 0x0000000106068824 */ /* 0x100fe200078e0a04 */
[----:B------:R-:W-:Y:S01]  /*5c60*/  IABS R10, R9 ;  /* 0x00000009000a7213 */ /* 0x000fe20000000000 */
[----:B------:R-:W-:Y:S01]  /*5c70*/  VIADD R16, R26, 0x98 ;  /* 0x000000981a107836 */ /* 0x000fe20000000000 */
[----:B------:R-:W-:Y:S01]  /*5c80*/  ISETP.GE.AND P1, PT, R9, RZ, PT ;  /* 0x000000ff0900720c */ /* 0x000fe20003f26270 */
[----:B------:R-:W-:Y:S01]  /*5c90*/  @!P6 IMAD.IADD R2, R2, 0x1, -R4 ;  /* 0x000000010202e824 */ /* 0x000fe200078e0a04 */
[----:B------:R-:W-:Y:S01]  /*5ca0*/  ISETP.GT.U32.AND P6, PT, R4, R5, PT ;  /* 0x000000050400720c */ /* 0x000fe20003fc4070 */
[----:B------:R-:W-:Y:S01]  /*5cb0*/  IMAD.HI.U32 R9, R8, R14, RZ ;  /* 0x0000000e08097227 */ /* 0x000fe200078e00ff */
[----:B------:R-:W-:-:S03]  /*5cc0*/  ISETP.GE.AND P0, PT, R3, RZ, PT ;  /* 0x000000ff0300720c */ /* 0x000fc60003f06270 */
[----:B0-----:R-:W-:Y:S02]  /*5cd0*/  IMAD.MOV.U32 R0, RZ, RZ, R19 ;  /* 0x000000ffff007224 */ /* 0x001fe400078e0013 */
[----:B------:R-:W-:Y:S02]  /*5ce0*/  IMAD.MOV R9, RZ, RZ, -R9 ;  /* 0x000000ffff097224 */ /* 0x000fe400078e0a09 */
[----:B------:R-:W-:Y:S02]  /*5cf0*/  IMAD.MOV.U32 R3, RZ, RZ, R10 ;  /* 0x000000ffff037224 */ /* 0x000fe400078e000a */
[----:B------:R-:W-:Y:S01]  /*5d00*/  @!P3 IMAD.MOV R0, RZ, RZ, -R0 ;  /* 0x000000ffff00b224 */ /* 0x000fe200078e0a00 */
[C---:B------:R-:W-:Y:S01]  /*5d10*/  ISETP.GT.U32.AND P3, PT, R4.reuse, R2, PT ;  /* 0x000000020400720c */ /* 0x040fe20003f64070 */
[----:B------:R-:W-:Y:S02]  /*5d20*/  IMAD R14, R4, R9, R14 ;  /* 0x00000009040e7224 */ /* 0x000fe400078e020e */
[----:B------:R-:W-:Y:S01]  /*5d30*/  IMAD.HI.U32 R10, R8, R3, RZ ;  /* 0x00000003080a7227 */ /* 0x000fe200078e00ff */
[----:B------:R0:W-:Y:S03]  /*5d40*/  STL [R1+0x284], R0 ;  /* 0x0002840001007387 */ /* 0x0001e60000100800 */
[----:B------:R-:W-:Y:S01]  /*5d50*/  @!P6 IMAD.IADD R5, R5, 0x1, -R4 ;  /* 0x000000010505e824 */ /* 0x000fe200078e0a04 */
[----:B------:R-:W-:Y:S01]  /*5d60*/  ISETP.GT.U32.AND P6, PT, R4, R14, PT ;  /* 0x0000000e0400720c */ /* 0x000fe20003fc4070 */
[----:B------:R-:W-:-:S02]  /*5d70*/  VIADD R19, R26, 0x99 ;  /* 0x000000991a137836 */ /* 0x000fc40000000000 */
[----:B------:R-:W-:Y:S02]  /*5d80*/  IMAD.MOV.U32 R11, RZ, RZ, R5 ;  /* 0x000000ffff0b7224 */ /* 0x000fe400078e0005 */
[----:B------:R-:W-:Y:S02]  /*5d90*/  @!P3 IMAD.IADD R2, R2, 0x1, -R4 ;  /* 0x000000010202b824 */ /* 0x000fe400078e0a04 */
[----:B0-----:R-:W-:Y:S02]  /*5da0*/  IMAD.MOV.U32 R0, RZ, RZ, R6 ;  /* 0x000000ffff007224 */ /* 0x001fe400078e0006 */
[----:B------:R-:W-:Y:S02]  /*5db0*/  IMAD.MOV R6, RZ, RZ, -R10 ;  /* 0x000000ffff067224 */ /* 0x000fe400078e0a0a */
[----:B------:R-:W-:Y:S02]  /*5dc0*/  @!P5 IMAD.MOV R11, RZ, RZ, -R11 ;  /* 0x000000ffff0bd224 */ /* 0x000fe400078e0a0b */
[----:B------:R-:W-:-:S02]  /*5dd0*/  IMAD R6, R4, R6, R3 ;  /* 0x0000000604067224 */ /* 0x000fc400078e0203 */
[----:B------:R-:W-:Y:S01]  /*5de0*/  @!P4 IMAD.MOV R0, RZ, RZ, -R0 ;  /* 0x000000ffff00c224 */ /* 0x000fe200078e0a00 */
[----:B------:R-:W-:Y:S01]  /*5df0*/  ISETP.GE.AND P4, PT, R13, RZ, PT ;  /* 0x000000ff0d00720c */ /* 0x000fe20003f86270 */
[----:B------:R-:W-:Y:S01]  /*5e00*/  @!P6 IMAD.IADD R14, R14, 0x1, -R4 ;  /* 0x000000010e0ee824 */ /* 0x000fe200078e0a04 */
[----:B------:R-:W-:Y:S01]  /*5e10*/  ISETP.GT.U32.AND P5, PT, R4, R6, PT ;  /* 0x000000060400720c */ /* 0x000fe20003fa4070 */
[----:B------:R-:W-:Y:S01]  /*5e20*/  VIADD R10, R26, 0x9c ;  /* 0x0000009c1a0a7836 */ /* 0x000fe20000000000 */
[----:B------:R-:W-:Y:S01]  /*5e30*/  IABS R13, R13 ;  /* 0x0000000d000d7213 */ /* 0x000fe20000000000 */
[----:B------:R0:W-:Y:S01]  /*5e40*/  STL [R1+0x288], R0 ;  /* 0x0002880001007387 */ /* 0x0001e20000100800 */
[----:B------:R-:W-:Y:S01]  /*5e50*/  ISETP.GT.U32.AND P6, PT, R4, R14, PT ;  /* 0x0000000e0400720c */ /* 0x000fe20003fc4070 */
[----:B------:R-:W-:Y:S01]  /*5e60*/  VIADD R3, R26, 0x9a ;  /* 0x0000009a1a037836 */ /* 0x000fe20000000000 */
[----:B------:R-:W-:Y:S01]  /*5e70*/  ISETP.GE.AND P3, PT, R10, RZ, PT ;  /* 0x000000ff0a00720c */ /* 0x000fe20003f66270 */
[----:B------:R-:W-:Y:S01]  /*5e80*/  IMAD.HI.U32 R9, R8, R13, RZ ;  /* 0x0000000d08097227 */ /* 0x000fe200078e00ff */
[----:B------:R1:W-:Y:S01]  /*5e90*/  STL [R1+0x28c], R11 ;  /* 0x00028c0b01007387 */ /* 0x0003e20000100800 */
[----:B------:R-:W-:-:S02]  /*5ea0*/  IABS R10, R10 ;  /* 0x0000000a000a7213 */ /* 0x000fc40000000000 */
[----:B------:R-:W-:Y:S02]  /*5eb0*/  IMAD.MOV R5, RZ, RZ, -R9 ;  /* 0x000000ffff057224 */ /* 0x000fe400078e0a09 */
[----:B0-----:R-:W-:Y:S02]  /*5ec0*/  IMAD.MOV.U32 R0, RZ, RZ, R2 ;  /* 0x000000ffff007224 */ /* 0x001fe400078e0002 */
[----:B------:R-:W-:Y:S02]  /*5ed0*/  @!P5 IMAD.IADD R6, R6, 0x1, -R4 ;  /* 0x000000010606d824 */ /* 0x000fe400078e0a04 */
[----:B------:R-:W-:Y:S01]  /*5ee0*/  @!P2 IMAD.MOV R0, RZ, RZ, -R0 ;  /* 0x000000ffff00a224 */ /* 0x000fe200078e0a00 */
[----:B------:R-:W-:Y:S01]  /*5ef0*/  ISETP.GE.AND P2, PT, R12, RZ, PT ;  /* 0x000000ff0c00720c */ /* 0x000fe20003f46270 */
[----:B------:R-:W-:Y:S01]  /*5f00*/  IMAD R13, R4, R5, R13 ;  /* 0x00000005040d7224 */ /* 0x000fe200078e020d */
[----:B------:R-:W-:Y:S01]  /*5f10*/  IABS R12, R12 ;  /* 0x0000000c000c7213 */ /* 0x000fe20000000000 */
[----:B------:R-:W-:Y:S01]  /*5f20*/  @!P6 IMAD.IADD R14, R14, 0x1, -R4 ;  /* 0x000000010e0ee824 */ /* 0x000fe200078e0a04 */
[----:B-1----:R-:W-:Y:S01]  /*5f30*/  IABS R11, R3 ;  /* 0x00000003000b7213 */ /* 0x002fe20000000000 */
[----:B------:R-:W-:Y:S01]  /*5f40*/  IMAD.HI.U32 R2, R8, R10, RZ ;  /* 0x0000000a08027227 */ /* 0x000fe200078e00ff */
[C---:B------:R-:W-:Y:S01]  /*5f50*/  ISETP.GT.U32.AND P5, PT, R4.reuse, R6, PT ;  /* 0x000000060400720c */ /* 0x040fe20003fa4070 */
[----:B------:R0:W-:Y:S01]  /*5f60*/  STL [R1+0x298], R0 ;  /* 0x0002980001007387 */ /* 0x0001e20000100800 */
[----:B------:R-:W-:Y:S01]  /*5f70*/  ISETP.GT.U32.AND P6, PT, R4, R13, PT ;  /* 0x0000000d0400720c */ /* 0x000fe20003fc4070 */
[----:B------:R-:W-:-:S04]  /*5f80*/  IMAD.HI.U32 R5, R8, R12, RZ ;  /* 0x0000000c08057227 */ /* 0x000fc800078e00ff */
[----:B------:R-:W-:-:S04]  /*5f90*/  IMAD.HI.U32 R9, R8, R11, RZ ;  /* 0x0000000b08097227 */ /* 0x000fc800078e00ff */
[----:B------:R-:W-:Y:S02]  /*5fa0*/  IMAD.MOV R5, RZ, RZ, -R5 ;  /* 0x000000ffff057224 */ /* 0x000fe400078e0a05 */
[----:B------:R-:W-:Y:S02]  /*5fb0*/  IMAD.MOV R2, RZ, RZ, -R2 ;  /* 0x000000ffff027224 */ /* 0x000fe400078e0a02 */
[----:B------:R-:W-:Y:S02]  /*5fc0*/  IMAD.MOV R9, RZ, RZ, -R9 ;  /* 0x000000ffff097224 */ /* 0x000fe400078e0a09 */
[C---:B------:R-:W-:Y:S02]  /*5fd0*/  IMAD R12, R4.reuse, R5, R12 ;  /* 0x00000005040c7224 */ /* 0x040fe400078e020c */
[C---:B------:R-:W-:Y:S01]  /*5fe0*/  IMAD R10, R4.reuse, R2, R10 ;  /* 0x00000002040a7224 */ /* 0x040fe200078e020a */
[----:B------:R-:W-:Y:S01]  /*5ff0*/  IABS R2, R19 ;  /* 0x0000001300027213 */ /* 0x000fe20000000000 */
[----:B0-----:R-:W-:Y:S01]  /*6000*/  IMAD.MOV.U32 R0, RZ, RZ, R14 ;  /* 0x000000ffff007224 */ /* 0x001fe200078e000e */
[----:B------:R-:W-:Y:S01]  /*6010*/  IABS R14, R16 ;  /* 0x00000010000e7213 */ /* 0x000fe20000000000 */
[----:B------:R-:W-:-:S02]  /*6020*/  IMAD R11, R4, R9, R11 ;  /* 0x00000009040b7224 */ /* 0x000fc400078e020b */
[----:B------:R-:W-:Y:S01]  /*6030*/  @!P5 IMAD.IADD R6, R6, 0x1, -R4 ;  /* 0x000000010606d824 */ /* 0x000fe200078e0a04 */
[C---:B------:R-:W-:Y:S01]  /*6040*/  ISETP.GT.U32.AND P5, PT, R4.reuse, R12, PT ;  /* 0x0000000c0400720c */ /* 0x040fe20003fa4070 */
[----:B------:R-:W-:Y:S01]  /*6050*/  @!P0 IMAD.MOV R0, RZ, RZ, -R0 ;  /* 0x000000ffff008224 */ /* 0x000fe200078e0a00 */
[C---:B------:R-:W-:Y:S01]  /*6060*/  ISETP.GT.U32.AND P0, PT, R4.reuse, R10, PT ;  /* 0x0000000a0400720c */ /* 0x040fe20003f04070 */
[----:B------:R-:W-:Y:S01]  /*6070*/  @!P6 IMAD.IADD R13, R13, 0x1, -R4 ;  /* 0x000000010d0de824 */ /* 0x000fe200078e0a04 */
[----:B------:R-:W-:Y:S01]  /*6080*/  ISETP.GT.U32.AND P6, PT, R4, R11, PT ;  /* 0x0000000b0400720c */ /* 0x000fe20003fc4070 */
[----:B------:R-:W-:Y:S01]  /*6090*/  IMAD.HI.U32 R5, R8, R2, RZ ;  /* 0x0000000208057227 */ /* 0x000fe200078e00ff */
[----:B------:R0:W-:Y:S03]  /*60a0*/  STL [R1+0x294], R0 ;  /* 0x0002940001007387 */ /* 0x0001e60000100800 */
[----:B------:R-:W-:-:S02]  /*60b0*/  IMAD.MOV R5, RZ, RZ, -R5 ;  /* 0x000000ffff057224 */ /* 0x000fc400078e0a05 */
[----:B------:R-:W-:Y:S02]  /*60c0*/  VIADD R9, R26, 0x97 ;  /* 0x000000971a097836 */ /* 0x000fe40000000000 */
[--C-:B------:R-:W-:Y:S02]  /*60d0*/  @!P5 IMAD.IADD R12, R12, 0x1, -R4.reuse ;  /* 0x000000010c0cd824 */ /* 0x100fe400078e0a04 */
[--C-:B------:R-:W-:Y:S01]  /*60e0*/  @!P0 IMAD.IADD R10, R10, 0x1, -R4.reuse ;  /* 0x000000010a0a8824 */ /* 0x100fe200078e0a04 */
[C---:B------:R-:W-:Y:S01]  /*60f0*/  ISETP.GT.U32.AND P0, PT, R4.reuse, R13, PT ;  /* 0x0000000d0400720c */ /* 0x040fe20003f04070 */
[----:B------:R-:W-:Y:S01]  /*6100*/  @!P6 IMAD.IADD R11, R11, 0x1, -R4 ;  /* 0x000000010b0be824 */ /* 0x000fe200078e0a04 */
[C---:B------:R-:W-:Y:S01]  /*6110*/  ISETP.GT.U32.AND P6, PT, R4.reuse, R12, PT ;  /* 0x0000000c0400720c */ /* 0x040fe20003fc4070 */
[----:B0-----:R-:W-:Y:S01]  /*6120*/  IMAD.MOV.U32 R0, RZ, RZ, R6 ;  /* 0x000000ffff007224 */ /* 0x001fe200078e0006 */
[----:B------:R-:W-:Y:S01]  /*6130*/  ISETP.GT.U32.AND P5, PT, R4, R10, PT ;  /* 0x0000000a0400720c */ /* 0x000fe20003fa4070 */
[----:B------:R-:W-:Y:S01]  /*6140*/  IMAD.HI.U32 R6, R8, R14, RZ ;  /* 0x0000000e08067227 */ /* 0x000fe200078e00ff */
[----:B------:R-:W-:-:S03]  /*6150*/  IABS R18, R9 ;  /* 0x0000000900127213 */ /* 0x000fc60000000000 */
[----:B------:R-:W-:Y:S02]  /*6160*/  IMAD.MOV R6, RZ, RZ, -R6 ;  /* 0x000000ffff067224 */ /* 0x000fe400078e0a06 */
[----:B------:R-:W-:Y:S01]  /*6170*/  @!P1 IMAD.MOV R0, RZ, RZ, -R0 ;  /* 0x000000ffff009224 */ /* 0x000fe200078e0a00 */
[C---:B------:R-:W-:Y:S01]  /*6180*/  ISETP.GT.U32.AND P1, PT, R4.reuse, R11, PT ;  /* 0x0000000b0400720c */ /* 0x040fe20003f24070 */
[C---:B------:R-:W-:Y:S02]  /*6190*/  IMAD R2, R4.reuse, R5, R2 ;  /* 0x0000000504027224 */ /* 0x040fe400078e0202 */
[C---:B------:R-:W-:Y:S01]  /*61a0*/  IMAD R14, R4.reuse, R6, R14 ;  /* 0x00000006040e7224 */ /* 0x040fe200078e020e */
[----:B------:R0:W-:Y:S01]  /*61b0*/  STL [R1+0x290], R0 ;  /* 0x0002900001007387 */ /* 0x0001e20000100800 */
[--C-:B------:R-:W-:Y:S01]  /*61c0*/  @!P0 IMAD.IADD R13, R13, 0x1, -R4.reuse ;  /* 0x000000010d0d8824 */ /* 0x100fe200078e0a04 */
[----:B------:R-:W-:Y:S01]  /*61d0*/  ISETP.GT.U32.AND P0, PT, R4, R2, PT ;  /* 0x000000020400720c */ /* 0x000fe20003f04070 */
[----:B------:R-:W-:Y:S01]  /*61e0*/  @!P6 IMAD.IADD R12, R12, 0x1, -R4 ;  /* 0x000000010c0ce824 */ /* 0x000fe200078e0a04 */
[----:B------:R-:W-:Y:S01]  /*61f0*/  ISETP.GT.U32.AND P6, PT, R4, R14, PT ;  /* 0x0000000e0400720c */ /* 0x000fe20003fc4070 */
[----:B------:R-:W-:-:S02]  /*6200*/  VIADD R5, R26, 0x96 ;  /* 0x000000961a057836 */ /* 0x000fc40000000000 */
[----:B------:R-:W-:Y:S02]  /*6210*/  VIADD R6, R26, 0x95 ;  /* 0x000000951a067836 */ /* 0x000fe40000000000 */
[--C-:B------:R-:W-:Y:S01]  /*6220*/  @!P5 IMAD.IADD R10, R10, 0x1, -R4.reuse ;  /* 0x000000010a0ad824 */ /* 0x100fe200078e0a04 */
[----:B------:R-:W-:Y:S01]  /*6230*/  IABS R17, R5 ;  /* 0x0000000500117213 */ /* 0x000fe20000000000 */
[----:B------:R-:W-:Y:S01]  /*6240*/  @!P1 IMAD.IADD R11, R11, 0x1, -R4 ;  /* 0x000000010b0b9824 */ /* 0x000fe200078e0a04 */
[----:B------:R-:W-:Y:S01]  /*6250*/  ISETP.GE.AND P1, PT, R19, RZ, PT ;  /* 0x000000ff1300720c */ /* 0x000fe20003f26270 */
[----:B------:R-:W-:Y:S01]  /*6260*/  IMAD.MOV.U32 R20, RZ, RZ, R13 ;  /* 0x000000ffff147224 */ /* 0x000fe200078e000d */
[----:B------:R-:W-:Y:S01]  /*6270*/  IABS R19, R6 ;  /* 0x0000000600137213 */ /* 0x000fe20000000000 */
[----:B0-----:R-:W-:Y:S01]  /*6280*/  IMAD.MOV.U32 R0, RZ, RZ, R10 ;  /* 0x000000ffff007224 */ /* 0x001fe200078e000a */
[----:B------:R-:W-:Y:S01]  /*6290*/  ISETP.GE.AND P5, PT, R3, RZ, PT ;  /* 0x000000ff0300720c */ /* 0x000fe20003fa6270 */
[----:B------:R-:W-:-:S04]  /*62a0*/  IMAD.HI.U32 R3, R8, R17, RZ ;  /* 0x0000001108037227 */ /* 0x000fc800078e00ff */
[--C-:B------:R-:W-:Y:S01]  /*62b0*/  @!P0 IMAD.IADD R2, R2, 0x1, -R4.reuse ;  /* 0x0000000102028824 */ /* 0x100fe200078e0a04 */
[----:B------:R-:W-:Y:S01]  /*62c0*/  ISETP.GE.AND P0, PT, R16, RZ, PT ;  /* 0x000000ff1000720c */ /* 0x000fe20003f06270 */
[----:B------:R-:W-:Y:S02]  /*62d0*/  @!P6 IMAD.IADD R14, R14, 0x1, -R4 ;  /* 0x000000010e0ee824 */ /* 0x000fe400078e0a04 */
[----:B------:R-:W-:Y:S01]  /*62e0*/  @!P4 IMAD.MOV R20, RZ, RZ, -R20 ;  /* 0x000000ffff14c224 */ /* 0x000fe200078e0a14 */
[C---:B------:R-:W-:Y:S01]  /*62f0*/  ISETP.GT.U32.AND P4, PT, R4.reuse, R2, PT ;  /* 0x000000020400720c */ /* 0x040fe20003f84070 */
[----:B------:R-:W-:Y:S02]  /*6300*/  IMAD.MOV.U32 R16, RZ, RZ, R19 ;  /* 0x000000ffff107224 */ /* 0x000fe400078e0013 */
[----:B------:R-:W-:Y:S01]  /*6310*/  @!P3 IMAD.MOV R0, RZ, RZ, -R0 ;  /* 0x000000ffff00b224 */ /* 0x000fe200078e0a00 */
[----:B------:R-:W-:Y:S01]  /*6320*/  ISETP.GT.U32.AND P3, PT, R4, R14, PT ;  /* 0x0000000e0400720c */ /* 0x000fe20003f64070 */
[----:B------:R-:W-:Y:S01]  /*6330*/  IMAD.MOV R3, RZ, RZ, -R3 ;  /* 0x000000ffff037224 */ /* 0x000fe200078e0a03 */
[----:B------:R-:W-:Y:S01]  /*6340*/  STL [R1+0x26c], R20 ;  /* 0x00026c1401007387 */ /* 0x000fe20000100800 */
[----:B------:R-:W-:-:S03]  /*6350*/  IMAD.HI.U32 R15, R8, R18, RZ ;  /* 0x00000012080f7227 */ /* 0x000fc600078e00ff */
[----:B------:R0:W-:Y:S01]  /*6360*/  STL [R1+0x270], R0 ;  /* 0x0002700001007387 */ /* 0x0001e20000100800 */
[----:B------:R-:W-:-:S04]  /*6370*/  IMAD.HI.U32 R13, R8, R16, RZ ;  /* 0x00000010080d7227 */ /* 0x000fc800078e00ff */
[C---:B------:R-:W-:Y:S02]  /*6380*/  IMAD R17, R4.reuse, R3, R17 ;  /* 0x0000000304117224 */ /* 0x040fe400078e0211 */
[----:B------:R-:W-:Y:S02]  /*6390*/  IMAD.MOV R15, RZ, RZ, -R15 ;  /* 0x000000ffff0f7224 */ /* 0x000fe400078e0a0f */
[----:B------:R-:W-:Y:S02]  /*63a0*/  IMAD.MOV R10, RZ, RZ, -R13 ;  /* 0x000000ffff0a7224 */ /* 0x000fe400078e0a0d */
[----:B0-----:R-:W-:Y:S02]  /*63b0*/  IMAD.MOV.U32 R0, RZ, RZ, R11 ;  /* 0x000000ffff007224 */ /* 0x001fe400078e000b */
[C---:B------:R-:W-:Y:S02]  /*63c0*/  IMAD R18, R4.reuse, R15, R18 ;  /* 0x0000000f04127224 */ /* 0x040fe400078e0212 */
[----:B------:R-:W-:Y:S01]  /*63d0*/  @!P5 IMAD.MOV R0, RZ, RZ, -R0 ;  /* 0x000000ffff00d224 */ /* 0x000fe200078e0a00 */
[C---:B------:R-:W-:Y:S01]  /*63e0*/  ISETP.GT.U32.AND P5, PT, R4.reuse, R17, PT ;  /* 0x000000110400720c */ /* 0x040fe20003fa4070 */
[C---:B------:R-:W-:Y:S01]  /*63f0*/  IMAD R16, R4.reuse, R10, R16 ;  /* 0x0000000a04107224 */ /* 0x040fe200078e0210 */
[----:B------:R-:W-:Y:S01]  /*6400*/  ISETP.GT.U32.AND P6, PT, R4, R18, PT ;  /* 0x000000120400720c */ /* 0x000fe20003fc4070 */
[----:B------:R-:W-:-:S02]  /*6410*/  @!P3 IMAD.IADD R14, R14, 0x1, -R4 ;  /* 0x000000010e0eb824 */ /* 0x000fc400078e0a04 */
[----:B------:R-:W-:Y:S01]  /*6420*/  @!P4 IMAD.IADD R2, R2, 0x1, -R4 ;  /* 0x000000010202c824 */ /* 0x000fe200078e0a04 */
[----:B------:R-:W-:Y:S01]  /*6430*/  ISETP.GT.U32.AND P3, PT, R4, R16, PT ;  /* 0x000000100400720c */ /* 0x000fe20003f64070 */
[----:B------:R-:W-:Y:S01]  /*6440*/  @!P2 IMAD.MOV R12, RZ, RZ, -R12 ;  /* 0x000000ffff0ca224 */ /* 0x000fe200078e0a0c */
[----:B------:R-:W-:Y:S01]  /*6450*/  ISETP.GE.AND P4, PT, R5, RZ, PT ;  /* 0x000000ff0500720c */ /* 0x000fe20003f86270 */
[C---:B------:R-:W-:Y:S01]  /*6460*/  VIADD R5, R26.reuse, 0x93 ;  /* 0x000000931a057836 */ /* 0x040fe20000000000 */
[----:B------:R-:W-:Y:S01]  /*6470*/  ISETP.GE.AND P2, PT, R9, RZ, PT ;  /* 0x000000ff0900720c */ /* 0x000fe20003f46270 */
[----:B------:R-:W-:Y:S01]  /*6480*/  VIADD R3, R26, 0x94 ;  /* 0x000000941a037836 */ /* 0x000fe20000000000 */
[----:B------:R-:W-:Y:S01]  /*6490*/  STL [R1+0x274], R12 ;  /* 0x0002740c01007387 */ /* 0x000fe20000100800 */
[--C-:B------:R-:W-:Y:S02]  /*64a0*/  @!P5 IMAD.IADD R17, R17, 0x1, -R4.reuse ;  /* 0x000000011111d824 */ /* 0x100fe400078e0a04 */
[--C-:B------:R-:W-:Y:S01]  /*64b0*/  @!P6 IMAD.IADD R18, R18, 0x1, -R4.reuse ;  /* 0x000000011212e824 */ /* 0x100fe200078e0a04 */
[----:B------:R-:W-:Y:S01]  /*64c0*/  ISETP.GE.AND P6, PT, R6, RZ, PT ;  /* 0x000000ff0600720c */ /* 0x000fe20003fc6270 */
[----:B------:R0:W-:Y:S01]  /*64d0*/  STL [R1+0x278], R0 ;  /* 0x0002780001007387 */ /* 0x0001e20000100800 */
[----:B------:R-:W-:Y:S01]  /*64e0*/  ISETP.GT.U32.AND P5, PT, R4, R17, PT ;  /* 0x000000110400720c */ /* 0x000fe20003fa4070 */
[----:B------:R-:W-:Y:S01]  /*64f0*/  @!P3 IMAD.IADD R16, R16, 0x1, -R4 ;  /* 0x000000011010b824 */ /* 0x000fe200078e0a04 */
[----:B------:R-:W-:Y:S01]  /*6500*/  IABS R6, R5 ;  /* 0x0000000500067213 */ /* 0x000fe20000000000 */
[----:B------:R-:W-:Y:S01]  /*6510*/  VIADD R9, R26, 0x92 ;  /* 0x000000921a097836 */ /* 0x000fe20000000000 */
[----:B------:R-:W-:Y:S01]  /*6520*/  IABS R13, R3 ;  /* 0x00000003000d7213 */ /* 0x000fe20000000000 */
[----:B------:R-:W-:Y:S01]  /*6530*/  IMAD.MOV.U32 R20, RZ, RZ, R14 ;  /* 0x000000ffff147224 */ /* 0x000fe200078e000e */
[----:B------:R-:W-:Y:S01]  /*6540*/  ISETP.GT.U32.AND P3, PT, R4, R16, PT ;  /* 0x000000100400720c */ /* 0x000fe20003f64070 */
[----:B------:R-:W-:Y:S01]  /*6550*/  IMAD.HI.U32 R10, R8, R6, RZ ;  /* 0x00000006080a7227 */ /* 0x000fe200078e00ff */
[----:B------:R-:W-:-:S03]  /*6560*/  IABS R15, R9 ;  /* 0x00000009000f7213 */ /* 0x000fc60000000000 */
[----:B0-----:R-:W-:Y:S02]  /*6570*/  IMAD.MOV.U32 R0, RZ, RZ, R2 ;  /* 0x000000ffff007224 */ /* 0x001fe400078e0002 */
[----:B------:R-:W-:Y:S02]  /*6580*/  IMAD.MOV R10, RZ, RZ, -R10 ;  /* 0x000000ffff0a7224 */ /* 0x000fe400078e0a0a */
[----:B------:R-:W-:Y:S01]  /*6590*/  @!P1 IMAD.MOV R0, RZ, RZ, -R0 ;  /* 0x000000ffff009224 */ /* 0x000fe200078e0a00 */
[----:B------:R-:W-:Y:S01]  /*65a0*/  ISETP.GT.U32.AND P1, PT, R4, R18, PT ;  /* 0x000000120400720c */ /* 0x000fe20003f24070 */
[----:B------:R-:W-:-:S03]  /*65b0*/  IMAD.HI.U32 R11, R8, R13, RZ ;  /* 0x0000000d080b7227 */ /* 0x000fc600078e00ff */
[----:B------:R0:W-:Y:S01]  /*65c0*/  STL [R1+0x27c], R0 ;  /* 0x00027c0001007387 */ /* 0x0001e20000100800 */
[----:B------:R-:W-:Y:S01]  /*65d0*/  @!P5 IMAD.IADD R17, R17, 0x1, -R4 ;  /* 0x000000011111d824 */ /* 0x000fe200078e0a04 */
[----:B------:R-:W-:Y:S01]  /*65e0*/  ISETP.GE.AND P5, PT, R3, RZ, PT ;  /* 0x000000ff0300720c */ /* 0x000fe20003fa6270 */
[----:B------:R-:W-:Y:S02]  /*65f0*/  IMAD R3, R4, R10, R6 ;  /* 0x0000000a04037224 */ /* 0x000fe400078e0206 */
[----:B------:R-:W-:Y:S02]  /*6600*/  IMAD.MOV R11, RZ, RZ, -R11 ;  /* 0x000000ffff0b7224 */ /* 0x000fe400078e0a0b */
[--C-:B------:R-:W-:Y:S01]  /*6610*/  @!P3 IMAD.IADD R16, R16, 0x1, -R4.reuse ;  /* 0x000000011010b824 */ /* 0x100fe200078e0a04 */
[C---:B------:R-:W-:Y:S01]  /*6620*/  ISETP.GT.U32.AND P3, PT, R4.reuse, R3, PT ;  /* 0x000000030400720c */ /* 0x040fe20003f64070 */
[----:B------:R-:W-:Y:S02]  /*6630*/  IMAD R13, R4, R11, R13 ;  /* 0x0000000b040d7224 */ /* 0x000fe400078e020d */
[----:B------:R-:W-:-:S02]  /*6640*/  @!P1 IMAD.IADD R18, R18, 0x1, -R4 ;  /* 0x0000000112129824 */ /* 0x000fc400078e0a04 */
[----:B------:R-:W-:Y:S01]  /*6650*/  VIADD R6, R26, 0x90 ;  /* 0x000000901a067836 */ /* 0x000fe20000000000 */
[----:B------:R-:W-:Y:S01]  /*6660*/  ISETP.GT.U32.AND P1, PT, R4, R13, PT ;  /* 0x0000000d0400720c */ /* 0x000fe20003f24070 */
[----:B0-----:R-:W-:Y:S02]  /*6670*/  IMAD.MOV.U32 R0, RZ, RZ, R18 ;  /* 0x000000ffff007224 */ /* 0x001fe400078e0012 */
[----:B------:R-:W-:Y:S01]  /*6680*/  IMAD.HI.U32 R19, R8, R15, RZ ;  /* 0x0000000f08137227 */ /* 0x000fe200078e00ff */
[----:B------:R-:W-:-:S03]  /*6690*/  IABS R12, R6 ;  /* 0x00000006000c7213 */ /* 0x000fc60000000000 */
[----:B------:R-:W-:Y:S02]  /*66a0*/  @!P3 IMAD.IADD R3, R3, 0x1, -R4 ;  /* 0x000000010303b824 */ /* 0x000fe400078e0a04 */
[----:B------:R-:W-:Y:S02]  /*66b0*/  @!P2 IMAD.MOV R0, RZ, RZ, -R0 ;  /* 0x000000ffff00a224 */ /* 0x000fe400078e0a00 */
[----:B------:R-:W-:Y:S01]  /*66c0*/  IMAD.HI.U32 R14, R8, R12, RZ ;  /* 0x0000000c080e7227 */ /* 0x000fe200078e00ff */
[----:B------:R-:W-:-:S03]  /*66d0*/  ISETP.GT.U32.AND P2, PT, R4, R3, PT ;  /* 0x000000030400720c */ /* 0x000fc60003f44070 */
[----:B------:R-:W-:Y:S01]  /*66e0*/  @!P1 IMAD.IADD R13, R13, 0x1, -R4 ;  /* 0x000000010d0d9824 */ /* 0x000fe200078e0a04 */
[----:B------:R-:W-:Y:S01]  /*66f0*/  ISETP.GE.AND P1, PT, R5, RZ, PT ;  /* 0x000000ff0500720c */ /* 0x000fe20003f26270 */
[----:B------:R-:W-:Y:S02]  /*6700*/  VIADD R2, R26, 0x91 ;  /* 0x000000911a027836 */ /* 0x000fe40000000000 */
[----:B------:R-:W-:Y:S01]  /*6710*/  @!P0 IMAD.MOV R20, RZ, RZ, -R20 ;  /* 0x000000ffff148224 */ /* 0x000fe200078e0a14 */
[C---:B------:R-:W-:Y:S01]  /*6720*/  ISETP.GT.U32.AND P0, PT, R4.reuse, R13, PT ;  /* 0x0000000d0400720c */ /* 0x040fe20003f04070 */
[----:B------:R-:W-:Y:S01]  /*6730*/  IMAD.MOV R14, RZ, RZ, -R14 ;  /* 0x000000ffff0e7224 */ /* 0x000fe200078e0a0e */
[----:B------:R-:W-:Y:S01]  /*6740*/  IABS R11, R2 ;  /* 0x00000002000b7213 */ /* 0x000fe20000000000 */
[----:B------:R-:W-:Y:S01]  /*6750*/  IMAD.MOV R19, RZ, RZ, -R19 ;  /* 0x000000ffff137224 */ /* 0x000fe200078e0a13 */
[----:B------:R-:W-:Y:S01]  /*6760*/  STL [R1+0x20c], R20 ;  /* 0x00020c1401007387 */ /* 0x000fe20000100800 */
[----:B------:R-:W-:-:S02]  /*6770*/  IMAD R12, R4, R14, R12 ;  /* 0x0000000e040c7224 */ /* 0x000fc400078e020c */
[C---:B------:R-:W-:Y:S01]  /*6780*/  IMAD R15, R4.reuse, R19, R15 ;  /* 0x00000013040f7224 */ /* 0x040fe200078e020f */
[----:B------:R0:W-:Y:S01]  /*6790*/  STL [R1+0x208], R0 ;  /* 0x0002080001007387 */ /* 0x0001e20000100800 */
[----:B------:R-:W-:Y:S01]  /*67a0*/  @!P2 IMAD.IADD R3, R3, 0x1, -R4 ;  /* 0x000000010303a824 */ /* 0x000fe200078e0a04 */
[----:B------:R-:W-:Y:S01]  /*67b0*/  ISETP.GT.U32.AND P2, PT, R4, R12, PT ;  /* 0x0000000c0400720c */ /* 0x000fe20003f44070 */
[----:B------:R-:W-:Y:S01]  /*67c0*/  IMAD.HI.U32 R10, R8, R11, RZ ;  /* 0x0000000b080a7227 */ /* 0x000fe200078e00ff */
[----:B------:R-:W-:-:S03]  /*67d0*/  ISETP.GT.U32.AND P3, PT, R4, R15, PT ;  /* 0x0000000f0400720c */ /* 0x000fc60003f64070 */
[----:B------:R-:W-:Y:S01]  /*67e0*/  @!P4 IMAD.MOV R17, RZ, RZ, -R17 ;  /* 0x000000ffff11c224 */ /* 0x000fe200078e0a11 */
[----:B------:R-:W-:Y:S01]  /*67f0*/  ISETP.GE.AND P4, PT, R9, RZ, PT ;  /* 0x000000ff0900720c */ /* 0x000fe20003f86270 */
[----:B------:R-:W-:Y:S02]  /*6800*/  IMAD.MOV R10, RZ, RZ, -R10 ;  /* 0x000000ffff0a7224 */ /* 0x000fe400078e0a0a */
[----:B0-----:R-:W-:Y:S01]  /*6810*/  IMAD.MOV.U32 R0, RZ, RZ, R16 ;  /* 0x000000ffff007224 */ /* 0x001fe200078e0010 */
[----:B------:R-:W-:Y:S01]  /*6820*/  STL [R1+0x204], R17 ;  /* 0x0002041101007387 */ /* 0x000fe20000100800 */
[----:B------:R-:W-:Y:S01]  /*6830*/  @!P0 IMAD.IADD R13, R13, 0x1, -R4 ;  /* 0x000000010d0d8824 */ /* 0x000fe200078e0a04 */
[----:B------:R-:W-:Y:S01]  /*6840*/  ISETP.GE.AND P0, PT, R2, RZ, PT ;  /* 0x000000ff0200720c */ /* 0x000fe20003f06270 */
[----:B------:R-:W-:Y:S02]  /*6850*/  @!P6 IMAD.MOV R0, RZ, RZ, -R0 ;  /* 0x000000ffff00e224 */ /* 0x000fe400078e0a00 */
[----:B------:R-:W-:-:S02]  /*6860*/  IMAD R11, R4, R10, R11 ;  /* 0x0000000a040b7224 */ /* 0x000fc400078e020b */
[C---:B------:R-:W-:Y:S01]  /*6870*/  VIADD R2, R26.reuse, 0x8e ;  /* 0x0000008e1a027836 */ /* 0x040fe20000000000 */
[----:B------:R0:W-:Y:S01]  /*6880*/  STL [R1+0x200], R0 ;  /* 0x0002000001007387 */ /* 0x0001e20000100800 */
[----:B------:R-:W-:Y:S01]  /*6890*/  VIADD R5, R26, 0x8f ;  /* 0x0000008f1a057836 */ /* 0x000fe20000000000 */
[----:B------:R-:W-:Y:S01]  /*68a0*/  ISETP.GT.U32.AND P6, PT, R4, R11, PT ;  /* 0x0000000b0400720c */ /* 0x000fe20003fc4070 */
[--C-:B------:R-:W-:Y:S01]  /*68b0*/  @!P2 IMAD.IADD R12, R12, 0x1, -R4.reuse ;  /* 0x000000010c0ca824 */ /* 0x100fe200078e0a04 */
[----:B------:R-:W-:Y:S01]  /*68c0*/  IABS R14, R2 ;  /* 0x00000002000e7213 */ /* 0x000fe20000000000 */
[----:B------:R-:W-:Y:S01]  /*68d0*/  @!P3 IMAD.IADD R15, R15, 0x1, -R4 ;  /* 0x000000010f0fb824 */ /* 0x000fe200078e0a04 */
[----:B------:R-:W-:Y:S01]  /*68e0*/  IABS R10, R5 ;  /* 0x00000005000a7213 */ /* 0x000fe20000000000 */
[----:B------:R-:W-:Y:S01]  /*68f0*/  VIADD R19, R26, 0x7c ;  /* 0x0000007c1a137836 */ /* 0x000fe20000000000 */
[----:B------:R-:W-:Y:S01]  /*6900*/  ISETP.GT.U32.AND P2, PT, R4, R12, PT ;  /* 0x0000000c0400720c */ /* 0x000fe20003f44070 */
[----:B------:R-:W-:Y:S01]  /*6910*/  VIADD R20, R26, 0x7b ;  /* 0x0000007b1a147836 */ /* 0x000fe20000000000 */
[----:B------:R-:W-:Y:S01]  /*6920*/  ISETP.GE.AND P3, PT, R6, RZ, PT ;  /* 0x000000ff0600720c */ /* 0x000fe20003f66270 */
[----:B0-----:R-:W-:-:S02]  /*6930*/  IMAD.MOV.U32 R0, RZ, RZ, R13 ;  /* 0x000000ffff007224 */ /* 0x001fc400078e000d */
[----:B------:R-:W-:-:S04]  /*6940*/  IMAD.HI.U32 R9, R8, R10, RZ ;  /* 0x0000000a08097227 */ /* 0x000fc800078e00ff */
[----:B------:R-:W-:Y:S01]  /*6950*/  @!P5 IMAD.MOV R0, RZ, RZ, -R0 ;  /* 0x000000ffff00d224 */ /* 0x000fe200078e0a00 */
[C---:B------:R-:W-:Y:S01]  /*6960*/  ISETP.GT.U32.AND P5, PT, R4.reuse, R15, PT ;  /* 0x0000000f0400720c */ /* 0x040fe20003fa4070 */
[----:B------:R-:W-:Y:S02]  /*6970*/  IMAD.MOV R9, RZ, RZ, -R9 ;  /* 0x000000ffff097224 */ /* 0x000fe400078e0a09 */
[----:B------:R-:W-:Y:S01]  /*6980*/  @!P6 IMAD.IADD R11, R11, 0x1, -R4 ;  /* 0x000000010b0be824 */ /* 0x000fe200078e0a04 */
[----:B------:R0:W-:Y:S01]  /*6990*/  STL [R1+0x25c], R0 ;  /* 0x00025c0001007387 */ /* 0x0001e20000100800 */
[----:B------:R-:W-:Y:S02]  /*69a0*/  IMAD R10, R4, R9, R10 ;  /* 0x00000009040a7224 */ /* 0x000fe400078e020a */
[----:B------:R-:W-:Y:S01]  /*69b0*/  VIADD R6, R26, 0x8d ;  /* 0x0000008d1a067836 */ /* 0x000fe20000000000 */
[----:B------:R-:W-:Y:S01]  /*69c0*/  ISETP.GT.U32.AND P6, PT, R4, R11, PT ;  /* 0x0000000b0400720c */ /* 0x000fe20003fc4070 */
[----:B------:R-:W-:-:S03]  /*69d0*/  @!P2 IMAD.IADD R12, R12, 0x1, -R4 ;  /* 0x000000010c0ca824 */ /* 0x000fc600078e0a04 */
[----:B------:R-:W-:Y:S01]  /*69e0*/  IABS R13, R6 ;  /* 0x00000006000d7213 */ /* 0x000fe20000000000 */
[----:B------:R-:W-:Y:S01]  /*69f0*/  @!P5 IMAD.IADD R15, R15, 0x1, -R4 ;  /* 0x000000010f0fd824 */ /* 0x000fe200078e0a04 */
[----:B------:R-:W-:Y:S01]  /*6a00*/  ISETP.GT.U32.AND P5, PT, R4, R10, PT ;  /* 0x0000000a0400720c */ /* 0x000fe20003fa4070 */
[----:B0-----:R-:W-:Y:S02]  /*6a10*/  IMAD.MOV.U32 R0, RZ, RZ, R3 ;  /* 0x000000ffff007224 */ /* 0x001fe400078e0003 */
[----:B------:R-:W-:-:S04]  /*6a20*/  IMAD.HI.U32 R3, R8, R14, RZ ;  /* 0x0000000e08037227 */ /* 0x000fc800078e00ff */
[----:B------:R-:W-:Y:S02]  /*6a30*/  IMAD.MOV R3, RZ, RZ, -R3 ;  /* 0x000000ffff037224 */ /* 0x000fe400078e0a03 */
[----:B------:R-:W-:Y:S01]  /*6a40*/  @!P1 IMAD.MOV R0, RZ, RZ, -R0 ;  /* 0x000000ffff009224 */ /* 0x000fe200078e0a00 */
[----:B------:R-:W-:Y:S01]  /*6a50*/  ISETP.GE.AND P1, PT, R5, RZ, PT ;  /* 0x000000ff0500720c */ /* 0x000fe20003f26270 */
[----:B------:R-:W-:Y:S02]  /*6a60*/  IMAD R14, R4, R3, R14 ;  /* 0x00000003040e7224 */ /* 0x000fe400078e020e */
[----:B------:R-:W-:Y:S01]  /*6a70*/  VIADD R3, R26, 0x8c ;  /* 0x0000008c1a037836 */ /* 0x000fe20000000000 */
[----:B------:R0:W-:Y:S01]  /*6a80*/  STL [R1+0x268], R0 ;  /* 0x0002680001007387 */ /* 0x0001e20000100800 */
[----:B------:R-:W-:Y:S01]  /*6a90*/  IMAD.HI.U32 R16, R8, R13, RZ ;  /* 0x0000000d08107227 */ /* 0x000fe200078e00ff */
[----:B------:R-:W-:-:S03]  /*6aa0*/  ISETP.GT.U32.AND P2, PT, R4, R14, PT ;  /* 0x0000000e0400720c */ /* 0x000fc60003f44070 */
[----:B------:R-:W-:Y:S01]  /*6ab0*/  @!P6 IMAD.IADD R11, R11, 0x1, -R4 ;  /* 0x000000010b0be824 */ /* 0x000fe200078e0a04 */
[----:B------:R-:W-:Y:S01]  /*6ac0*/  ISETP.GE.AND P6, PT, R2, RZ, PT ;  /* 0x000000ff0200720c */ /* 0x000fe20003fc6270 */
[----:B------:R-:W-:Y:S01]  /*6ad0*/  IMAD.MOV R16, RZ, RZ, -R16 ;  /* 0x000000ffff107224 */ /* 0x000fe200078e0a10 */
[----:B------:R-:W-:Y:S01]  /*6ae0*/  IABS R2, R3 ;  /* 0x0000000300027213 */ /* 0x000fe20000000000 */
[--C-:B------:R-:W-:Y:S01]  /*6af0*/  @!P5 IMAD.IADD R10, R10, 0x1, -R4.reuse ;  /* 0x000000010a0ad824 */ /* 0x100fe200078e0a04 */
[----:B------:R-:W-:Y:S01]  /*6b00*/  ISETP.GE.AND P5, PT, R6, RZ, PT ;  /* 0x000000ff0600720c */ /* 0x000fe20003fa6270 */
[----:B0-----:R-:W-:Y:S02]  /*6b10*/  IMAD.MOV.U32 R0, RZ, RZ, R15 ;  /* 0x000000ffff007224 */ /* 0x001fe400078e000f */
[----:B------:R-:W-:Y:S02]  /*6b20*/  IMAD R13, R4, R16, R13 ;  /* 0x00000010040d7224 */ /* 0x000fe400078e020d */
[----:B------:R-:W-:-:S02]  /*6b30*/  @!P2 IMAD.IADD R14, R14, 0x1, -R4 ;  /* 0x000000010e0ea824 */ /* 0x000fc400078e0a04 */
[----:B------:R-:W-:Y:S02]  /*6b40*/  IMAD.MOV.U32 R15, RZ, RZ, R11 ;  /* 0x000000ffff0f7224 */ /* 0x000fe400078e000b */
[----:B------:R-:W-:Y:S01]  /*6b50*/  VIADD R5, R26, 0x8b ;  /* 0x0000008b1a057836 */ /* 0x000fe20000000000 */
[C---:B------:R-:W-:Y:S01]  /*6b60*/  ISETP.GT.U32.AND P2, PT, R4.reuse, R14, PT ;  /* 0x0000000e0400720c */ /* 0x040fe20003f44070 */
[----:B------:R-:W-:Y:S01]  /*6b70*/  @!P4 IMAD.MOV R0, RZ, RZ, -R0 ;  /* 0x000000ffff00c224 */ /* 0x000fe200078e0a00 */
[----:B------:R-:W-:Y:S01]  /*6b80*/  ISETP.GT.U32.AND P4, PT, R4, R10, PT ;  /* 0x0000000a0400720c */ /* 0x000fe20003f84070 */
[----:B------:R-:W-:Y:S01]  /*6b90*/  IMAD.HI.U32 R6, R8, R2, RZ ;  /* 0x0000000208067227 */ /* 0x000fe200078e00ff */
[----:B------:R-:W-:Y:S02]  /*6ba0*/  IABS R9, R5 ;  /* 0x0000000500097213 */ /* 0x000fe40000000000 */
[----:B------:R0:W-:Y:S01]  /*6bb0*/  STL [R1+0x264], R0 ;  /* 0x0002640001007387 */ /* 0x0001e20000100800 */
[----:B------:R-:W-:Y:S01]  /*6bc0*/  @!P0 IMAD.MOV R15, RZ, RZ, -R15 ;  /* 0x000000ffff0f8224 */ /* 0x000fe200078e0a0f */
[----:B------:R-:W-:Y:S01]  /*6bd0*/  ISETP.GT.U32.AND P0, PT, R4, R13, PT ;  /* 0x0000000d0400720c */ /* 0x000fe20003f04070 */
[----:B------:R-:W-:-:S02]  /*6be0*/  IMAD.MOV R6, RZ, RZ, -R6 ;  /* 0x000000ffff067224 */ /* 0x000fc400078e0a06 */
[----:B------:R-:W-:Y:S01]  /*6bf0*/  IMAD.HI.U32 R11, R8, R9, RZ ;  /* 0x00000009080b7227 */ /* 0x000fe200078e00ff */
[----:B------:R1:W-:Y:S03]  /*6c00*/  STL [R1+0x23c], R15 ;  /* 0x00023c0f01007387 */ /* 0x0003e60000100800 */
[----:B------:R-:W-:Y:S02]  /*6c10*/  IMAD R2, R4, R6, R2 ;  /* 0x0000000604027224 */ /* 0x000fe400078e0202 */
[--C-:B------:R-:W-:Y:S02]  /*6c20*/  @!P2 IMAD.IADD R14, R14, 0x1, -R4.reuse ;  /* 0x000000010e0ea824 */ /* 0x100fe400078e0a04 */
[----:B------:R-:W-:Y:S01]  /*6c30*/  IMAD.MOV R11, RZ, RZ, -R11 ;  /* 0x000000ffff0b7224 */ /* 0x000fe200078e0a0b */
[----:B------:R-:W-:Y:S01]  /*6c40*/  ISETP.GT.U32.AND P2, PT, R4, R2, PT ;  /* 0x000000020400720c */ /* 0x000fe20003f44070 */
[--C-:B------:R-:W-:Y:S01]  /*6c50*/  @!P4 IMAD.IADD R10, R10, 0x1, -R4.reuse ;  /* 0x000000010a0ac824 */ /* 0x100fe200078e0a04 */
[----:B------:R-:W-:Y:S01]  /*6c60*/  ISETP.GE.AND P4, PT, R5, RZ, PT ;  /* 0x000000ff0500720c */ /* 0x000fe20003f86270 */
[----:B------:R-:W-:-:S02]  /*6c70*/  @!P0 IMAD.IADD R13, R13, 0x1, -R4 ;  /* 0x000000010d0d8824 */ /* 0x000fc400078e0a04 */
[----:B0-----:R-:W-:Y:S02]  /*6c80*/  IMAD.MOV.U32 R0, RZ, RZ, R12 ;  /* 0x000000ffff007224 */ /* 0x001fe400078e000c */
[C---:B------:R-:W-:Y:S01]  /*6c90*/  IMAD R9, R4.reuse, R11, R9 ;  /* 0x0000000b04097224 */ /* 0x040fe200078e0209 */
[C---:B------:R-:W-:Y:S01]  /*6ca0*/  ISETP.GT.U32.AND P0, PT, R4.reuse, R13, PT ;  /* 0x0000000d0400720c */ /* 0x040fe20003f04070 */
[----:B-1----:R-:W-:Y:S02]  /*6cb0*/  IMAD.MOV.U32 R15, RZ, RZ, R10 ;  /* 0x000000ffff0f7224 */ /* 0x002fe400078e000a */
[----:B------:R-:W-:Y:S01]  /*6cc0*/  @!P3 IMAD.MOV R0, RZ, RZ, -R0 ;  /* 0x000000ffff00b224 */ /* 0x000fe200078e0a00 */
[----:B------:R-:W-:Y:S01]  /*6cd0*/  ISETP.GE.AND P3, PT, R3, RZ, PT ;  /* 0x000000ff0300720c */ /* 0x000fe20003f66270 */
[----:B------:R-:W-:Y:S01]  /*6ce0*/  @!P1 IMAD.MOV R15, RZ, RZ, -R15 ;  /* 0x000000ffff0f9224 */ /* 0x000fe200078e0a0f */
[----:B------:R-:W-:Y:S01]  /*6cf0*/  ISETP.GT.U32.AND P1, PT, R4, R9, PT ;  /* 0x000000090400720c */ /* 0x000fe20003f24070 */
[----:B------:R-:W-:Y:S01]  /*6d00*/  @!P2 IMAD.IADD R2, R2, 0x1, -R4 ;  /* 0x000000010202a824 */ /* 0x000fe200078e0a04 */
[----:B------:R0:W-:Y:S01]  /*6d10*/  STL [R1+0x240], R0 ;  /* 0x0002400001007387 */ /* 0x0001e20000100800 */
[----:B------:R-:W-:-:S02]  /*6d20*/  VIADD R12, R26, 0x8a ;  /* 0x0000008a1a0c7836 */ /* 0x000fc40000000000 */
[----:B------:R-:W-:Y:S01]  /*6d30*/  VIADD R5, R26, 0x89 ;  /* 0x000000891a057836 */ /* 0x000fe20000000000 */
[----:B------:R-:W-:Y:S01]  /*6d40*/  ISETP.GT.U32.AND P2, PT, R4, R2, PT ;  /* 0x000000020400720c */ /* 0x000fe20003f44070 */
[----:B------:R-:W-:Y:S01]  /*6d50*/  @!P0 IMAD.IADD R13, R13, 0x1, -R4 ;  /* 0x000000010d0d8824 */ /* 0x000fe200078e0a04 */
[----:B------:R-:W-:Y:S01]  /*6d60*/  IABS R6, R12 ;  /* 0x0000000c00067213 */ /* 0x000fe20000000000 */
[----:B------:R-:W-:Y:S01]  /*6d70*/  STL [R1+0x248], R15 ;  /* 0x0002480f01007387 */ /* 0x000fe20000100800 */
[----:B------:R-:W-:Y:S01]  /*6d80*/  IABS R11, R5 ;  /* 0x00000005000b7213 */ /* 0x000fe20000000000 */
[----:B------:R-:W-:Y:S01]  /*6d90*/  VIADD R3, R26, 0x88 ;  /* 0x000000881a037836 */ /* 0x000fe20000000000 */
[----:B------:R-:W-:Y:S01]  /*6da0*/  ISETP.GE.AND P0, PT, R5, RZ, PT ;  /* 0x000000ff0500720c */ /* 0x000fe20003f06270 */
[----:B0-----:R-:W-:Y:S02]  /*6db0*/  IMAD.MOV.U32 R0, RZ, RZ, R14 ;  /* 0x000000ffff007224 */ /* 0x001fe400078e000e */
[----:B------:R-:W-:Y:S01]  /*6dc0*/  @!P1 IMAD.IADD R9, R9, 0x1, -R4 ;  /* 0x0000000109099824 */ /* 0x000fe200078e0a04 */
[----:B------:R-:W-:Y:S01]  /*6dd0*/  IABS R10, R3 ;  /* 0x00000003000a7213 */ /* 0x000fe20000000000 */
[----:B------:R-:W-:Y:S01]  /*6de0*/  @!P6 IMAD.MOV R0, RZ, RZ, -R0 ;  /* 0x000000ffff00e224 */ /* 0x000fe200078e0a00 */
[----:B------:R-:W-:Y:S01]  /*6df0*/  ISETP.GE.AND P6, PT, R12, RZ, PT ;  /* 0x000000ff0c00720c */ /* 0x000fe20003fc6270 */
        /* <DEDUP_REMOVED lines=8> */
[C---:B------:R-:W-:Y:S02]  /*6e80*/  IMAD R6, R4.reuse, R14, R6 ;  /* 0x0000000e04067224 */ /* 0x040fe400078e0206 */
[----:B------:R-:W-:Y:S01]  /*6e90*/  @!P5 IMAD.MOV R0, RZ, RZ, -R0 ;  /* 0x000000ffff00d224 */ /* 0x000fe200078e0a00 */
[----:B------:R-:W-:Y:S01]  /*6ea0*/  ISETP.GE.AND P5, PT, R3, RZ, PT ;  /* 0x000000ff0300720c */ /* 0x000fe20003fa6270 */
[C---:B------:R-:W-:Y:S01]  /*6eb0*/  IMAD R11, R4.reuse, R5, R11 ;  /* 0x00000005040b7224 */ /* 0x040fe200078e020b */
[----:B------:R-:W-:Y:S01]  /*6ec0*/  ISETP.GT.U32.AND P2, PT, R4, R6, PT ;  /* 0x000000060400720c */ /* 0x000fe20003f44070 */
[----:B------:R-:W-:Y:S01]  /*6ed0*/  IMAD.HI.U32 R12, R8, R10, RZ ;  /* 0x0000000a080c7227 */ /* 0x000fe200078e00ff */
[----:B------:R0:W-:Y:S03]  /*6ee0*/  STL [R1+0x24c], R0 ;  /* 0x00024c0001007387 */ /* 0x0001e60000100800 */
[----:B------:R-:W-:-:S02]  /*6ef0*/  IMAD.MOV R12, RZ, RZ, -R12 ;  /* 0x000000ffff0c7224 */ /* 0x000fc400078e0a0c */
[----:B------:R-:W-:Y:S02]  /*6f00*/  @!P1 IMAD.IADD R9, R9, 0x1, -R4 ;  /* 0x0000000109099824 */ /* 0x000fe400078e0a04 */
[----:B------:R-:W-:Y:S02]  /*6f10*/  IMAD R10, R4, R12, R10 ;  /* 0x0000000c040a7224 */ /* 0x000fe400078e020a */
[----:B------:R-:W-:Y:S02]  /*6f20*/  VIADD R16, R26, 0x87 ;  /* 0x000000871a107836 */ /* 0x000fe40000000000 */
[----:B0-----:R-:W-:Y:S02]  /*6f30*/  IMAD.MOV.U32 R0, RZ, RZ, R2 ;  /* 0x000000ffff007224 */ /* 0x001fe400078e0002 */
[----:B------:R-:W-:Y:S01]  /*6f40*/  @!P2 IMAD.IADD R6, R6, 0x1, -R4 ;  /* 0x000000010606a824 */ /* 0x000fe200078e0a04 */
[----:B------:R-:W-:Y:S01]  /*6f50*/  ISETP.GE.AND P1, PT, R16, RZ, PT ;  /* 0x000000ff1000720c */ /* 0x000fe20003f26270 */
[----:B------:R-:W-:Y:S01]  /*6f60*/  @!P3 IMAD.MOV R0, RZ, RZ, -R0 ;  /* 0x000000ffff00b224 */ /* 0x000fe200078e0a00 */
[----:B------:R-:W-:Y:S01]  /*6f70*/  ISETP.GT.U32.AND P3, PT, R4, R11, PT ;  /* 0x0000000b0400720c */ /* 0x000fe20003f64070 */
[----:B------:R-:W-:Y:S01]  /*6f80*/  VIADD R14, R26, 0x86 ;  /* 0x000000861a0e7836 */ /* 0x000fe20000000000 */
[----:B------:R-:W-:Y:S01]  /*6f90*/  ISETP.GT.U32.AND P2, PT, R4, R6, PT ;  /* 0x000000060400720c */ /* 0x000fe20003f44070 */
[C---:B------:R-:W-:Y:S01]  /*6fa0*/  VIADD R5, R26.reuse, 0x85 ;  /* 0x000000851a057836 */ /* 0x040fe20000000000 */
[----:B------:R0:W-:Y:S01]  /*6fb0*/  STL [R1+0x250], R0 ;  /* 0x0002500001007387 */ /* 0x0001e20000100800 */
[----:B------:R-:W-:Y:S01]  /*6fc0*/  IABS R16, R16 ;  /* 0x0000001000107213 */ /* 0x000fe20000000000 */
[----:B------:R-:W-:Y:S01]  /*6fd0*/  VIADD R12, R26, 0x84 ;  /* 0x000000841a0c7836 */ /* 0x000fe20000000000 */
[----:B------:R-:W-:-:S02]  /*6fe0*/  IABS R15, R14 ;  /* 0x0000000e000f7213 */ /* 0x000fc40000000000 */
[----:B------:R-:W-:Y:S01]  /*6ff0*/  IABS R3, R5 ;  /* 0x0000000500037213 */ /* 0x000fe20000000000 */
[----:B------:R-:W-:Y:S01]  /*7000*/  IMAD.HI.U32 R17, R8, R16, RZ ;  /* 0x0000001008117227 */ /* 0x000fe200078e00ff */
[----:B------:R-:W-:-:S03]  /*7010*/  IABS R2, R12 ;  /* 0x0000000c00027213 */ /* 0x000fc60000000000 */
[----:B0-----:R-:W-:Y:S02]  /*7020*/  IMAD.MOV.U32 R0, RZ, RZ, R9 ;  /* 0x000000ffff007224 */ /* 0x001fe400078e0009 */
[----:B------:R-:W-:Y:S02]  /*7030*/  @!P3 IMAD.IADD R11, R11, 0x1, -R4 ;  /* 0x000000010b0bb824 */ /* 0x000fe400078e0a04 */
[----:B------:R-:W-:Y:S01]  /*7040*/  @!P4 IMAD.MOV R0, RZ, RZ, -R0 ;  /* 0x000000ffff00c224 */ /* 0x000fe200078e0a00 */
[C---:B------:R-:W-:Y:S01]  /*7050*/  ISETP.GT.U32.AND P4, PT, R4.reuse, R10, PT ;  /* 0x0000000a0400720c */ /* 0x040fe20003f84070 */
[----:B------:R-:W-:Y:S01]  /*7060*/  IMAD.MOV R17, RZ, RZ, -R17 ;  /* 0x000000ffff117224 */ /* 0x000fe200078e0a11 */
[----:B------:R-:W-:Y:S01]  /*7070*/  ISETP.GT.U32.AND P3, PT, R4, R11, PT ;  /* 0x0000000b0400720c */ /* 0x000fe20003f64070 */
[----:B------:R-:W-:Y:S01]  /*7080*/  IMAD.HI.U32 R13, R8, R15, RZ ;  /* 0x0000000f080d7227 */ /* 0x000fe200078e00ff */
[----:B------:R0:W-:Y:S03]  /*7090*/  STL [R1+0x244], R0 ;  /* 0x0002440001007387 */ /* 0x0001e60000100800 */
[----:B------:R-:W-:Y:S01]  /*70a0*/  @!P2 IMAD.IADD R6, R6, 0x1, -R4 ;  /* 0x000000010606a824 */ /* 0x000fe200078e0a04 */
[----:B------:R-:W-:Y:S01]  /*70b0*/  ISETP.GE.AND P2, PT, R14, RZ, PT ;  /* 0x000000ff0e00720c */ /* 0x000fe20003f46270 */
[----:B------:R-:W-:-:S04]  /*70c0*/  IMAD.HI.U32 R9, R8, R3, RZ ;  /* 0x0000000308097227 */ /* 0x000fc800078e00ff */
[----:B------:R-:W-:Y:S02]  /*70d0*/  @!P4 IMAD.IADD R10, R10, 0x1, -R4 ;  /* 0x000000010a0ac824 */ /* 0x000fe400078e0a04 */
[C---:B------:R-:W-:Y:S02]  /*70e0*/  IMAD R14, R4.reuse, R17, R16 ;  /* 0x00000011040e7224 */ /* 0x040fe400078e0210 */
[----:B------:R-:W-:Y:S01]  /*70f0*/  @!P3 IMAD.IADD R11, R11, 0x1, -R4 ;  /* 0x000000010b0bb824 */ /* 0x000fe200078e0a04 */
[C---:B------:R-:W-:Y:S01]  /*7100*/  ISETP.GT.U32.AND P4, PT, R4.reuse, R10, PT ;  /* 0x0000000a0400720c */ /* 0x040fe20003f84070 */
[----:B------:R-:W-:Y:S01]  /*7110*/  IMAD.MOV R13, RZ, RZ, -R13 ;  /* 0x000000ffff0d7224 */ /* 0x000fe200078e0a0d */
[----:B------:R-:W-:Y:S01]  /*7120*/  ISETP.GT.U32.AND P3, PT, R4, R14, PT ;  /* 0x0000000e0400720c */ /* 0x000fe20003f64070 */
[----:B------:R-:W-:Y:S02]  /*7130*/  IMAD.MOV.U32 R18, RZ, RZ, R6 ;  /* 0x000000ffff127224 */ /* 0x000fe400078e0006 */
[----:B------:R-:W-:-:S02]  /*7140*/  IMAD.MOV R9, RZ, RZ, -R9 ;  /* 0x000000ffff097224 */ /* 0x000fc400078e0a09 */
[----:B0-----:R-:W-:Y:S02]  /*7150*/  IMAD.MOV.U32 R0, RZ, RZ, R11 ;  /* 0x000000ffff007224 */ /* 0x001fe400078e000b */
[----:B------:R-:W-:Y:S02]  /*7160*/  IMAD R15, R4, R13, R15 ;  /* 0x0000000d040f7224 */ /* 0x000fe400078e020f */
[----:B------:R-:W-:-:S04]  /*7170*/  IMAD.HI.U32 R13, R8, R2, RZ ;  /* 0x00000002080d7227 */ /* 0x000fc800078e00ff */
[----:B------:R-:W-:Y:S01]  /*7180*/  @!P6 IMAD.MOV R18, RZ, RZ, -R18 ;  /* 0x000000ffff12e224 */ /* 0x000fe200078e0a12 */
[C---:B------:R-:W-:Y:S01]  /*7190*/  ISETP.GT.U32.AND P6, PT, R4.reuse, R15, PT ;  /* 0x0000000f0400720c */ /* 0x040fe20003fc4070 */
[----:B------:R-:W-:Y:S01]  /*71a0*/  @!P0 IMAD.MOV R0, RZ, RZ, -R0 ;  /* 0x000000ffff008224 */ /* 0x000fe200078e0a00 */
[----:B------:R-:W-:Y:S01]  /*71b0*/  ISETP.GE.AND P0, PT, R5, RZ, PT ;  /* 0x000000ff0500720c */ /* 0x000fe20003f06270 */
[----:B------:R-:W-:Y:S01]  /*71c0*/  IMAD R3, R4, R9, R3 ;  /* 0x0000000904037224 */ /* 0x000fe200078e0203 */
[----:B------:R-:W-:Y:S01]  /*71d0*/  STL [R1+0x1fc], R18 ;  /* 0x0001fc1201007387 */ /* 0x000fe20000100800 */
[----:B------:R-:W-:Y:S02]  /*71e0*/  IMAD.MOV R6, RZ, RZ, -R13 ;  /* 0x000000ffff067224 */ /* 0x000fe400078e0a0d */
[----:B------:R-:W-:Y:S01]  /*71f0*/  @!P4 IMAD.IADD R10, R10, 0x1, -R4 ;  /* 0x000000010a0ac824 */ /* 0x000fe200078e0a04 */
[----:B------:R0:W-:Y:S01]  /*7200*/  STL [R1+0x234], R0 ;  /* 0x0002340001007387 */ /* 0x0001e20000100800 */
[C---:B------:R-:W-:Y:S01]  /*7210*/  ISETP.GT.U32.AND P4, PT, R4.reuse, R3, PT ;  /* 0x000000030400720c */ /* 0x040fe20003f84070 */
[----:B------:R-:W-:-:S02]  /*7220*/  IMAD R2, R4, R6, R2 ;  /* 0x0000000604027224 */ /* 0x000fc400078e0202 */
[--C-:B------:R-:W-:Y:S02]  /*7230*/  @!P3 IMAD.IADD R14, R14, 0x1, -R4.reuse ;  /* 0x000000010e0eb824 */ /* 0x100fe400078e0a04 */
[----:B------:R-:W-:Y:S02]  /*7240*/  VIADD R5, R26, 0x83 ;  /* 0x000000831a057836 */ /* 0x000fe40000000000 */
[----:B------:R-:W-:Y:S01]  /*7250*/  @!P6 IMAD.IADD R15, R15, 0x1, -R4 ;  /* 0x000000010f0fe824 */ /* 0x000fe200078e0a04 */
[----:B------:R-:W-:Y:S01]  /*7260*/  ISETP.GT.U32.AND P3, PT, R4, R14, PT ;  /* 0x0000000e0400720c */ /* 0x000fe20003f64070 */
[----:B0-----:R-:W-:Y:S01]  /*7270*/  IMAD.MOV.U32 R0, RZ, RZ, R10 ;  /* 0x000000ffff007224 */ /* 0x001fe200078e000a */
[----:B------:R-:W-:Y:S01]  /*7280*/  IABS R13, R5 ;  /* 0x00000005000d7213 */ /* 0x000fe20000000000 */
[----:B------:R-:W-:Y:S01]  /*7290*/  VIADD R6, R26, 0x82 ;  /* 0x000000821a067836 */ /* 0x000fe20000000000 */
[C---:B------:R-:W-:Y:S01]  /*72a0*/  ISETP.GT.U32.AND P6, PT, R4.reuse, R15, PT ;  /* 0x0000000f0400720c */ /* 0x040fe20003fc4070 */
[----:B------:R-:W-:Y:S01]  /*72b0*/  @!P5 IMAD.MOV R0, RZ, RZ, -R0 ;  /* 0x000000ffff00d224 */ /* 0x000fe200078e0a00 */
[----:B------:R-:W-:Y:S01]  /*72c0*/  ISETP.GT.U32.AND P5, PT, R4, R2, PT ;  /* 0x000000020400720c */ /* 0x000fe20003fa4070 */
[--C-:B------:R-:W-:Y:S01]  /*72d0*/  @!P4 IMAD.IADD R3, R3, 0x1, -R4.reuse ;  /* 0x000000010303c824 */ /* 0x100fe200078e0a04 */
[----:B------:R-:W-:Y:S01]  /*72e0*/  IABS R10, R6 ;  /* 0x00000006000a7213 */ /* 0x000fe20000000000 */
[----:B------:R-:W-:Y:S01]  /*72f0*/  IMAD.HI.U32 R16, R8, R13, RZ ;  /* 0x0000000d08107227 */ /* 0x000fe200078e00ff */
[----:B------:R0:W-:Y:S02]  /*7300*/  STL [R1+0x238], R0 ;  /* 0x0002380001007387 */ /* 0x0001e40000100800 */
[----:B------:R-:W-:Y:S01]  /*7310*/  ISETP.GT.U32.AND P4, PT, R4, R3, PT ;  /* 0x000000030400720c */ /* 0x000fe20003f84070 */
[----:B------:R-:W-:Y:S01]  /*7320*/  @!P3 IMAD.IADD R14, R14, 0x1, -R4 ;  /* 0x000000010e0eb824 */ /* 0x000fe200078e0a04 */
[----:B------:R-:W-:Y:S01]  /*7330*/  ISETP.GE.AND P3, PT, R12, RZ, PT ;  /* 0x000000ff0c00720c */ /* 0x000fe20003f66270 */
[----:B------:R-:W-:-:S02]  /*7340*/  IMAD.MOV R16, RZ, RZ, -R16 ;  /* 0x000000ffff107224 */ /* 0x000fc400078e0a10 */
[----:B------:R-:W-:-:S04]  /*7350*/  IMAD.HI.U32 R12, R8, R10, RZ ;  /* 0x0000000a080c7227 */ /* 0x000fc800078e00ff */
[----:B------:R-:W-:Y:S02]  /*7360*/  @!P5 IMAD.IADD R2, R2, 0x1, -R4 ;  /* 0x000000010202d824 */ /* 0x000fe400078e0a04 */
[----:B------:R-:W-:Y:S02]  /*7370*/  VIADD R9, R26, 0x81 ;  /* 0x000000811a097836 */ /* 0x000fe40000000000 */
[C---:B------:R-:W-:Y:S01]  /*7380*/  IMAD R13, R4.reuse, R16, R13 ;  /* 0x00000010040d7224 */ /* 0x040fe200078e020d */
[C---:B------:R-:W-:Y:S01]  /*7390*/  ISETP.GT.U32.AND P5, PT, R4.reuse, R2, PT ;  /* 0x000000020400720c */ /* 0x040fe20003fa4070 */
[----:B------:R-:W-:Y:S01]  /*73a0*/  IMAD.MOV R12, RZ, RZ, -R12 ;  /* 0x000000ffff0c7224 */ /* 0x000fe200078e0a0c */
[----:B------:R-:W-:Y:S01]  /*73b0*/  IABS R11, R9 ;  /* 0x00000009000b7213 */ /* 0x000fe20000000000 */
[--C-:B------:R-:W-:Y:S01]  /*73c0*/  @!P4 IMAD.IADD R3, R3, 0x1, -R4.reuse ;  /* 0x000000010303c824 */ /* 0x100fe200078e0a04 */
[----:B------:R-:W-:Y:S01]  /*73d0*/  ISETP.GE.AND P4, PT, R9, RZ, PT ;  /* 0x000000ff0900720c */ /* 0x000fe20003f86270 */
[----:B------:R-:W-:Y:S01]  /*73e0*/  @!P6 IMAD.IADD R15, R15, 0x1, -R4 ;  /* 0x000000010f0fe824 */ /* 0x000fe200078e0a04 */
[C---:B------:R-:W-:Y:S01]  /*73f0*/  ISETP.GT.U32.AND P6, PT, R4.reuse, R13, PT ;  /* 0x0000000d0400720c */ /* 0x040fe20003fc4070 */
[----:B------:R-:W-:-:S02]  /*7400*/  IMAD R9, R4, R12, R10 ;  /* 0x0000000c04097224 */ /* 0x000fc400078e020a */
[----:B------:R-:W-:Y:S02]  /*7410*/  IMAD.MOV.U32 R17, RZ, RZ, R14 ;  /* 0x000000ffff117224 */ /* 0x000fe400078e000e */
[----:B0-----:R-:W-:Y:S02]  /*7420*/  IMAD.MOV.U32 R0, RZ, RZ, R15 ;  /* 0x000000ffff007224 */ /* 0x001fe400078e000f */
[--C-:B------:R-:W-:Y:S01]  /*7430*/  @!P5 IMAD.IADD R2, R2, 0x1, -R4.reuse ;  /* 0x000000010202d824 */ /* 0x100fe200078e0a04 */
[----:B------:R-:W-:Y:S01]  /*7440*/  ISETP.GT.U32.AND P5, PT, R4, R9, PT ;  /* 0x000000090400720c */ /* 0x000fe20003fa4070 */
[----:B------:R-:W-:Y:S01]  /*7450*/  @!P1 IMAD.MOV R17, RZ, RZ, -R17 ;  /* 0x000000ffff119224 */ /* 0x000fe200078e0a11 */
[----:B------:R-:W-:Y:S01]  /*7460*/  ISETP.GE.AND P1, PT, R5, RZ, PT ;  /* 0x000000ff0500720c */ /* 0x000fe20003f26270 */
[----:B------:R-:W-:Y:S02]  /*7470*/  VIADD R5, R26, 0x80 ;  /* 0x000000801a057836 */ /* 0x000fe40000000000 */
[----:B------:R-:W-:Y:S01]  /*7480*/  @!P6 IMAD.IADD R13, R13, 0x1, -R4 ;  /* 0x000000010d0de824 */ /* 0x000fe200078e0a04 */
[----:B------:R-:W-:Y:S01]  /*7490*/  STL [R1+0x1f8], R17 ;  /* 0x0001f81101007387 */ /* 0x000fe20000100800 */
[----:B------:R-:W-:Y:S01]  /*74a0*/  IMAD.HI.U32 R14, R8, R11, RZ ;  /* 0x0000000b080e7227 */ /* 0x000fe200078e00ff */
[----:B------:R-:W-:-:S02]  /*74b0*/  IABS R10, R5 ;  /* 0x00000005000a7213 */ /* 0x000fc40000000000 */
[----:B------:R-:W-:Y:S01]  /*74c0*/  ISETP.GT.U32.AND P6, PT, R4, R13, PT ;  /* 0x0000000d0400720c */ /* 0x000fe20003fc4070 */
[----:B------:R-:W-:Y:S01]  /*74d0*/  @!P2 IMAD.MOV R0, RZ, RZ, -R0 ;  /* 0x000000ffff00a224 */ /* 0x000fe200078e0a00 */
[----:B------:R-:W-:Y:S01]  /*74e0*/  ISETP.GE.AND P2, PT, R6, RZ, PT ;  /* 0x000000ff0600720c */ /* 0x000fe20003f46270 */
[----:B------:R-:W-:Y:S02]  /*74f0*/  @!P5 IMAD.IADD R9, R9, 0x1, -R4 ;  /* 0x000000010909d824 */ /* 0x000fe400078e0a04 */
[----:B------:R-:W-:Y:S01]  /*7500*/  IMAD.MOV R14, RZ, RZ, -R14 ;  /* 0x000000ffff0e7224 */ /* 0x000fe200078e0a0e */
[----:B------:R0:W-:Y:S01]  /*7510*/  STL [R1+0x1f4], R0 ;  /* 0x0001f40001007387 */ /* 0x0001e20000100800 */
[----:B------:R-:W-:Y:S01]  /*7520*/  IMAD.HI.U32 R6, R8, R10, RZ ;  /* 0x0000000a08067227 */ /* 0x000fe200078e00ff */
[----:B------:R-:W-:-:S03]  /*7530*/  ISETP.GT.U32.AND P5, PT, R4, R9, PT ;  /* 0x000000090400720c */ /* 0x000fc60003fa4070 */
[----:B------:R-:W-:Y:S02]  /*7540*/  IMAD.MOV.U32 R15, RZ, RZ, R3 ;  /* 0x000000ffff0f7224 */ /* 0x000fe400078e0003 */
[----:B------:R-:W-:Y:S02]  /*7550*/  IMAD R11, R4, R14, R11 ;  /* 0x0000000e040b7224 */ /* 0x000fe400078e020b */
[----:B------:R-:W-:Y:S02]  /*7560*/  VIADD R3, R26, 0x7f ;  /* 0x0000007f1a037836 */ /* 0x000fe40000000000 */
[----:B------:R-:W-:Y:S02]  /*7570*/  IMAD.MOV R6, RZ, RZ, -R6 ;  /* 0x000000ffff067224 */ /* 0x000fe400078e0a06 */
[----:B------:R-:W-:Y:S01]  /*7580*/  @!P6 IMAD.IADD R13, R13, 0x1, -R4 ;  /* 0x000000010d0de824 */ /* 0x000fe200078e0a04 */
[----:B------:R-:W-:Y:S01]  /*7590*/  IABS R21, R3 ;  /* 0x0000000300157213 */ /* 0x000fe20000000000 */
[C---:B------:R-:W-:Y:S01]  /*75a0*/  IMAD R10, R4.reuse, R6, R10 ;  /* 0x00000006040a7224 */ /* 0x040fe200078e020a */
[----:B------:R-:W-:Y:S01]  /*75b0*/  ISETP.GT.U32.AND P6, PT, R4, R11, PT ;  /* 0x0000000b0400720c */ /* 0x000fe20003fc4070 */
[----:B0-----:R-:W-:-:S02]  /*75c0*/  IMAD.MOV.U32 R0, RZ, RZ, R2 ;  /* 0x000000ffff007224 */ /* 0x001fc400078e0002 */
[----:B------:R-:W-:Y:S01]  /*75d0*/  @!P5 IMAD.IADD R9, R9, 0x1, -R4 ;  /* 0x000000010909d824 */ /* 0x000fe200078e0a04 */
[----:B------:R-:W-:Y:S01]  /*75e0*/  ISETP.GT.U32.AND P5, PT, R4, R10, PT ;  /* 0x0000000a0400720c */ /* 0x000fe20003fa4070 */
[----:B------:R-:W-:-:S04]  /*75f0*/  IMAD.HI.U32 R2, R8, R21, RZ ;  /* 0x0000001508027227 */ /* 0x000fc800078e00ff */
[----:B------:R-:W-:Y:S02]  /*7600*/  IMAD.MOV R2, RZ, RZ, -R2 ;  /* 0x000000ffff027224 */ /* 0x000fe400078e0a02 */
[----:B------:R-:W-:Y:S01]  /*7610*/  @!P3 IMAD.MOV R0, RZ, RZ, -R0 ;  /* 0x000000ffff00b224 */ /* 0x000fe200078e0a00 */
[----:B------:R-:W-:Y:S01]  /*7620*/  ISETP.GE.AND P3, PT, R3, RZ, PT ;  /* 0x000000ff0300720c */ /* 0x000fe20003f66270 */
[----:B------:R-:W-:Y:S02]  /*7630*/  @!P6 IMAD.IADD R11, R11, 0x1, -R4 ;  /* 0x000000010b0be824 */ /* 0x000fe400078e0a04 */
[C---:B------:R-:W-:Y:S02]  /*7640*/  IMAD R21, R4.reuse, R2, R21 ;  /* 0x0000000204157224 */ /* 0x040fe400078e0215 */
[----:B------:R-:W-:Y:S01]  /*7650*/  IMAD.MOV.U32 R14, RZ, RZ, R13 ;  /* 0x000000ffff0e7224 */ /* 0x000fe200078e000d */
[----:B------:R-:W-:Y:S01]  /*7660*/  ISETP.GT.U32.AND P6, PT, R4, R11, PT ;  /* 0x0000000b0400720c */ /* 0x000fe20003fc4070 */
[----:B------:R-:W-:-:S02]  /*7670*/  VIADD R3, R26, 0x7e ;  /* 0x0000007e1a037836 */ /* 0x000fc40000000000 */
[----:B------:R-:W-:Y:S01]  /*7680*/  @!P1 IMAD.MOV R14, RZ, RZ, -R14 ;  /* 0x000000ffff0e9224 */ /* 0x000fe200078e0a0e */
[----:B------:R-:W-:Y:S01]  /*7690*/  ISETP.GT.U32.AND P1, PT, R4, R21, PT ;  /* 0x000000150400720c */ /* 0x000fe20003f24070 */
[----:B------:R-:W-:Y:S01]  /*76a0*/  @!P5 IMAD.IADD R10, R10, 0x1, -R4 ;  /* 0x000000010a0ad824 */ /* 0x000fe200078e0a04 */
[----:B------:R-:W-:Y:S01]  /*76b0*/  IABS R12, R3 ;  /* 0x00000003000c7213 */ /* 0x000fe20000000000 */
[----:B------:R-:W-:Y:S01]  /*76c0*/  @!P0 IMAD.MOV R15, RZ, RZ, -R15 ;  /* 0x000000ffff0f8224 */ /* 0x000fe200078e0a0f */
[----:B------:R-:W-:Y:S01]  /*76d0*/  ISETP.GE.AND P0, PT, R5, RZ, PT ;  /* 0x000000ff0500720c */ /* 0x000fe20003f06270 */
[----:B------:R-:W-:Y:S01]  /*76e0*/  VIADD R5, R26, 0x7d ;  /* 0x0000007d1a057836 */ /* 0x000fe20000000000 */
[----:B------:R-:W-:Y:S01]  /*76f0*/  ISETP.GT.U32.AND P5, PT, R4, R10, PT ;  /* 0x0000000a0400720c */ /* 0x000fe20003fa4070 */
[----:B------:R-:W-:Y:S01]  /*7700*/  IMAD.HI.U32 R6, R8, R12, RZ ;  /* 0x0000000c08067227 */ /* 0x000fe200078e00ff */
[----:B------:R0:W-:Y:S02]  /*7710*/  STL [R1+0x22c], R15 ;  /* 0x00022c0f01007387 */ /* 0x0001e40000100800 */
[----:B------:R-:W-:Y:S01]  /*7720*/  IABS R16, R5 ;  /* 0x0000000500107213 */ /* 0x000fe20000000000 */
[----:B------:R-:W-:Y:S01]  /*7730*/  IMAD.MOV R6, RZ, RZ, -R6 ;  /* 0x000000ffff067224 */ /* 0x000fe200078e0a06 */
[----:B------:R1:W-:Y:S01]  /*7740*/  STL [R1+0x230], R0 ;  /* 0x0002300001007387 */ /* 0x0003e20000100800 */
[--C-:B------:R-:W-:Y:S01]  /*7750*/  @!P6 IMAD.IADD R11, R11, 0x1, -R4.reuse ;  /* 0x000000010b0be824 */ /* 0x100fe200078e0a04 */
[----:B------:R-:W-:Y:S01]  /*7760*/  ISETP.GE.AND P6, PT, R5, RZ, PT ;  /* 0x000000ff0500720c */ /* 0x000fe20003fc6270 */
[----:B------:R-:W-:Y:S01]  /*7770*/  @!P1 IMAD.IADD R21, R21, 0x1, -R4 ;  /* 0x0000000115159824 */ /* 0x000fe200078e0a04 */
[----:B------:R-:W-:Y:S01]  /*7780*/  IABS R5, R19 ;  /* 0x0000001300057213 */ /* 0x000fe20000000000 */
[----:B------:R-:W-:Y:S01]  /*7790*/  IMAD R12, R4, R6, R12 ;  /* 0x00000006040c7224 */ /* 0x000fe200078e020c */
[----:B0-----:R-:W-:Y:S01]  /*77a0*/  IABS R15, R20 ;  /* 0x00000014000f7213 */ /* 0x001fe20000000000 */
[----:B------:R-:W-:Y:S01]  /*77b0*/  @!P5 IMAD.IADD R10, R10, 0x1, -R4 ;  /* 0x000000010a0ad824 */ /* 0x000fe200078e0a04 */
[----:B------:R-:W-:Y:S01]  /*77c0*/  ISETP.GT.U32.AND P1, PT, R4, R21, PT ;  /* 0x000000150400720c */ /* 0x000fe20003f24070 */
[----:B------:R-:W-:Y:S01]  /*77d0*/  IMAD.HI.U32 R2, R8, R16, RZ ;  /* 0x0000001008027227 */ /* 0x000fe200078e00ff */
[----:B------:R-:W-:Y:S01]  /*77e0*/  ISETP.GT.U32.AND P5, PT, R4, R12, PT ;  /* 0x0000000c0400720c */ /* 0x000fe20003fa4070 */
[----:B------:R-:W-:Y:S02]  /*77f0*/  STL [R1+0x1f0], R14 ;  /* 0x0001f00e01007387 */ /* 0x000fe40000100800 */
[----:B-1----:R-:W-:-:S02]  /*7800*/  IMAD.MOV.U32 R0, RZ, RZ, R9 ;  /* 0x000000ffff007224 */ /* 0x002fc400078e0009 */
[----:B------:R-:W-:-:S04]  /*7810*/  IMAD.HI.U32 R9, R8, R5, RZ ;  /* 0x0000000508097227 */ /* 0x000fc800078e00ff */
[----:B------:R-:W-:Y:S02]  /*7820*/  IMAD.MOV R2, RZ, RZ, -R2 ;  /* 0x000000ffff027224 */ /* 0x000fe400078e0a02 */
[----:B------:R-:W-:Y:S02]  /*7830*/  IMAD.MOV R9, RZ, RZ, -R9 ;  /* 0x000000ffff097224 */ /* 0x000fe400078e0a09 */
[C---:B------:R-:W-:Y:S02]  /*7840*/  IMAD R16, R4.reuse, R2, R16 ;  /* 0x0000000204107224 */ /* 0x040fe400078e0210 */
[C---:B------:R-:W-:Y:S02]  /*7850*/  IMAD R5, R4.reuse, R9, R5 ;  /* 0x0000000904057224 */ /* 0x040fe400078e0205 */
[----:B------:R-:W-:Y:S01]  /*7860*/  @!P2 IMAD.MOV R0, RZ, RZ, -R0 ;  /* 0x000000ffff00a224 */ /* 0x000fe200078e0a00 */
[----:B------:R-:W-:Y:S01]  /*7870*/  ISETP.GE.AND P2, PT, R3, RZ, PT ;  /* 0x000000ff0300720c */ /* 0x000fe20003f46270 */
[--C-:B------:R-:W-:Y:S01]  /*7880*/  @!P1 IMAD.IADD R21, R21, 0x1, -R4.reuse ;  /* 0x0000000115159824 */ /* 0x100fe200078e0a04 */
[----:B------:R-:W-:Y:S01]  /*7890*/  ISETP.GT.U32.AND P1, PT, R4, R16, PT ;  /* 0x000000100400720c */ /* 0x000fe20003f24070 */
[----:B------:R-:W-:Y:S01]  /*78a0*/  @!P5 IMAD.IADD R12, R12, 0x1, -R4 ;  /* 0x000000010c0cd824 */ /* 0x000fe200078e0a04 */
[----:B------:R-:W-:Y:S01]  /*78b0*/  ISETP.GT.U32.AND P5, PT, R4, R5, PT ;  /* 0x000000050400720c */ /* 0x000fe20003fa4070 */
[----:B------:R-:W-:Y:S01]  /*78c0*/  IMAD.HI.U32 R23, R8, R15, RZ ;  /* 0x0000000f08177227 */ /* 0x000fe200078e00ff */
[----:B------:R0:W-:Y:S03]  /*78d0*/  STL [R1+0x1ec], R0 ;  /* 0x0001ec0001007387 */ /* 0x0001e60000100800 */
[----:B------:R-:W-:-:S02]  /*78e0*/  VIADD R3, R26, 0x7a ;  /* 0x0000007a1a037836 */ /* 0x000fc40000000000 */
[----:B------:R-:W-:Y:S02]  /*78f0*/  IMAD.MOV R23, RZ, RZ, -R23 ;  /* 0x000000ffff177224 */ /* 0x000fe400078e0a17 */
[----:B------:R-:W-:Y:S01]  /*7900*/  VIADD R18, R26, 0x79 ;  /* 0x000000791a127836 */ /* 0x000fe20000000000 */
[----:B------:R-:W-:Y:S01]  /*7910*/  IABS R17, R3 ;  /* 0x0000000300117213 */ /* 0x000fe20000000000 */
[----:B------:R-:W-:Y:S02]  /*7920*/  IMAD R15, R4, R23, R15 ;  /* 0x00000017040f7224 */ /* 0x000fe400078e020f */
[----:B0-----:R-:W-:Y:S01]  /*7930*/  IMAD.MOV.U32 R0, RZ, RZ, R11 ;  /* 0x000000ffff007224 */ /* 0x001fe200078e000b */
[----:B------:R-:W-:Y:S01]  /*7940*/  IABS R6, R18 ;  /* 0x0000001200067213 */ /* 0x000fe20000000000 */
[----:B------:R-:W-:Y:S02]  /*7950*/  VIADD R13, R26, 0x78 ;  /* 0x000000781a0d7836 */ /* 0x000fe40000000000 */
[----:B------:R-:W-:Y:S01]  /*7960*/  @!P4 IMAD.MOV R0, RZ, RZ, -R0 ;  /* 0x000000ffff00c224 */ /* 0x000fe200078e0a00 */
[----:B------:R-:W-:Y:S01]  /*7970*/  ISETP.GT.U32.AND P4, PT, R4, R12, PT ;  /* 0x0000000c0400720c */ /* 0x000fe20003f84070 */
[--C-:B------:R-:W-:Y:S01]  /*7980*/  @!P1 IMAD.IADD R16, R16, 0x1, -R4.reuse ;  /* 0x0000000110109824 */ /* 0x100fe200078e0a04 */
[----:B------:R-:W-:Y:S01]  /*7990*/  ISETP.GT.U32.AND P1, PT, R4, R15, PT ;  /* 0x0000000f0400720c */ /* 0x000fe20003f24070 */
[----:B------:R-:W-:Y:S01]  /*79a0*/  @!P5 IMAD.IADD R5, R5, 0x1, -R4 ;  /* 0x000000010505d824 */ /* 0x000fe200078e0a04 */
[----:B------:R0:W-:Y:S01]  /*79b0*/  STL [R1+0x1e8], R0 ;  /* 0x0001e80001007387 */ /* 0x0001e20000100800 */
[----:B------:R-:W-:Y:S01]  /*79c0*/  IABS R2, R13 ;  /* 0x0000000d00027213 */ /* 0x000fe20000000000 */
[----:B------:R-:W-:Y:S01]  /*79d0*/  IMAD.HI.U32 R22, R8, R17, RZ ;  /* 0x0000001108167227 */ /* 0x000fe200078e00ff */
[----:B------:R-:W-:-:S03]  /*79e0*/  ISETP.GT.U32.AND P5, PT, R4, R16, PT ;  /* 0x000000100400720c */ /* 0x000fc60003fa4070 */
[----:B------:R-:W-:-:S04]  /*79f0*/  IMAD.HI.U32 R9, R8, R6, RZ ;  /* 0x0000000608097227 */ /* 0x000fc800078e00ff */
[----:B0-----:R-:W-:Y:S02]  /*7a00*/  IMAD.MOV.U32 R0, RZ, RZ, R10 ;  /* 0x000000ffff007224 */ /* 0x001fe400078e000a */
[----:B------:R-:W-:Y:S02]  /*7a10*/  IMAD.MOV R22, RZ, RZ, -R22 ;  /* 0x000000ffff167224 */ /* 0x000fe400078e0a16 */
[----:B------:R-:W-:Y:S01]  /*7a20*/  @!P0 IMAD.MOV R0, RZ, RZ, -R0 ;  /* 0x000000ffff008224 */ /* 0x000fe200078e0a00 */
[----:B------:R-:W-:Y:S01]  /*7a30*/  ISETP.GT.U32.AND P0, PT, R4, R5, PT ;  /* 0x000000050400720c */ /* 0x000fe20003f04070 */
[----:B------:R-:W-:-:S03]  /*7a40*/  IMAD.HI.U32 R14, R8, R2, RZ ;  /* 0x00000002080e7227 */ /* 0x000fc600078e00ff */
[----:B------:R0:W-:Y:S01]  /*7a50*/  STL [R1+0x1e4], R0 ;  /* 0x0001e40001007387 */ /* 0x0001e20000100800 */
[----:B------:R-:W-:Y:S02]  /*7a60*/  IMAD.MOV R23, RZ, RZ, -R9 ;  /* 0x000000ffff177224 */ /* 0x000fe400078e0a09 */
[C---:B------:R-:W-:Y:S02]  /*7a70*/  IMAD R9, R4.reuse, R22, R17 ;  /* 0x0000001604097224 */ /* 0x040fe400078e0211 */
[----:B------:R-:W-:Y:S02]  /*7a80*/  IMAD.MOV R17, RZ, RZ, -R14 ;  /* 0x000000ffff117224 */ /* 0x000fe400078e0a0e */
[----:B------:R-:W-:Y:S01]  /*7a90*/  IMAD R6, R4, R23, R6 ;  /* 0x0000001704067224 */ /* 0x000fe200078e0206 */
[----:B------:R-:W-:Y:S01]  /*7aa0*/  IABS R23, R29 ;  /* 0x0000001d00177213 */ /* 0x000fe20000000000 */
[----:B------:R-:W-:Y:S02]  /*7ab0*/  @!P1 IMAD.IADD R15, R15, 0x1, -R4 ;  /* 0x000000010f0f9824 */ /* 0x000fe400078e0a04 */
[----:B0-----:R-:W-:-:S02]  /*7ac0*/  IMAD.MOV.U32 R0, RZ, RZ, R21 ;  /* 0x000000ffff007224 */ /* 0x001fc400078e0015 */
[C---:B------:R-:W-:Y:S01]  /*7ad0*/  IMAD R2, R4.reuse, R17, R2 ;  /* 0x0000001104027224 */ /* 0x040fe200078e0202 */
[C---:B------:R-:W-:Y:S01]  /*7ae0*/  ISETP.GT.U32.AND P1, PT, R4.reuse, R15, PT ;  /* 0x0000000f0400720c */ /* 0x040fe20003f24070 */
[----:B------:R-:W-:Y:S01]  /*7af0*/  @!P3 IMAD.MOV R0, RZ, RZ, -R0 ;  /* 0x000000ffff00b224 */ /* 0x000fe200078e0a00 */
[----:B------:R-:W-:Y:S01]  /*7b00*/  ISETP.GT.U32.AND P3, PT, R4, R9, PT ;  /* 0x000000090400720c */ /* 0x000fe20003f64070 */
[--C-:B------:R-:W-:Y:S01]  /*7b10*/  @!P4 IMAD.IADD R12, R12, 0x1, -R4.reuse ;  /* 0x000000010c0cc824 */ /* 0x100fe200078e0a04 */
[C---:B------:R-:W-:Y:S01]  /*7b20*/  ISETP.GT.U32.AND P4, PT, R4.reuse, R6, PT ;  /* 0x000000060400720c */ /* 0x040fe20003f84070 */
[----:B------:R-:W-:Y:S01]  /*7b30*/  @!P0 IMAD.IADD R5, R5, 0x1, -R4 ;  /* 0x0000000105058824 */ /* 0x000fe200078e0a04 */
[----:B------:R-:W-:Y:S01]  /*7b40*/  ISETP.GT.U32.AND P0, PT, R4, R2, PT ;  /* 0x000000020400720c */ /* 0x000fe20003f04070 */
[C---:B------:R-:W-:Y:S01]  /*7b50*/  VIADD R14, R26.reuse, 0x77 ;  /* 0x000000771a0e7836 */ /* 0x040fe20000000000 */
[----:B------:R0:W-:Y:S01]  /*7b60*/  STL [R1+0x1e0], R0 ;  /* 0x0001e00001007387 */ /* 0x0001e20000100800 */
[----:B------:R-:W-:-:S02]  /*7b70*/  VIADD R11, R26, 0x76 ;  /* 0x000000761a0b7836 */ /* 0x000fc40000000000 */
[----:B------:R-:W-:Y:S01]  /*7b80*/  @!P5 IMAD.IADD R16, R16, 0x1, -R4 ;  /* 0x000000011010d824 */ /* 0x000fe200078e0a04 */
[----:B------:R-:W-:Y:S01]  /*7b90*/  IABS R17, R14 ;  /* 0x0000000e00117213 */ /* 0x000fe20000000000 */
[----:B------:R-:W-:Y:S01]  /*7ba0*/  IMAD.MOV.U32 R22, RZ, RZ, R12 ;  /* 0x000000ffff167224 */ /* 0x000fe200078e000c */
[----:B------:R-:W-:Y:S01]  /*7bb0*/  IABS R10, R11 ;  /* 0x0000000b000a7213 */ /* 0x000fe20000000000 */
[--C-:B------:R-:W-:Y:S01]  /*7bc0*/  @!P3 IMAD.IADD R9, R9, 0x1, -R4.reuse ;  /* 0x000000010909b824 */ /* 0x100fe200078e0a04 */
[----:B------:R-:W-:Y:S01]  /*7bd0*/  ISETP.GE.AND P5, PT, R19, RZ, PT ;  /* 0x000000ff1300720c */ /* 0x000fe20003fa6270 */
[----:B------:R-:W-:Y:S01]  /*7be0*/  @!P4 IMAD.IADD R6, R6, 0x1, -R4 ;  /* 0x000000010606c824 */ /* 0x000fe200078e0a04 */
[----:B------:R-:W-:Y:S01]  /*7bf0*/  ISETP.GE.AND P3, PT, R3, RZ, PT ;  /* 0x000000ff0300720c */ /* 0x000fe20003f66270 */
[----:B0-----:R-:W-:Y:S01]  /*7c00*/  IMAD.MOV.U32 R0, RZ, RZ, R16 ;  /* 0x000000ffff007224 */ /* 0x001fe200078e0010 */
[----:B------:R-:W-:Y:S01]  /*7c10*/  ISETP.GE.AND P4, PT, R18, RZ, PT ;  /* 0x000000ff1200720c */ /* 0x000fe20003f86270 */
[----:B------:R-:W-:-:S04]  /*7c20*/  IMAD.HI.U32 R21, R8, R17, RZ ;  /* 0x0000001108157227 */ /* 0x000fc800078e00ff */
[--C-:B------:R-:W-:Y:S01]  /*7c30*/  @!P1 IMAD.IADD R15, R15, 0x1, -R4.reuse ;  /* 0x000000010f0f9824 */ /* 0x100fe200078e0a04 */
[----:B------:R-:W-:Y:S01]  /*7c40*/  ISETP.GE.AND P1, PT, R20, RZ, PT ;  /* 0x000000ff1400720c */ /* 0x000fe20003f26270 */
[----:B------:R-:W-:Y:S01]  /*7c50*/  @!P0 IMAD.IADD R2, R2, 0x1, -R4 ;  /* 0x0000000102028824 */ /* 0x000fe200078e0a04 */
[C---:B------:R-:W-:Y:S01]  /*7c60*/  ISETP.GT.U32.AND P0, PT, R4.reuse, R9, PT ;  /* 0x000000090400720c */ /* 0x040fe20003f04070 */
[----:B------:R-:W-:Y:S01]  /*7c70*/  @!P6 IMAD.MOV R0, RZ, RZ, -R0 ;  /* 0x000000ffff00e224 */ /* 0x000fe200078e0a00 */
[C---:B------:R-:W-:Y:S01]  /*7c80*/  ISETP.GT.U32.AND P6, PT, R4.reuse, R6, PT ;  /* 0x000000060400720c */ /* 0x040fe20003fc4070 */
[----:B------:R-:W-:Y:S01]  /*7c90*/  @!P2 IMAD.MOV R22, RZ, RZ, -R22 ;  /* 0x000000ffff16a224 */ /* 0x000fe200078e0a16 */
[----:B------:R-:W-:Y:S01]  /*7ca0*/  ISETP.GT.U32.AND P2, PT, R4, R2, PT ;  /* 0x000000020400720c */ /* 0x000fe20003f44070 */
[----:B------:R-:W-:-:S03]  /*7cb0*/  IMAD.HI.U32 R19, R8, R10, RZ ;  /* 0x0000000a08137227 */ /* 0x000fc600078e00ff */
[----:B------:R-:W-:Y:S01]  /*7cc0*/  STL [R1+0x1dc], R22 ;  /* 0x0001dc1601007387 */ /* 0x000fe20000100800 */
[----:B------:R-:W-:Y:S02]  /*7cd0*/  IMAD.MOV R21, RZ, RZ, -R21 ;  /* 0x000000ffff157224 */ /* 0x000fe400078e0a15 */
[----:B------:R-:W-:Y:S01]  /*7ce0*/  IMAD.MOV R19, RZ, RZ, -R19 ;  /* 0x000000ffff137224 */ /* 0x000fe200078e0a13 */
[----:B------:R0:W-:Y:S01]  /*7cf0*/  STL [R1+0x1d8], R0 ;  /* 0x0001d80001007387 */ /* 0x0001e20000100800 */
[C---:B------:R-:W-:Y:S02]  /*7d00*/  IMAD R3, R4.reuse, R21, R17 ;  /* 0x0000001504037224 */ /* 0x040fe400078e0211 */
[----:B------:R-:W-:Y:S02]  /*7d10*/  IMAD.MOV.U32 R16, RZ, RZ, R5 ;  /* 0x000000ffff107224 */ /* 0x000fe400078e0005 */
[----:B------:R-:W-:Y:S02]  /*7d20*/  IMAD R10, R4, R19, R10 ;  /* 0x00000013040a7224 */ /* 0x000fe400078e020a */
[----:B------:R-:W-:-:S02]  /*7d30*/  VIADD R12, R26, 0x75 ;  /* 0x000000751a0c7836 */ /* 0x000fc40000000000 */
[----:B------:R-:W-:Y:S01]  /*7d40*/  @!P5 IMAD.MOV R16, RZ, RZ, -R16 ;  /* 0x000000ffff10d224 */ /* 0x000fe200078e0a10 */
[C---:B------:R-:W-:Y:S01]  /*7d50*/  ISETP.GT.U32.AND P5, PT, R4.reuse, R3, PT ;  /* 0x000000030400720c */ /* 0x040fe20003fa4070 */
[----:B0-----:R-:W-:Y:S02]  /*7d60*/  IMAD.MOV.U32 R0, RZ, RZ, R15 ;  /* 0x000000ffff007224 */ /* 0x001fe400078e000f */
[----:B------:R-:W-:Y:S01]  /*7d70*/  @!P0 IMAD.IADD R9, R9, 0x1, -R4 ;  /* 0x0000000109098824 */ /* 0x000fe200078e0a04 */
[----:B------:R-:W-:Y:S01]  /*7d80*/  ISETP.GT.U32.AND P0, PT, R4, R10, PT ;  /* 0x0000000a0400720c */ /* 0x000fe20003f04070 */
[----:B------:R-:W-:Y:S01]  /*7d90*/  @!P1 IMAD.MOV R0, RZ, RZ, -R0 ;  /* 0x000000ffff009224 */ /* 0x000fe200078e0a00 */
[----:B------:R-:W-:Y:S01]  /*7da0*/  ISETP.GE.AND P1, PT, R13, RZ, PT ;  /* 0x000000ff0d00720c */ /* 0x000fe20003f26270 */
[--C-:B------:R-:W-:Y:S01]  /*7db0*/  @!P6 IMAD.IADD R6, R6, 0x1, -R4.reuse ;  /* 0x000000010606e824 */ /* 0x100fe200078e0a04 */
[----:B------:R-:W-:Y:S01]  /*7dc0*/  IABS R13, R12 ;  /* 0x0000000c000d7213 */ /* 0x000fe20000000000 */
[----:B------:R-:W-:Y:S01]  /*7dd0*/  STL [R1+0x1d4], R16 ;  /* 0x0001d41001007387 */ /* 0x000fe20000100800 */
[----:B------:R-:W-:Y:S01]  /*7de0*/  IMAD.MOV.U32 R15, RZ, RZ, R9 ;  /* 0x000000ffff0f7224 */ /* 0x000fe200078e0009 */
[----:B------:R-:W-:Y:S01]  /*7df0*/  ISETP.GE.AND P6, PT, R14, RZ, PT ;  /* 0x000000ff0e00720c */ /* 0x000fe20003fc6270 */
[----:B------:R-:W-:Y:S01]  /*7e00*/  @!P2 IMAD.IADD R2, R2, 0x1, -R4 ;  /* 0x000000010202a824 */ /* 0x000fe200078e0a04 */
[----:B------:R0:W-:Y:S01]  /*7e10*/  STL [R1+0x1d0], R0 ;  /* 0x0001d00001007387 */ /* 0x0001e20000100800 */
[----:B------:R-:W-:Y:S01]  /*7e20*/  IMAD.HI.U32 R14, R8, R13, RZ ;  /* 0x0000000d080e7227 */ /* 0x000fe200078e00ff */
[----:B------:R-:W-:-:S03]  /*7e30*/  ISETP.GE.AND P2, PT, R11, RZ, PT ;  /* 0x000000ff0b00720c */ /* 0x000fc60003f46270 */
[----:B------:R-:W-:Y:S02]  /*7e40*/  @!P3 IMAD.MOV R15, RZ, RZ, -R15 ;  /* 0x000000ffff0fb224 */ /* 0x000fe400078e0a0f */
[----:B------:R-:W-:Y:S01]  /*7e50*/  @!P5 IMAD.IADD R3, R3, 0x1, -R4 ;  /* 0x000000010303d824 */ /* 0x000fe200078e0a04 */
[----:B------:R-:W-:Y:S01]  /*7e60*/  ISETP.GE.AND P5, PT, R12, RZ, PT ;  /* 0x000000ff0c00720c */ /* 0x000fe20003fa6270 */
[----:B------:R-:W-:Y:S01]  /*7e70*/  IMAD.MOV R14, RZ, RZ, -R14 ;  /* 0x000000ffff0e7224 */ /* 0x000fe200078e0a0e */
[----:B------:R-:W-:Y:S01]  /*7e80*/  STL [R1+0x1cc], R15 ;  /* 0x0001cc0f01007387 */ /* 0x000fe20000100800 */
[----:B0-----:R-:W-:Y:S02]  /*7e90*/  IMAD.MOV.U32 R0, RZ, RZ, R6 ;  /* 0x000000ffff007224 */ /* 0x001fe400078e0006 */
[----:B------:R-:W-:Y:S02]  /*7ea0*/  VIADD R5, R26, 0x74 ;  /* 0x000000741a057836 */ /* 0x000fe40000000000 */
[----:B------:R-:W-:-:S02]  /*7eb0*/  @!P4 IMAD.MOV R0, RZ, RZ, -R0 ;  /* 0x000000ffff00c224 */ /* 0x000fc400078e0a00 */
[----:B------:R-:W-:Y:S01]  /*7ec0*/  @!P0 IMAD.IADD R10, R10, 0x1, -R4 ;  /* 0x000000010a0a8824 */ /* 0x000fe200078e0a04 */
[C---:B------:R-:W-:Y:S01]  /*7ed0*/  ISETP.GT.U32.AND P0, PT, R4.reuse, R3, PT ;  /* 0x000000030400720c */ /* 0x040fe20003f04070 */
[----:B------:R-:W-:Y:S01]  /*7ee0*/  IMAD R13, R4, R14, R13 ;  /* 0x0000000e040d7224 */ /* 0x000fe200078e020d */
[----:B------:R0:W-:Y:S01]  /*7ef0*/  STL [R1+0x1c8], R0 ;  /* 0x0001c80001007387 */ /* 0x0001e20000100800 */
[----:B------:R-:W-:Y:S01]  /*7f00*/  IABS R16, R5 ;  /* 0x0000000500107213 */ /* 0x000fe20000000000 */
[----:B------:R-:W-:Y:S01]  /*7f10*/  VIADD R14, R26, 0x73 ;  /* 0x000000731a0e7836 */ /* 0x000fe20000000000 */
[----:B------:R-:W-:Y:S01]  /*7f20*/  ISETP.GT.U32.AND P4, PT, R4, R10, PT ;  /* 0x0000000a0400720c */ /* 0x000fe20003f84070 */
[----:B------:R-:W-:Y:S01]  /*7f30*/  VIADD R6, R26, 0x71 ;  /* 0x000000711a067836 */ /* 0x000fe20000000000 */
[----:B------:R-:W-:Y:S01]  /*7f40*/  ISETP.GE.AND P3, PT, R5, RZ, PT ;  /* 0x000000ff0500720c */ /* 0x000fe20003f66270 */
[----:B------:R-:W-:-:S03]  /*7f50*/  IMAD.HI.U32 R11, R8, R16, RZ ;  /* 0x00000010080b7227 */ /* 0x000fc600078e00ff */
[----:B------:R-:W-:Y:S01]  /*7f60*/  IABS R12, R6 ;  /* 0x00000006000c7213 */ /* 0x000fe20000000000 */
[----:B0-----:R-:W-:Y:S02]  /*7f70*/  IMAD.MOV.U32 R0, RZ, RZ, R2 ;  /* 0x000000ffff007224 */ /* 0x001fe400078e0002 */
[----:B------:R-:W-:Y:S02]  /*7f80*/  IMAD.MOV R11, RZ, RZ, -R11 ;  /* 0x000000ffff0b7224 */ /* 0x000fe400078e0a0b */
[----:B------:R-:W-:Y:S01]  /*7f90*/  @!P1 IMAD.MOV R0, RZ, RZ, -R0 ;  /* 0x000000ffff009224 */ /* 0x000fe200078e0a00 */
[----:B------:R-:W-:Y:S01]  /*7fa0*/  ISETP.GT.U32.AND P1, PT, R4, R13, PT ;  /* 0x0000000d0400720c */ /* 0x000fe20003f24070 */
[----:B------:R-:W-:Y:S01]  /*7fb0*/  @!P0 IMAD.IADD R3, R3, 0x1, -R4 ;  /* 0x0000000103038824 */ /* 0x000fe200078e0a04 */
[----:B------:R-:W-:Y:S01]  /*7fc0*/  ISETP.GE.AND P0, PT, R14, RZ, PT ;  /* 0x000000ff0e00720c */ /* 0x000fe20003f06270 */
[----:B------:R-:W-:Y:S01]  /*7fd0*/  IMAD R16, R4, R11, R16 ;  /* 0x0000000b04107224 */ /* 0x000fe200078e0210 */
[----:B------:R0:W-:Y:S01]  /*7fe0*/  STL [R1+0x1c4], R0 ;  /* 0x0001c40001007387 */ /* 0x0001e20000100800 */
[----:B------:R-:W-:Y:S01]  /*7ff0*/  IABS R14, R14 ;  /* 0x0000000e000e7213 */ /* 0x000fe20000000000 */
[----:B------:R-:W-:-:S02]  /*8000*/  @!P4 IMAD.IADD R10, R10, 0x1, -R4 ;  /* 0x000000010a0ac824 */ /* 0x000fc400078e0a04 */
[----:B------:R-:W-:Y:S01]  /*8010*/  ISETP.GT.U32.AND P4, PT, R4, R16, PT ;  /* 0x000000100400720c */ /* 0x000fe20003f84070 */
[----:B------:R-:W-:Y:S02]  /*8020*/  VIADD R2, R26, 0x72 ;  /* 0x000000721a027836 */ /* 0x000fe40000000000 */
[----:B------:R-:W-:-:S03]  /*8030*/  IMAD.HI.U32 R9, R8, R14, RZ ;  /* 0x0000000e08097227 */ /* 0x000fc600078e00ff */
[----:B------:R-:W-:Y:S01]  /*8040*/  IABS R5, R2 ;  /* 0x0000000200057213 */ /* 0x000fe20000000000 */
[----:B0-----:R-:W-:Y:S02]  /*8050*/  IMAD.MOV.U32 R0, RZ, RZ, R3 ;  /* 0x000000ffff007224 */ /* 0x001fe400078e0003 */
[----:B------:R-:W-:Y:S01]  /*8060*/  @!P1 IMAD.IADD R13, R13, 0x1, -R4 ;  /* 0x000000010d0d9824 */ /* 0x000fe200078e0a04 */
[----:B------:R-:W-:Y:S01]  /*8070*/  ISETP.GE.AND P1, PT, R2, RZ, PT ;  /* 0x000000ff0200720c */ /* 0x000fe20003f26270 */
[----:B------:R-:W-:Y:S02]  /*8080*/  @!P6 IMAD.MOV R0, RZ, RZ, -R0 ;  /* 0x000000ffff00e224 */ /* 0x000fe400078e0a00 */
[----:B------:R-:W-:Y:S01]  /*8090*/  IMAD.MOV R9, RZ, RZ, -R9 ;  /* 0x000000ffff097224 */ /* 0x000fe200078e0a09 */
[----:B------:R-:W-:Y:S01]  /*80a0*/  ISETP.GT.U32.AND P6, PT, R4, R13, PT ;  /* 0x0000000d0400720c */ /* 0x000fe20003fc4070 */
[----:B------:R-:W-:Y:S01]  /*80b0*/  @!P4 IMAD.IADD R16, R16, 0x1, -R4 ;  /* 0x000000011010c824 */ /* 0x000fe200078e0a04 */
[----:B------:R0:W-:Y:S01]  /*80c0*/  STL [R1+0x1c0], R0 ;  /* 0x0001c00001007387 */ /* 0x0001e20000100800 */
[----:B------:R-:W-:-:S02]  /*80d0*/  IMAD R14, R4, R9, R14 ;  /* 0x00000009040e7224 */ /* 0x000fc400078e020e */
[----:B------:R-:W-:Y:S01]  /*80e0*/  IMAD.HI.U32 R2, R8, R12, RZ ;  /* 0x0000000c08027227 */ /* 0x000fe200078e00ff */
[----:B------:R-:W-:-:S03]  /*80f0*/  ISETP.GT.U32.AND P4, PT, R4, R16, PT ;  /* 0x000000100400720c */ /* 0x000fc60003f84070 */
[----:B------:R-:W-:-:S04]  /*8100*/  IMAD.HI.U32 R3, R8, R5, RZ ;  /* 0x0000000508037227 */ /* 0x000fc800078e00ff */
[----:B------:R-:W-:Y:S01]  /*8110*/  @!P6 IMAD.IADD R13, R13, 0x1, -R4 ;  /* 0x000000010d0de824 */ /* 0x000fe200078e0a04 */
[----:B------:R-:W-:Y:S01]  /*8120*/  ISETP.GT.U32.AND P6, PT, R4, R14, PT ;  /* 0x0000000e0400720c */ /* 0x000fe20003fc4070 */
[----:B0-----:R-:W-:Y:S02]  /*8130*/  IMAD.MOV.U32 R0, RZ, RZ, R10 ;  /* 0x000000ffff007224 */ /* 0x001fe400078e000a */
[----:B------:R-:W-:Y:S02]  /*8140*/  IMAD.MOV R3, RZ, RZ, -R3 ;  /* 0x000000ffff037224 */ /* 0x000fe400078e0a03 */
[----:B------:R-:W-:Y:S01]  /*8150*/  @!P2 IMAD.MOV R0, RZ, RZ, -R0 ;  /* 0x000000ffff00a224 */ /* 0x000fe200078e0a00 */
[----:B------:R-:W-:Y:S01]  /*8160*/  ISETP.GE.AND P2, PT, R6, RZ, PT ;  /* 0x000000ff0600720c */ /* 0x000fe20003f46270 */
[----:B------:R-:W-:Y:S02]  /*8170*/  IMAD.MOV R6, RZ, RZ, -R2 ;  /* 0x000000ffff067224 */ /* 0x000fe400078e0a02 */
[----:B------:R-:W-:Y:S01]  /*8180*/  VIADD R2, R26, 0x70 ;  /* 0x000000701a027836 */ /* 0x000fe20000000000 */
[----:B------:R0:W-:Y:S01]  /*8190*/  STL [R1+0x1bc], R0 ;  /* 0x0001bc0001007387 */ /* 0x0001e20000100800 */
[----:B------:R-:W-:-:S02]  /*81a0*/  IMAD R12, R4, R6, R12 ;  /* 0x00000006040c7224 */ /* 0x000fc400078e020c */
[--C-:B------:R-:W-:Y:S01]  /*81b0*/  @!P6 IMAD.IADD R14, R14, 0x1, -R4.reuse ;  /* 0x000000010e0ee824 */ /* 0x100fe200078e0a04 */
[----:B------:R-:W-:Y:S01]  /*81c0*/  IABS R6, R2 ;  /* 0x0000000200067213 */ /* 0x000fe20000000000 */
[----:B------:R-:W-:Y:S02]  /*81d0*/  IMAD R5, R4, R3, R5 ;  /* 0x0000000304057224 */ /* 0x000fe400078e0205 */
[----:B------:R-:W-:Y:S01]  /*81e0*/  @!P4 IMAD.IADD R16, R16, 0x1, -R4 ;  /* 0x000000011010c824 */ /* 0x000fe200078e0a04 */
[----:B------:R-:W-:Y:S01]  /*81f0*/  ISETP.GT.U32.AND P6, PT, R4, R14, PT ;  /* 0x0000000e0400720c */ /* 0x000fe20003fc4070 */
[----:B------:R-:W-:Y:S01]  /*8200*/  VIADD R10, R26, 0x6e ;  /* 0x0000006e1a0a7836 */ /* 0x000fe20000000000 */
[----:B------:R-:W-:Y:S01]  /*8210*/  ISETP.GT.U32.AND P4, PT, R4, R5, PT ;  /* 0x000000050400720c */ /* 0x000fe20003f84070 */
[----:B0-----:R-:W-:Y:S02]  /*8220*/  IMAD.MOV.U32 R0, RZ, RZ, R13 ;  /* 0x000000ffff007224 */ /* 0x001fe400078e000d */
[----:B------:R-:W-:Y:S01]  /*8230*/  IMAD.HI.U32 R13, R8, R6, RZ ;  /* 0x00000006080d7227 */ /* 0x000fe200078e00ff */
[----:B------:R-:W-:-:S03]  /*8240*/  IABS R11, R10 ;  /* 0x0000000a000b7213 */ /* 0x000fc60000000000 */
[----:B------:R-:W-:Y:S01]  /*8250*/  @!P5 IMAD.MOV R0, RZ, RZ, -R0 ;  /* 0x000000ffff00d224 */ /* 0x000fe200078e0a00 */
[----:B------:R-:W-:Y:S01]  /*8260*/  ISETP.GT.U32.AND P5, PT, R4, R12, PT ;  /* 0x0000000c0400720c */ /* 0x000fe20003fa4070 */
[----:B------:R-:W-:Y:S02]  /*8270*/  IMAD.MOV R13, RZ, RZ, -R13 ;  /* 0x000000ffff0d7224 */ /* 0x000fe400078e0a0d */
[--C-:B------:R-:W-:Y:S01]  /*8280*/  @!P6 IMAD.IADD R14, R14, 0x1, -R4.reuse ;  /* 0x000000010e0ee824 */ /* 0x100fe200078e0a04 */
[----:B------:R0:W-:Y:S01]  /*8290*/  STL [R1+0x1b8], R0 ;  /* 0x0001b80001007387 */ /* 0x0001e20000100800 */
[----:B------:R-:W-:Y:S02]  /*82a0*/  @!P4 IMAD.IADD R5, R5, 0x1, -R4 ;  /* 0x000000010505c824 */ /* 0x000fe400078e0a04 */
[C---:B------:R-:W-:Y:S02]  /*82b0*/  VIADD R15, R26.reuse, 0x6f ;  /* 0x0000006f1a0f7836 */ /* 0x040fe40000000000 */
[----:B------:R-:W-:Y:S01]  /*82c0*/  VIADD R3, R26, 0x6d ;  /* 0x0000006d1a037836 */ /* 0x000fe20000000000 */
[----:B------:R-:W-:-:S02]  /*82d0*/  ISETP.GT.U32.AND P4, PT, R4, R5, PT ;  /* 0x000000050400720c */ /* 0x000fc40003f84070 */
[----:B------:R-:W-:Y:S01]  /*82e0*/  IABS R17, R15 ;  /* 0x0000000f00117213 */ /* 0x000fe20000000000 */
[----:B------:R-:W-:Y:S01]  /*82f0*/  @!P5 IMAD.IADD R12, R12, 0x1, -R4 ;  /* 0x000000010c0cd824 */ /* 0x000fe200078e0a04 */
[----:B------:R-:W-:Y:S01]  /*8300*/  IABS R9, R3 ;  /* 0x0000000300097213 */ /* 0x000fe20000000000 */
[----:B0-----:R-:W-:Y:S02]  /*8310*/  IMAD.MOV.U32 R0, RZ, RZ, R16 ;  /* 0x000000ffff007224 */ /* 0x001fe400078e0010 */
[----:B------:R-:W-:Y:S01]  /*8320*/  IMAD.HI.U32 R16, R8, R17, RZ ;  /* 0x0000001108107227 */ /* 0x000fe200078e00ff */
[----:B------:R-:W-:-:S03]  /*8330*/  ISETP.GT.U32.AND P5, PT, R4, R12, PT ;  /* 0x0000000c0400720c */ /* 0x000fc60003fa4070 */
[----:B------:R-:W-:Y:S01]  /*8340*/  @!P3 IMAD.MOV R0, RZ, RZ, -R0 ;  /* 0x000000ffff00b224 */ /* 0x000fe200078e0a00 */
[----:B------:R-:W-:Y:S01]  /*8350*/  ISETP.GE.AND P3, PT, R2, RZ, PT ;  /* 0x000000ff0200720c */ /* 0x000fe20003f66270 */
[----:B------:R-:W-:Y:S02]  /*8360*/  IMAD R2, R4, R13, R6 ;  /* 0x0000000d04027224 */ /* 0x000fe400078e0206 */
[----:B------:R-:W-:Y:S01]  /*8370*/  IMAD.HI.U32 R6, R8, R11, RZ ;  /* 0x0000000b08067227 */ /* 0x000fe200078e00ff */
[----:B------:R0:W-:Y:S02]  /*8380*/  STL [R1+0x1b4], R0 ;  /* 0x0001b40001007387 */ /* 0x0001e40000100800 */
[----:B------:R-:W-:Y:S01]  /*8390*/  ISETP.GT.U32.AND P6, PT, R4, R2, PT ;  /* 0x000000020400720c */ /* 0x000fe20003fc4070 */
[----:B------:R-:W-:Y:S02]  /*83a0*/  IMAD.MOV R6, RZ, RZ, -R6 ;  /* 0x000000ffff067224 */ /* 0x000fe400078e0a06 */
[----:B------:R-:W-:-:S04]  /*83b0*/  IMAD.HI.U32 R13, R8, R9, RZ ;  /* 0x00000009080d7227 */ /* 0x000fc800078e00ff */
[----:B------:R-:W-:Y:S02]  /*83c0*/  IMAD.MOV R16, RZ, RZ, -R16 ;  /* 0x000000ffff107224 */ /* 0x000fe400078e0a10 */
[----:B0-----:R-:W-:Y:S02]  /*83d0*/  IMAD.MOV.U32 R0, RZ, RZ, R14 ;  /* 0x000000ffff007224 */ /* 0x001fe400078e000e */
[----:B------:R-:W-:Y:S02]  /*83e0*/  IMAD R11, R4, R6, R11 ;  /* 0x00000006040b7224 */ /* 0x000fe400078e020b */
[----:B------:R-:W-:Y:S02]  /*83f0*/  @!P6 IMAD.IADD R2, R2, 0x1, -R4 ;  /* 0x000000010202e824 */ /* 0x000fe400078e0a04 */
[----:B------:R-:W-:Y:S02]  /*8400*/  IMAD.MOV R13, RZ, RZ, -R13 ;  /* 0x000000ffff0d7224 */ /* 0x000fe400078e0a0d */
[----:B------:R-:W-:Y:S01]  /*8410*/  VIADD R6, R26, 0x6c ;  /* 0x0000006c1a067836 */ /* 0x000fe20000000000 */
[----:B------:R-:W-:Y:S01]  /*8420*/  ISETP.GT.U32.AND P6, PT, R4, R2, PT ;  /* 0x000000020400720c */ /* 0x000fe20003fc4070 */
[----:B------:R-:W-:-:S02]  /*8430*/  @!P0 IMAD.MOV R0, RZ, RZ, -R0 ;  /* 0x000000ffff008224 */ /* 0x000fc400078e0a00 */
[--C-:B------:R-:W-:Y:S01]  /*8440*/  @!P4 IMAD.IADD R5, R5, 0x1, -R4.reuse ;  /* 0x000000010505c824 */ /* 0x100fe200078e0a04 */
[----:B------:R-:W-:Y:S01]  /*8450*/  ISETP.GE.AND P4, PT, R15, RZ, PT ;  /* 0x000000ff0f00720c */ /* 0x000fe20003f86270 */
[----:B------:R-:W-:Y:S01]  /*8460*/  IMAD R17, R4, R16, R17 ;  /* 0x0000001004117224 */ /* 0x000fe200078e0211 */
[----:B------:R0:W-:Y:S01]  /*8470*/  STL [R1+0x1b0], R0 ;  /* 0x0001b00001007387 */ /* 0x0001e20000100800 */
[--C-:B------:R-:W-:Y:S01]  /*8480*/  @!P5 IMAD.IADD R12, R12, 0x1, -R4.reuse ;  /* 0x000000010c0cd824 */ /* 0x100fe200078e0a04 */
[C---:B------:R-:W-:Y:S01]  /*8490*/  ISETP.GT.U32.AND P5, PT, R4.reuse, R11, PT ;  /* 0x0000000b0400720c */ /* 0x040fe20003fa4070 */
[C---:B------:R-:W-:Y:S01]  /*84a0*/  IMAD R9, R4.reuse, R13, R9 ;  /* 0x0000000d04097224 */ /* 0x040fe200078e0209 */
[----:B------:R-:W-:Y:S01]  /*84b0*/  IABS R13, R6 ;  /* 0x00000006000d7213 */ /* 0x000fe20000000000 */
[----:B------:R-:W-:Y:S01]  /*84c0*/  IMAD.MOV.U32 R14, RZ, RZ, R5 ;  /* 0x000000ffff0e7224 */ /* 0x000fe200078e0005 */
[----:B------:R-:W-:Y:S01]  /*84d0*/  ISETP.GT.U32.AND P0, PT, R4, R17, PT ;  /* 0x000000110400720c */ /* 0x000fe20003f04070 */
[----:B------:R-:W-:Y:S01]  /*84e0*/  @!P6 IMAD.IADD R2, R2, 0x1, -R4 ;  /* 0x000000010202e824 */ /* 0x000fe200078e0a04 */
[----:B------:R-:W-:Y:S01]  /*84f0*/  ISETP.GE.AND P6, PT, R3, RZ, PT ;  /* 0x000000ff0300720c */ /* 0x000fe20003fc6270 */
[----:B------:R-:W-:-:S02]  /*8500*/  IMAD.MOV.U32 R5, RZ, RZ, R13 ;  /* 0x000000ffff057224 */ /* 0x000fc400078e000d */
[----:B0-----:R-:W-:Y:S02]  /*8510*/  IMAD.MOV.U32 R0, RZ, RZ, R12 ;  /* 0x000000ffff007224 */ /* 0x001fe400078e000c */
[----:B------:R-:W-:Y:S01]  /*8520*/  @!P1 IMAD.MOV R14, RZ, RZ, -R14 ;  /* 0x000000ffff0e9224 */ /* 0x000fe200078e0a0e */
[----:B------:R-:W-:Y:S01]  /*8530*/  ISETP.GE.AND P1, PT, R10, RZ, PT ;  /* 0x000000ff0a00720c */ /* 0x000fe20003f26270 */
[----:B------:R-:W-:Y:S01]  /*8540*/  @!P2 IMAD.MOV R0, RZ, RZ, -R0 ;  /* 0x000000ffff00a224 */ /* 0x000fe200078e0a00 */
[----:B------:R-:W-:Y:S01]  /*8550*/  ISETP.GT.U32.AND P2, PT, R4, R9, PT ;  /* 0x000000090400720c */ /* 0x000fe20003f44070 */
[----:B------:R-:W-:Y:S01]  /*8560*/  VIADD R10, R26, 0x6b ;  /* 0x0000006b1a0a7836 */ /* 0x000fe20000000000 */
[----:B------:R-:W-:Y:S01]  /*8570*/  STL [R1+0x1ac], R14 ;  /* 0x0001ac0e01007387 */ /* 0x000fe20000100800 */
[----:B------:R-:W-:-:S03]  /*8580*/  IMAD.HI.U32 R12, R8, R5, RZ ;  /* 0x00000005080c7227 */ /* 0x000fc600078e00ff */
[----:B------:R0:W-:Y:S01]  /*8590*/  STL [R1+0x1a8], R0 ;  /* 0x0001a80001007387 */ /* 0x0001e20000100800 */
[----:B------:R-:W-:Y:S01]  /*85a0*/  @!P5 IMAD.IADD R11, R11, 0x1, -R4 ;  /* 0x000000010b0bd824 */ /* 0x000fe200078e0a04 */
[----:B------:R-:W-:Y:S01]  /*85b0*/  IABS R16, R10 ;  /* 0x0000000a00107213 */ /* 0x000fe20000000000 */
[----:B------:R-:W-:Y:S02]  /*85c0*/  IMAD.MOV R12, RZ, RZ, -R12 ;  /* 0x000000ffff0c7224 */ /* 0x000fe400078e0a0c */
[----:B------:R-:W-:Y:S01]  /*85d0*/  @!P0 IMAD.IADD R17, R17, 0x1, -R4 ;  /* 0x0000000111118824 */ /* 0x000fe200078e0a04 */
[----:B------:R-:W-:Y:S01]  /*85e0*/  ISETP.GE.AND P0, PT, R6, RZ, PT ;  /* 0x000000ff0600720c */ /* 0x000fe20003f06270 */
[----:B------:R-:W-:Y:S02]  /*85f0*/  IMAD R5, R4, R12, R5 ;  /* 0x0000000c04057224 */ /* 0x000fe400078e0205 */
[----:B------:R-:W-:Y:S01]  /*8600*/  IMAD.HI.U32 R12, R8, R16, RZ ;  /* 0x00000010080c7227 */ /* 0x000fe200078e00ff */
[----:B------:R-:W-:-:S03]  /*8610*/  ISETP.GT.U32.AND P5, PT, R4, R17, PT ;  /* 0x000000110400720c */ /* 0x000fc60003fa4070 */
[----:B0-----:R-:W-:Y:S02]  /*8620*/  IMAD.MOV.U32 R0, RZ, RZ, R2 ;  /* 0x000000ffff007224 */ /* 0x001fe400078e0002 */
[----:B------:R-:W-:Y:S02]  /*8630*/  @!P2 IMAD.IADD R9, R9, 0x1, -R4 ;  /* 0x000000010909a824 */ /* 0x000fe400078e0a04 */
[----:B------:R-:W-:Y:S01]  /*8640*/  @!P3 IMAD.MOV R0, RZ, RZ, -R0 ;  /* 0x000000ffff00b224 */ /* 0x000fe200078e0a00 */
[C---:B------:R-:W-:Y:S01]  /*8650*/  ISETP.GT.U32.AND P3, PT, R4.reuse, R11, PT ;  /* 0x0000000b0400720c */ /* 0x040fe20003f64070 */
[----:B------:R-:W-:Y:S01]  /*8660*/  IMAD.MOV R12, RZ, RZ, -R12 ;  /* 0x000000ffff0c7224 */ /* 0x000fe200078e0a0c */
[----:B------:R-:W-:Y:S01]  /*8670*/  ISETP.GT.U32.AND P2, PT, R4, R9, PT ;  /* 0x000000090400720c */ /* 0x000fe20003f44070 */
[----:B------:R-:W-:Y:S01]  /*8680*/  VIADD R6, R26, 0x6a ;  /* 0x0000006a1a067836 */ /* 0x000fe20000000000 */
[----:B------:R0:W-:Y:S01]  /*8690*/  STL [R1+0x1a4], R0 ;  /* 0x0001a40001007387 */ /* 0x0001e20000100800 */
[----:B------:R-:W-:-:S02]  /*86a0*/  IMAD R16, R4, R12, R16 ;  /* 0x0000000c04107224 */ /* 0x000fc400078e0210 */
[----:B------:R-:W-:Y:S01]  /*86b0*/  VIADD R3, R26, 0x69 ;  /* 0x000000691a037836 */ /* 0x000fe20000000000 */
[----:B------:R-:W-:Y:S01]  /*86c0*/  IABS R15, R6 ;  /* 0x00000006000f7213 */ /* 0x000fe20000000000 */
[--C-:B------:R-:W-:Y:S01]  /*86d0*/  @!P5 IMAD.IADD R17, R17, 0x1, -R4.reuse ;  /* 0x000000011111d824 */ /* 0x100fe200078e0a04 */
[----:B------:R-:W-:Y:S01]  /*86e0*/  ISETP.GT.U32.AND P5, PT, R4, R5, PT ;  /* 0x000000050400720c */ /* 0x000fe20003fa4070 */
[----:B------:R-:W-:Y:S01]  /*86f0*/  VIADD R2, R26, 0x68 ;  /* 0x000000681a027836 */ /* 0x000fe20000000000 */
[----:B------:R-:W-:Y:S01]  /*8700*/  IABS R14, R3 ;  /* 0x00000003000e7213 */ /* 0x000fe20000000000 */
[----:B------:R-:W-:Y:S01]  /*8710*/  @!P3 IMAD.IADD R11, R11, 0x1, -R4 ;  /* 0x000000010b0bb824 */ /* 0x000fe200078e0a04 */
[----:B------:R-:W-:Y:S01]  /*8720*/  ISETP.GT.U32.AND P3, PT, R4, R16, PT ;  /* 0x000000100400720c */ /* 0x000fe20003f64070 */
[----:B------:R-:W-:Y:S01]  /*8730*/  IMAD.HI.U32 R12, R8, R15, RZ ;  /* 0x0000000f080c7227 */ /* 0x000fe200078e00ff */
[----:B------:R-:W-:-:S03]  /*8740*/  IABS R13, R2 ;  /* 0x00000002000d7213 */ /* 0x000fc60000000000 */
[----:B------:R-:W-:Y:S01]  /*8750*/  @!P2 IMAD.IADD R9, R9, 0x1, -R4 ;  /* 0x000000010909a824 */ /* 0x000fe200078e0a04 */
[----:B------:R-:W-:Y:S01]  /*8760*/  ISETP.GE.AND P2, PT, R10, RZ, PT ;  /* 0x000000ff0a00720c */ /* 0x000fe20003f46270 */
[----:B0-----:R-:W-:Y:S02]  /*8770*/  IMAD.MOV.U32 R0, RZ, RZ, R17 ;  /* 0x000000ffff007224 */ /* 0x001fe400078e0011 */
[----:B------:R-:W-:-:S04]  /*8780*/  IMAD.HI.U32 R10, R8, R14, RZ ;  /* 0x0000000e080a7227 */ /* 0x000fc800078e00ff */
[----:B------:R-:W-:Y:S02]  /*8790*/  IMAD.MOV R12, RZ, RZ, -R12 ;  /* 0x000000ffff0c7224 */ /* 0x000fe400078e0a0c */
[----:B------:R-:W-:Y:S02]  /*87a0*/  @!P4 IMAD.MOV R0, RZ, RZ, -R0 ;  /* 0x000000ffff00c224 */ /* 0x000fe400078e0a00 */
[----:B------:R-:W-:Y:S02]  /*87b0*/  IMAD.MOV R10, RZ, RZ, -R10 ;  /* 0x000000ffff0a7224 */ /* 0x000fe400078e0a0a */
[--C-:B------:R-:W-:Y:S01]  /*87c0*/  @!P3 IMAD.IADD R16, R16, 0x1, -R4.reuse ;  /* 0x000000011010b824 */ /* 0x100fe200078e0a04 */
[----:B------:R0:W-:Y:S01]  /*87d0*/  STL [R1+0x1a0], R0 ;  /* 0x0001a00001007387 */ /* 0x0001e20000100800 */
[----:B------:R-:W-:Y:S02]  /*87e0*/  IMAD R15, R4, R12, R15 ;  /* 0x0000000c040f7224 */ /* 0x000fe400078e020f */
[----:B------:R-:W-:Y:S01]  /*87f0*/  @!P5 IMAD.IADD R5, R5, 0x1, -R4 ;  /* 0x000000010505d824 */ /* 0x000fe200078e0a04 */
[----:B------:R-:W-:Y:S01]  /*8800*/  ISETP.GE.AND P5, PT, R6, RZ, PT ;  /* 0x000000ff0600720c */ /* 0x000fe20003fa6270 */
[C---:B------:R-:W-:Y:S01]  /*8810*/  IMAD R14, R4.reuse, R10, R14 ;  /* 0x0000000a040e7224 */ /* 0x040fe200078e020e */
[C---:B------:R-:W-:Y:S01]  /*8820*/  ISETP.GT.U32.AND P4, PT, R4.reuse, R16, PT ;  /* 0x000000100400720c */ /* 0x040fe20003f84070 */
[----:B------:R-:W-:Y:S01]  /*8830*/  @!P1 IMAD.MOV R11, RZ, RZ, -R11 ;  /* 0x000000ffff0b9224 */ /* 0x000fe200078e0a0b */
[----:B------:R-:W-:Y:S01]  /*8840*/  ISETP.GT.U32.AND P1, PT, R4, R15, PT ;  /* 0x0000000f0400720c */ /* 0x000fe20003f24070 */
[----:B------:R-:W-:Y:S01]  /*8850*/  IMAD.HI.U32 R6, R8, R13, RZ ;  /* 0x0000000d08067227 */ /* 0x000fe200078e00ff */
[----:B------:R-:W-:-:S02]  /*8860*/  ISETP.GT.U32.AND P3, PT, R4, R5, PT ;  /* 0x000000050400720c */ /* 0x000fc40003f64070 */
[----:B------:R1:W-:Y:S01]  /*8870*/  STL [R1+0x19c], R11 ;  /* 0x00019c0b01007387 */ /* 0x0003e20000100800 */
[----:B0-----:R-:W-:Y:S02]  /*8880*/  IMAD.MOV.U32 R0, RZ, RZ, R9 ;  /* 0x000000ffff007224 */ /* 0x001fe400078e0009 */
[----:B------:R-:W-:Y:S02]  /*8890*/  IMAD.MOV R6, RZ, RZ, -R6 ;  /* 0x000000ffff067224 */ /* 0x000fe400078e0a06 */
[----:B------:R-:W-:Y:S01]  /*88a0*/  @!P6 IMAD.MOV R0, RZ, RZ, -R0 ;  /* 0x000000ffff00e224 */ /* 0x000fe200078e0a00 */
[C---:B------:R-:W-:Y:S01]  /*88b0*/  ISETP.GT.U32.AND P6, PT, R4.reuse, R14, PT ;  /* 0x0000000e0400720c */ /* 0x040fe20003fc4070 */
[----:B------:R-:W-:Y:S02]  /*88c0*/  IMAD R13, R4, R6, R13 ;  /* 0x00000006040d7224 */ /* 0x000fe400078e020d */
[----:B------:R-:W-:Y:S01]  /*88d0*/  VIADD R12, R26, 0x67 ;  /* 0x000000671a0c7836 */ /* 0x000fe20000000000 */
[----:B------:R0:W-:Y:S01]  /*88e0*/  STL [R1+0x198], R0 ;  /* 0x0001980001007387 */ /* 0x0001e20000100800 */
[--C-:B------:R-:W-:Y:S01]  /*88f0*/  @!P4 IMAD.IADD R16, R16, 0x1, -R4.reuse ;  /* 0x000000011010c824 */ /* 0x100fe200078e0a04 */
[----:B------:R-:W-:Y:S01]  /*8900*/  ISETP.GT.U32.AND P4, PT, R4, R13, PT ;  /* 0x0000000d0400720c */ /* 0x000fe20003f84070 */
[--C-:B------:R-:W-:Y:S01]  /*8910*/  @!P1 IMAD.IADD R15, R15, 0x1, -R4.reuse ;  /* 0x000000010f0f9824 */ /* 0x100fe200078e0a04 */
[----:B------:R-:W-:Y:S01]  /*8920*/  IABS R6, R12 ;  /* 0x0000000c00067213 */ /* 0x000fe20000000000 */
[--C-:B------:R-:W-:Y:S01]  /*8930*/  @!P3 IMAD.IADD R5, R5, 0x1, -R4.reuse ;  /* 0x000000010505b824 */ /* 0x100fe200078e0a04 */
[----:B------:R-:W-:Y:S01]  /*8940*/  ISETP.GE.AND P3, PT, R3, RZ, PT ;  /* 0x000000ff0300720c */ /* 0x000fe20003f66270 */
[----:B------:R-:W-:Y:S01]  /*8950*/  VIADD R9, R26, 0x66 ;  /* 0x000000661a097836 */ /* 0x000fe20000000000 */
[----:B------:R-:W-:Y:S01]  /*8960*/  ISETP.GE.AND P1, PT, R2, RZ, PT ;  /* 0x000000ff0200720c */ /* 0x000fe20003f26270 */
[----:B------:R-:W-:Y:S01]  /*8970*/  @!P6 IMAD.IADD R14, R14, 0x1, -R4 ;  /* 0x000000010e0ee824 */ /* 0x000fe200078e0a04 */
[----:B------:R-:W-:Y:S01]  /*8980*/  ISETP.GT.U32.AND P6, PT, R4, R15, PT ;  /* 0x0000000f0400720c */ /* 0x000fe20003fc4070 */
[----:B------:R-:W-:Y:S01]  /*8990*/  IMAD.HI.U32 R3, R8, R6, RZ ;  /* 0x0000000608037227 */ /* 0x000fe200078e00ff */
[----:B-1----:R-:W-:-:S03]  /*89a0*/  IABS R11, R9 ;  /* 0x00000009000b7213 */ /* 0x002fc60000000000 */
[----:B------:R-:W-:Y:S02]  /*89b0*/  IMAD.MOV R3, RZ, RZ, -R3 ;  /* 0x000000ffff037224 */ /* 0x000fe400078e0a03 */
[----:B------:R-:W-:Y:S01]  /*89c0*/  @!P4 IMAD.IADD R13, R13, 0x1, -R4 ;  /* 0x000000010d0dc824 */ /* 0x000fe200078e0a04 */
[C---:B------:R-:W-:Y:S01]  /*89d0*/  ISETP.GT.U32.AND P4, PT, R4.reuse, R14, PT ;  /* 0x0000000e0400720c */ /* 0x040fe20003f84070 */
[----:B------:R-:W-:Y:S02]  /*89e0*/  IMAD R6, R4, R3, R6 ;  /* 0x0000000304067224 */ /* 0x000fe400078e0206 */
[----:B0-----:R-:W-:Y:S02]  /*89f0*/  IMAD.MOV.U32 R0, RZ, RZ, R5 ;  /* 0x000000ffff007224 */ /* 0x001fe400078e0005 */
[----:B------:R-:W-:-:S04]  /*8a00*/  IMAD.HI.U32 R5, R8, R11, RZ ;  /* 0x0000000b08057227 */ /* 0x000fc800078e00ff */
[----:B------:R-:W-:Y:S01]  /*8a10*/  @!P6 IMAD.IADD R15, R15, 0x1, -R4 ;  /* 0x000000010f0fe824 */ /* 0x000fe200078e0a04 */
[C---:B------:R-:W-:Y:S01]  /*8a20*/  ISETP.GT.U32.AND P6, PT, R4.reuse, R6, PT ;  /* 0x000000060400720c */ /* 0x040fe20003fc4070 */
[----:B------:R-:W-:Y:S02]  /*8a30*/  IMAD.MOV R5, RZ, RZ, -R5 ;  /* 0x000000ffff057224 */ /* 0x000fe400078e0a05 */
[----:B------:R-:W-:Y:S01]  /*8a40*/  @!P0 IMAD.MOV R0, RZ, RZ, -R0 ;  /* 0x000000ffff008224 */ /* 0x000fe200078e0a00 */
[----:B------:R-:W-:Y:S01]  /*8a50*/  ISETP.GT.U32.AND P0, PT, R4, R13, PT ;  /* 0x0000000d0400720c */ /* 0x000fe20003f04070 */
[----:B------:R-:W-:Y:S02]  /*8a60*/  VIADD R2, R26, 0x65 ;  /* 0x000000651a027836 */ /* 0x000fe40000000000 */
[----:B------:R-:W-:Y:S01]  /*8a70*/  IMAD R11, R4, R5, R11 ;  /* 0x00000005040b7224 */ /* 0x000fe200078e020b */
[----:B------:R0:W-:Y:S01]  /*8a80*/  STL [R1+0x194], R0 ;  /* 0x0001940001007387 */ /* 0x0001e20000100800 */
[----:B------:R-:W-:Y:S01]  /*8a90*/  VIADD R3, R26, 0x64 ;  /* 0x000000641a037836 */ /* 0x000fe20000000000 */
[----:B------:R-:W-:Y:S01]  /*8aa0*/  IABS R17, R2 ;  /* 0x0000000200117213 */ /* 0x000fe20000000000 */
[--C-:B------:R-:W-:Y:S01]  /*8ab0*/  @!P4 IMAD.IADD R14, R14, 0x1, -R4.reuse ;  /* 0x000000010e0ec824 */ /* 0x100fe200078e0a04 */
[----:B------:R-:W-:Y:S01]  /*8ac0*/  ISETP.GT.U32.AND P4, PT, R4, R11, PT ;  /* 0x0000000b0400720c */ /* 0x000fe20003f84070 */
[----:B------:R-:W-:Y:S01]  /*8ad0*/  @!P6 IMAD.IADD R6, R6, 0x1, -R4 ;  /* 0x000000010606e824 */ /* 0x000fe200078e0a04 */
[----:B------:R-:W-:Y:S01]  /*8ae0*/  IABS R10, R3 ;  /* 0x00000003000a7213 */ /* 0x000fe20000000000 */
[----:B------:R-:W-:Y:S01]  /*8af0*/  IMAD.HI.U32 R18, R8, R17, RZ ;  /* 0x0000001108127227 */ /* 0x000fe200078e00ff */
[----:B------:R-:W-:-:S03]  /*8b00*/  ISETP.GE.AND P6, PT, R9, RZ, PT ;  /* 0x000000ff0900720c */ /* 0x000fc60003fc6270 */
[----:B0-----:R-:W-:Y:S02]  /*8b10*/  IMAD.MOV.U32 R0, RZ, RZ, R15 ;  /* 0x000000ffff007224 */ /* 0x001fe400078e000f */
[----:B------:R-:W-:Y:S01]  /*8b20*/  @!P0 IMAD.IADD R13, R13, 0x1, -R4 ;  /* 0x000000010d0d8824 */ /* 0x000fe200078e0a04 */
[----:B------:R-:W-:Y:S01]  /*8b30*/  ISETP.GE.AND P0, PT, R12, RZ, PT ;  /* 0x000000ff0c00720c */ /* 0x000fe20003f06270 */
[----:B------:R-:W-:Y:S01]  /*8b40*/  @!P2 IMAD.MOV R16, RZ, RZ, -R16 ;  /* 0x000000ffff10a224 */ /* 0x000fe200078e0a10 */
[----:B------:R-:W-:Y:S01]  /*8b50*/  ISETP.GT.U32.AND P2, PT, R4, R6, PT ;  /* 0x000000060400720c */ /* 0x000fe20003f44070 */
[----:B------:R-:W-:Y:S02]  /*8b60*/  IMAD.MOV R18, RZ, RZ, -R18 ;  /* 0x000000ffff127224 */ /* 0x000fe400078e0a12 */
[----:B------:R-:W-:Y:S01]  /*8b70*/  IMAD.HI.U32 R12, R8, R10, RZ ;  /* 0x0000000a080c7227 */ /* 0x000fe200078e00ff */
[----:B------:R-:W-:Y:S03]  /*8b80*/  STL [R1+0x190], R16 ;  /* 0x0001901001007387 */ /* 0x000fe60000100800 */
[----:B------:R-:W-:-:S02]  /*8b90*/  @!P5 IMAD.MOV R0, RZ, RZ, -R0 ;  /* 0x000000ffff00d224 */ /* 0x000fc400078e0a00 */
[C---:B------:R-:W-:Y:S02]  /*8ba0*/  IMAD R9, R4.reuse, R18, R17 ;  /* 0x0000001204097224 */ /* 0x040fe400078e0211 */
[----:B------:R-:W-:Y:S01]  /*8bb0*/  IMAD.MOV R12, RZ, RZ, -R12 ;  /* 0x000000ffff0c7224 */ /* 0x000fe200078e0a0c */
[----:B------:R0:W-:Y:S01]  /*8bc0*/  STL [R1+0x18c], R0 ;  /* 0x00018c0001007387 */ /* 0x0001e20000100800 */
[----:B------:R-:W-:Y:S01]  /*8bd0*/  @!P4 IMAD.IADD R11, R11, 0x1, -R4 ;  /* 0x000000010b0bc824 */ /* 0x000fe200078e0a04 */
[----:B------:R-:W-:Y:S01]  /*8be0*/  ISETP.GT.U32.AND P5, PT, R4, R9, PT ;  /* 0x000000090400720c */ /* 0x000fe20003fa4070 */
[----:B------:R-:W-:Y:S01]  /*8bf0*/  @!P3 IMAD.MOV R14, RZ, RZ, -R14 ;  /* 0x000000ffff0eb224 */ /* 0x000fe200078e0a0e */
[----:B------:R-:W-:Y:S01]  /*8c00*/  ISETP.GE.AND P3, PT, R2, RZ, PT ;  /* 0x000000ff0200720c */ /* 0x000fe20003f66270 */
[----:B------:R-:W-:Y:S01]  /*8c10*/  VIADD R5, R26, 0x63 ;  /* 0x000000631a057836 */ /* 0x000fe20000000000 */
[C---:B------:R-:W-:Y:S01]  /*8c20*/  ISETP.GT.U32.AND P4, PT, R4.reuse, R11, PT ;  /* 0x0000000b0400720c */ /* 0x040fe20003f84070 */
[----:B------:R-:W-:Y:S01]  /*8c30*/  IMAD R2, R4, R12, R10 ;  /* 0x0000000c04027224 */ /* 0x000fe200078e020a */
[----:B------:R1:W-:Y:S01]  /*8c40*/  STL [R1+0x188], R14 ;  /* 0x0001880e01007387 */ /* 0x0003e20000100800 */
[----:B------:R-:W-:Y:S01]  /*8c50*/  @!P2 IMAD.IADD R6, R6, 0x1, -R4 ;  /* 0x000000010606a824 */ /* 0x000fe200078e0a04 */
[----:B------:R-:W-:Y:S01]  /*8c60*/  IABS R19, R5 ;  /* 0x0000000500137213 */ /* 0x000fe20000000000 */
[----:B0-----:R-:W-:Y:S01]  /*8c70*/  IMAD.MOV.U32 R0, RZ, RZ, R13 ;  /* 0x000000ffff007224 */ /* 0x001fe200078e000d */
[----:B------:R-:W-:Y:S01]  /*8c80*/  ISETP.GT.U32.AND P2, PT, R4, R2, PT ;  /* 0x000000020400720c */ /* 0x000fe20003f44070 */
[----:B------:R-:W-:-:S02]  /*8c90*/  VIADD R10, R26, 0x60 ;  /* 0x000000601a0a7836 */ /* 0x000fc40000000000 */
[----:B------:R-:W-:Y:S01]  /*8ca0*/  @!P1 IMAD.MOV R0, RZ, RZ, -R0 ;  /* 0x000000ffff009224 */ /* 0x000fe200078e0a00 */
[----:B------:R-:W-:Y:S01]  /*8cb0*/  ISETP.GE.AND P1, PT, R3, RZ, PT ;  /* 0x000000ff0300720c */ /* 0x000fe20003f26270 */
[----:B------:R-:W-:Y:S01]  /*8cc0*/  IMAD.HI.U32 R13, R8, R19, RZ ;  /* 0x00000013080d7227 */ /* 0x000fe200078e00ff */
[----:B-1----:R-:W-:Y:S02]  /*8cd0*/  IABS R14, R10 ;  /* 0x0000000a000e7213 */ /* 0x002fe40000000000 */
[----:B------:R0:W-:Y:S01]  /*8ce0*/  STL [R1+0x184], R0 ;  /* 0x0001840001007387 */ /* 0x0001e20000100800 */
[----:B------:R-:W-:Y:S02]  /*8cf0*/  IMAD.MOV R13, RZ, RZ, -R13 ;  /* 0x000000ffff0d7224 */ /* 0x000fe400078e0a0d */
[--C-:B------:R-:W-:Y:S01]  /*8d00*/  @!P4 IMAD.IADD R11, R11, 0x1, -R4.reuse ;  /* 0x000000010b0bc824 */ /* 0x100fe200078e0a04 */
[----:B------:R-:W-:Y:S01]  /*8d10*/  ISETP.GE.AND P4, PT, R5, RZ, PT ;  /* 0x000000ff0500720c */ /* 0x000fe20003f86270 */
[----:B------:R-:W-:-:S02]  /*8d20*/  @!P5 IMAD.IADD R9, R9, 0x1, -R4 ;  /* 0x000000010909d824 */ /* 0x000fc400078e0a04 */
[----:B------:R-:W-:Y:S02]  /*8d30*/  IMAD R19, R4, R13, R19 ;  /* 0x0000000d04137224 */ /* 0x000fe400078e0213 */
[----:B------:R-:W-:Y:S01]  /*8d40*/  @!P2 IMAD.IADD R2, R2, 0x1, -R4 ;  /* 0x000000010202a824 */ /* 0x000fe200078e0a04 */
[----:B------:R-:W-:Y:S01]  /*8d50*/  ISETP.GT.U32.AND P2, PT, R4, R9, PT ;  /* 0x000000090400720c */ /* 0x000fe20003f44070 */
[----:B0-----:R-:W-:Y:S02]  /*8d60*/  IMAD.MOV.U32 R0, RZ, RZ, R6 ;  /* 0x000000ffff007224 */ /* 0x001fe400078e0006 */
[----:B------:R-:W-:Y:S02]  /*8d70*/  VIADD R3, R26, 0x62 ;  /* 0x000000621a037836 */ /* 0x000fe40000000000 */
[----:B------:R-:W-:Y:S01]  /*8d80*/  @!P0 IMAD.MOV R0, RZ, RZ, -R0 ;  /* 0x000000ffff008224 */ /* 0x000fe200078e0a00 */
[----:B------:R-:W-:Y:S01]  /*8d90*/  ISETP.GT.U32.AND P0, PT, R4, R2, PT ;  /* 0x000000020400720c */ /* 0x000fe20003f04070 */
[C---:B------:R-:W-:Y:S01]  /*8da0*/  VIADD R5, R26.reuse, 0x61 ;  /* 0x000000611a057836 */ /* 0x040fe20000000000 */
[----:B------:R-:W-:Y:S01]  /*8db0*/  IABS R18, R3 ;  /* 0x0000000300127213 */ /* 0x000fe20000000000 */
[C---:B------:R-:W-:Y:S01]  /*8dc0*/  VIADD R15, R26.reuse, 0x5c ;  /* 0x0000005c1a0f7836 */ /* 0x040fe20000000000 */
[----:B------:R0:W-:Y:S01]  /*8dd0*/  STL [R1+0x180], R0 ;  /* 0x0001800001007387 */ /* 0x0001e20000100800 */
[----:B------:R-:W-:Y:S01]  /*8de0*/  ISETP.GE.AND P5, PT, R3, RZ, PT ;  /* 0x000000ff0300720c */ /* 0x000fe20003fa6270 */
[----:B------:R-:W-:Y:S01]  /*8df0*/  VIADD R3, R26, 0x5f ;  /* 0x0000005f1a037836 */ /* 0x000fe20000000000 */
[----:B------:R-:W-:Y:S01]  /*8e00*/  IABS R17, R5 ;  /* 0x0000000500117213 */ /* 0x000fe20000000000 */
[----:B------:R-:W-:Y:S01]  /*8e10*/  IMAD.HI.U32 R6, R8, R18, RZ ;  /* 0x0000001208067227 */ /* 0x000fe200078e00ff */
[----:B------:R-:W-:-:S02]  /*8e20*/  IABS R12, R15 ;  /* 0x0000000f000c7213 */ /* 0x000fc40000000000 */
[----:B------:R-:W-:Y:S01]  /*8e30*/  IABS R16, R3 ;  /* 0x0000000300107213 */ /* 0x000fe20000000000 */
[----:B------:R-:W-:Y:S02]  /*8e40*/  @!P2 IMAD.IADD R9, R9, 0x1, -R4 ;  /* 0x000000010909a824 */ /* 0x000fe400078e0a04 */
[----:B0-----:R-:W-:Y:S02]  /*8e50*/  IMAD.MOV.U32 R0, RZ, RZ, R11 ;  /* 0x000000ffff007224 */ /* 0x001fe400078e000b */
[----:B------:R-:W-:Y:S02]  /*8e60*/  IMAD.MOV R6, RZ, RZ, -R6 ;  /* 0x000000ffff067224 */ /* 0x000fe400078e0a06 */
[----:B------:R-:W-:Y:S01]  /*8e70*/  @!P6 IMAD.MOV R0, RZ, RZ, -R0 ;  /* 0x000000ffff00e224 */ /* 0x000fe200078e0a00 */
[C---:B------:R-:W-:Y:S01]  /*8e80*/  ISETP.GT.U32.AND P6, PT, R4.reuse, R19, PT ;  /* 0x000000130400720c */ /* 0x040fe20003fc4070 */
[----:B------:R-:W-:Y:S02]  /*8e90*/  IMAD R18, R4, R6, R18 ;  /* 0x0000000604127224 */ /* 0x000fe400078e0212 */
[----:B------:R-:W-:Y:S01]  /*8ea0*/  IMAD.HI.U32 R11, R8, R17, RZ ;  /* 0x00000011080b7227 */ /* 0x000fe200078e00ff */
[----:B------:R0:W-:Y:S02]  /*8eb0*/  STL [R1+0x17c], R0 ;  /* 0x00017c0001007387 */ /* 0x0001e40000100800 */
[----:B------:R-:W-:Y:S01]  /*8ec0*/  ISETP.GT.U32.AND P2, PT, R4, R18, PT ;  /* 0x000000120400720c */ /* 0x000fe20003f44070 */
[----:B------:R-:W-:-:S04]  /*8ed0*/  IMAD.HI.U32 R6, R8, R14, RZ ;  /* 0x0000000e08067227 */ /* 0x000fc800078e00ff */
[--C-:B------:R-:W-:Y:S01]  /*8ee0*/  @!P0 IMAD.IADD R2, R2, 0x1, -R4.reuse ;  /* 0x0000000102028824 */ /* 0x100fe200078e0a04 */
[----:B------:R-:W-:Y:S01]  /*8ef0*/  ISETP.GE.AND P0, PT, R5, RZ, PT ;  /* 0x000000ff0500720c */ /* 0x000fe20003f06270 */
[----:B------:R-:W-:Y:S01]  /*8f00*/  @!P6 IMAD.IADD R19, R19, 0x1, -R4 ;  /* 0x000000011313e824 */ /* 0x000fe200078e0a04 */
[----:B------:R-:W-:Y:S01]  /*8f10*/  ISETP.GE.AND P6, PT, R10, RZ, PT ;  /* 0x000000ff0a00720c */ /* 0x000fe20003fc6270 */
[----:B0-----:R-:W-:Y:S02]  /*8f20*/  IMAD.MOV.U32 R0, RZ, RZ, R9 ;  /* 0x000000ffff007224 */ /* 0x001fe400078e0009 */
[----:B------:R-:W-:Y:S02]  /*8f30*/  IMAD.MOV R11, RZ, RZ, -R11 ;  /* 0x000000ffff0b7224 */ /* 0x000fe400078e0a0b */
[----:B------:R-:W-:Y:S01]  /*8f40*/  @!P3 IMAD.MOV R0, RZ, RZ, -R0 ;  /* 0x000000ffff00b224 */ /* 0x000fe200078e0a00 */
[----:B------:R-:W-:Y:S01]  /*8f50*/  ISETP.GT.U32.AND P3, PT, R4, R19, PT ;  /* 0x000000130400720c */ /* 0x000fe20003f64070 */
[----:B------:R-:W-:-:S02]  /*8f60*/  IMAD.MOV R6, RZ, RZ, -R6 ;  /* 0x000000ffff067224 */ /* 0x000fc400078e0a06 */
[C---:B------:R-:W-:Y:S01]  /*8f70*/  IMAD R17, R4.reuse, R11, R17 ;  /* 0x0000000b04117224 */ /* 0x040fe200078e0211 */
[----:B------:R0:W-:Y:S01]  /*8f80*/  STL [R1+0x178], R0 ;  /* 0x0001780001007387 */ /* 0x0001e20000100800 */
[----:B------:R-:W-:Y:S02]  /*8f90*/  IMAD R14, R4, R6, R14 ;  /* 0x00000006040e7224 */ /* 0x000fe400078e020e */
[----:B------:R-:W-:Y:S02]  /*8fa0*/  @!P2 IMAD.IADD R18, R18, 0x1, -R4 ;  /* 0x000000011212a824 */ /* 0x000fe400078e0a04 */
[----:B------:R-:W-:-:S03]  /*8fb0*/  IMAD.HI.U32 R5, R8, R16, RZ ;  /* 0x0000001008057227 */ /* 0x000fc600078e00ff */
[C---:B------:R-:W-:Y:S01]  /*8fc0*/  ISETP.GT.U32.AND P2, PT, R4.reuse, R18, PT ;  /* 0x000000120400720c */ /* 0x040fe20003f44070 */
[----:B------:R-:W-:Y:S01]  /*8fd0*/  @!P3 IMAD.IADD R19, R19, 0x1, -R4 ;  /* 0x000000011313b824 */ /* 0x000fe200078e0a04 */
[----:B------:R-:W-:Y:S01]  /*8fe0*/  ISETP.GT.U32.AND P3, PT, R4, R14, PT ;  /* 0x0000000e0400720c */ /* 0x000fe20003f64070 */
[----:B0-----:R-:W-:Y:S02]  /*8ff0*/  IMAD.MOV.U32 R0, RZ, RZ, R2 ;  /* 0x000000ffff007224 */ /* 0x001fe400078e0002 */
[----:B------:R-:W-:Y:S02]  /*9000*/  VIADD R9, R26, 0x5e ;  /* 0x0000005e1a097836 */ /* 0x000fe40000000000 */
[----:B------:R-:W-:Y:S01]  /*9010*/  @!P1 IMAD.MOV R0, RZ, RZ, -R0 ;  /* 0x000000ffff009224 */ /* 0x000fe200078e0a00 */
[C---:B------:R-:W-:Y:S01]  /*9020*/  ISETP.GT.U32.AND P1, PT, R4.reuse, R17, PT ;  /* 0x000000110400720c */ /* 0x040fe20003f24070 */
[----:B------:R-:W-:Y:S01]  /*9030*/  IMAD.MOV R5, RZ, RZ, -R5 ;  /* 0x000000ffff057224 */ /* 0x000fe200078e0a05 */
[----:B------:R-:W-:Y:S01]  /*9040*/  IABS R10, R9 ;  /* 0x00000009000a7213 */ /* 0x000fe20000000000 */
[----:B------:R-:W-:Y:S01]  /*9050*/  IMAD.MOV.U32 R20, RZ, RZ, R19 ;  /* 0x000000ffff147224 */ /* 0x000fe200078e0013 */
[----:B------:R0:W-:Y:S01]  /*9060*/  STL [R1+0x174], R0 ;  /* 0x0001740001007387 */ /* 0x0001e20000100800 */
[----:B------:R-:W-:-:S02]  /*9070*/  IMAD R16, R4, R5, R16 ;  /* 0x0000000504107224 */ /* 0x000fc400078e0210 */
[----:B------:R-:W-:Y:S02]  /*9080*/  VIADD R5, R26, 0x5d ;  /* 0x0000005d1a057836 */ /* 0x000fe40000000000 */
[----:B------:R-:W-:Y:S02]  /*9090*/  @!P3 IMAD.IADD R14, R14, 0x1, -R4 ;  /* 0x000000010e0eb824 */ /* 0x000fe400078e0a04 */
[----:B------:R-:W-:Y:S01]  /*90a0*/  IMAD.HI.U32 R13, R8, R10, RZ ;  /* 0x0000000a080d7227 */ /* 0x000fe200078e00ff */
[----:B------:R-:W-:-:S03]  /*90b0*/  IABS R6, R5 ;  /* 0x0000000500067213 */ /* 0x000fc60000000000 */
[--C-:B------:R-:W-:Y:S01]  /*90c0*/  @!P1 IMAD.IADD R17, R17, 0x1, -R4.reuse ;  /* 0x0000000111119824 */ /* 0x100fe200078e0a04 */
[----:B------:R-:W-:Y:S01]  /*90d0*/  ISETP.GE.AND P1, PT, R3, RZ, PT ;  /* 0x000000ff0300720c */ /* 0x000fe20003f26270 */
[----:B------:R-:W-:Y:S01]  /*90e0*/  @!P2 IMAD.IADD R18, R18, 0x1, -R4 ;  /* 0x000000011212a824 */ /* 0x000fe200078e0a04 */
[C---:B------:R-:W-:Y:S01]  /*90f0*/  ISETP.GT.U32.AND P2, PT, R4.reuse, R16, PT ;  /* 0x000000100400720c */ /* 0x040fe20003f44070 */
[----:B------:R-:W-:Y:S01]  /*9100*/  IMAD.MOV R13, RZ, RZ, -R13 ;  /* 0x000000ffff0d7224 */ /* 0x000fe200078e0a0d */
[C---:B------:R-:W-:Y:S01]  /*9110*/  ISETP.GT.U32.AND P3, PT, R4.reuse, R17, PT ;  /* 0x000000110400720c */ /* 0x040fe20003f64070 */
[----:B------:R-:W-:Y:S01]  /*9120*/  @!P4 IMAD.MOV R20, RZ, RZ, -R20 ;  /* 0x000000ffff14c224 */ /* 0x000fe200078e0a14 */
[----:B------:R-:W-:Y:S01]  /*9130*/  ISETP.GT.U32.AND P4, PT, R4, R14, PT ;  /* 0x0000000e0400720c */ /* 0x000fe20003f84070 */
[----:B------:R-:W-:Y:S02]  /*9140*/  IMAD.MOV.U32 R3, RZ, RZ, R12 ;  /* 0x000000ffff037224 */ /* 0x000fe400078e000c */
[----:B------:R-:W-:Y:S01]  /*9150*/  IMAD.HI.U32 R12, R8, R6, RZ ;  /* 0x00000006080c7227 */ /* 0x000fe200078e00ff */
[----:B------:R-:W-:Y:S03]  /*9160*/  STL [R1+0x170], R20 ;  /* 0x0001701401007387 */ /* 0x000fe60000100800 */
[----:B------:R-:W-:-:S02]  /*9170*/  IMAD R10, R4, R13, R10 ;  /* 0x0000000d040a7224 */ /* 0x000fc400078e020a */
[----:B------:R-:W-:Y:S02]  /*9180*/  IMAD.MOV R12, RZ, RZ, -R12 ;  /* 0x000000ffff0c7224 */ /* 0x000fe400078e0a0c */
[----:B------:R-:W-:Y:S01]  /*9190*/  @!P3 IMAD.IADD R17, R17, 0x1, -R4 ;  /* 0x000000011111b824 */ /* 0x000fe200078e0a04 */
[----:B------:R-:W-:Y:S01]  /*91a0*/  ISETP.GT.U32.AND P3, PT, R4, R10, PT ;  /* 0x0000000a0400720c */ /* 0x000fe20003f64070 */
[----:B------:R-:W-:-:S04]  /*91b0*/  IMAD.HI.U32 R13, R8, R3, RZ ;  /* 0x00000003080d7227 */ /* 0x000fc800078e00ff */
[----:B------:R-:W-:Y:S02]  /*91c0*/  IMAD R6, R4, R12, R6 ;  /* 0x0000000c04067224 */ /* 0x000fe400078e0206 */
[--C-:B------:R-:W-:Y:S02]  /*91d0*/  @!P2 IMAD.IADD R16, R16, 0x1, -R4.reuse ;  /* 0x000000011010a824 */ /* 0x100fe400078e0a04 */
[----:B------:R-:W-:Y:S02]  /*91e0*/  IMAD.MOV R13, RZ, RZ, -R13 ;  /* 0x000000ffff0d7224 */ /* 0x000fe400078e0a0d */
[----:B------:R-:W-:Y:S01]  /*91f0*/  @!P4 IMAD.IADD R14, R14, 0x1, -R4 ;  /* 0x000000010e0ec824 */ /* 0x000fe200078e0a04 */
[C---:B------:R-:W-:Y:S01]  /*9200*/  ISETP.GT.U32.AND P4, PT, R4.reuse, R6, PT ;  /* 0x000000060400720c */ /* 0x040fe20003f84070 */
[----:B0-----:R-:W-:Y:S01]  /*9210*/  IMAD.MOV.U32 R0, RZ, RZ, R18 ;  /* 0x000000ffff007224 */ /* 0x001fe200078e0012 */
[C---:B------:R-:W-:Y:S01]  /*9220*/  ISETP.GT.U32.AND P2, PT, R4.reuse, R16, PT ;  /* 0x000000100400720c */ /* 0x040fe20003f44070 */
[----:B------:R-:W-:-:S02]  /*9230*/  IMAD R3, R4, R13, R3 ;  /* 0x0000000d04037224 */ /* 0x000fc400078e0203 */
[----:B------:R-:W-:Y:S02]  /*9240*/  VIADD R2, R26, 0x5b ;  /* 0x0000005b1a027836 */ /* 0x000fe40000000000 */
[----:B------:R-:W-:Y:S01]  /*9250*/  @!P5 IMAD.MOV R0, RZ, RZ, -R0 ;  /* 0x000000ffff00d224 */ /* 0x000fe200078e0a00 */
[----:B------:R-:W-:Y:S01]  /*9260*/  ISETP.GE.AND P5, PT, R9, RZ, PT ;  /* 0x000000ff0900720c */ /* 0x000fe20003fa6270 */
[--C-:B------:R-:W-:Y:S01]  /*9270*/  @!P3 IMAD.IADD R10, R10, 0x1, -R4.reuse ;  /* 0x000000010a0ab824 */ /* 0x100fe200078e0a04 */
[----:B------:R-:W-:Y:S01]  /*9280*/  ISETP.GT.U32.AND P3, PT, R4, R3, PT ;  /* 0x000000030400720c */ /* 0x000fe20003f64070 */
[----:B------:R-:W-:Y:S01]  /*9290*/  VIADD R12, R26, 0x5a ;  /* 0x0000005a1a0c7836 */ /* 0x000fe20000000000 */
[----:B------:R-:W-:Y:S01]  /*92a0*/  IABS R11, R2 ;  /* 0x00000002000b7213 */ /* 0x000fe20000000000 */
[----:B------:R0:W-:Y:S01]  /*92b0*/  STL [R1+0x16c], R0 ;  /* 0x00016c0001007387 */ /* 0x0001e20000100800 */
[--C-:B------:R-:W-:Y:S01]  /*92c0*/  @!P4 IMAD.IADD R6, R6, 0x1, -R4.reuse ;  /* 0x000000010606c824 */ /* 0x100fe200078e0a04 */
[----:B------:R-:W-:Y:S01]  /*92d0*/  ISETP.GT.U32.AND P4, PT, R4, R10, PT ;  /* 0x0000000a0400720c */ /* 0x000fe20003f84070 */
[----:B------:R-:W-:Y:S01]  /*92e0*/  @!P2 IMAD.IADD R16, R16, 0x1, -R4 ;  /* 0x000000011010a824 */ /* 0x000fe200078e0a04 */
[----:B------:R-:W-:Y:S01]  /*92f0*/  ISETP.GE.AND P2, PT, R5, RZ, PT ;  /* 0x000000ff0500720c */ /* 0x000fe20003f46270 */
[----:B------:R-:W-:Y:S01]  /*9300*/  IMAD.HI.U32 R9, R8, R11, RZ ;  /* 0x0000000b08097227 */ /* 0x000fe200078e00ff */
[----:B------:R-:W-:-:S03]  /*9310*/  IABS R13, R12 ;  /* 0x0000000c000d7213 */ /* 0x000fc60000000000 */
[----:B------:R-:W-:Y:S02]  /*9320*/  IMAD.MOV R9, RZ, RZ, -R9 ;  /* 0x000000ffff097224 */ /* 0x000fe400078e0a09 */
[----:B0-----:R-:W-:Y:S02]  /*9330*/  IMAD.MOV.U32 R0, RZ, RZ, R17 ;  /* 0x000000ffff007224 */ /* 0x001fe400078e0011 */
[----:B------:R-:W-:Y:S02]  /*9340*/  VIADD R5, R26, 0x59 ;  /* 0x000000591a057836 */ /* 0x000fe40000000000 */
[----:B------:R-:W-:Y:S01]  /*9350*/  @!P0 IMAD.MOV R0, RZ, RZ, -R0 ;  /* 0x000000ffff008224 */ /* 0x000fe200078e0a00 */
[C---:B------:R-:W-:Y:S01]  /*9360*/  ISETP.GT.U32.AND P0, PT, R4.reuse, R6, PT ;  /* 0x000000060400720c */ /* 0x040fe20003f04070 */
[----:B------:R-:W-:Y:S01]  /*9370*/  @!P3 IMAD.IADD R3, R3, 0x1, -R4 ;  /* 0x000000010303b824 */ /* 0x000fe200078e0a04 */
[----:B------:R-:W-:Y:S01]  /*9380*/  ISETP.GE.AND P3, PT, R15, RZ, PT ;  /* 0x000000ff0f00720c */ /* 0x000fe20003f66270 */
[----:B------:R-:W-:Y:S01]  /*9390*/  IMAD R11, R4, R9, R11 ;  /* 0x00000009040b7224 */ /* 0x000fe200078e020b */
[----:B------:R0:W-:Y:S01]  /*93a0*/  STL [R1+0x168], R0 ;  /* 0x0001680001007387 */ /* 0x0001e20000100800 */
[----:B------:R-:W-:Y:S01]  /*93b0*/  IABS R9, R5 ;  /* 0x0000000500097213 */ /* 0x000fe20000000000 */
[----:B------:R-:W-:-:S02]  /*93c0*/  IMAD.MOV.U32 R17, RZ, RZ, R14 ;  /* 0x000000ffff117224 */ /* 0x000fc400078e000e */
[----:B------:R-:W-:-:S04]  /*93d0*/  IMAD.HI.U32 R14, R8, R13, RZ ;  /* 0x0000000d080e7227 */ /* 0x000fc800078e00ff */
[----:B------:R-:W-:-:S04]  /*93e0*/  IMAD.HI.U32 R15, R8, R9, RZ ;  /* 0x00000009080f7227 */ /* 0x000fc800078e00ff */
[----:B0-----:R-:W-:Y:S02]  /*93f0*/  IMAD.MOV.U32 R0, RZ, RZ, R16 ;  /* 0x000000ffff007224 */ /* 0x001fe400078e0010 */
[----:B------:R-:W-:Y:S01]  /*9400*/  @!P6 IMAD.MOV R17, RZ, RZ, -R17 ;  /* 0x000000ffff11e224 */ /* 0x000fe200078e0a11 */
[C---:B------:R-:W-:Y:S01]  /*9410*/  ISETP.GT.U32.AND P6, PT, R4.reuse, R11, PT ;  /* 0x0000000b0400720c */ /* 0x040fe20003fc4070 */
[----:B------:R-:W-:Y:S01]  /*9420*/  @!P1 IMAD.MOV R0, RZ, RZ, -R0 ;  /* 0x000000ffff009224 */ /* 0x000fe200078e0a00 */
[----:B------:R-:W-:Y:S01]  /*9430*/  ISETP.GT.U32.AND P1, PT, R4, R3, PT ;  /* 0x000000030400720c */ /* 0x000fe20003f24070 */
[----:B------:R-:W-:Y:S01]  /*9440*/  IMAD.MOV R14, RZ, RZ, -R14 ;  /* 0x000000ffff0e7224 */ /* 0x000fe200078e0a0e */
[----:B------:R-:W-:Y:S01]  /*9450*/  STL [R1+0x164], R17 ;  /* 0x0001641101007387 */ /* 0x000fe20000100800 */
[----:B------:R-:W-:Y:S02]  /*9460*/  IMAD.MOV R15, RZ, RZ, -R15 ;  /* 0x000000ffff0f7224 */ /* 0x000fe400078e0a0f */
[--C-:B------:R-:W-:Y:S01]  /*9470*/  @!P0 IMAD.IADD R6, R6, 0x1, -R4.reuse ;  /* 0x0000000106068824 */ /* 0x100fe200078e0a04 */
[----:B------:R-:W-:Y:S01]  /*9480*/  ISETP.GE.AND P0, PT, R12, RZ, PT ;  /* 0x000000ff0c00720c */ /* 0x000fe20003f06270 */
[----:B------:R-:W-:Y:S01]  /*9490*/  @!P4 IMAD.IADD R10, R10, 0x1, -R4 ;  /* 0x000000010a0ac824 */ /* 0x000fe200078e0a04 */
[----:B------:R-:W-:Y:S01]  /*94a0*/  ISETP.GE.AND P4, PT, R2, RZ, PT ;  /* 0x000000ff0200720c */ /* 0x000fe20003f86270 */
[C---:B------:R-:W-:Y:S01]  /*94b0*/  IMAD R2, R4.reuse, R14, R13 ;  /* 0x0000000e04027224 */ /* 0x040fe200078e020d */
[----:B------:R0:W-:Y:S01]  /*94c0*/  STL [R1+0x160], R0 ;  /* 0x0001600001007387 */ /* 0x0001e20000100800 */
[----:B------:R-:W-:-:S02]  /*94d0*/  IMAD R9, R4, R15, R9 ;  /* 0x0000000f04097224 */ /* 0x000fc400078e0209 */
[----:B------:R-:W-:Y:S02]  /*94e0*/  IMAD.MOV.U32 R12, RZ, RZ, R6 ;  /* 0x000000ffff0c7224 */ /* 0x000fe400078e0006 */
[----:B------:R-:W-:Y:S01]  /*94f0*/  @!P1 IMAD.IADD R3, R3, 0x1, -R4 ;  /* 0x0000000103039824 */ /* 0x000fe200078e0a04 */
[C---:B------:R-:W-:Y:S01]  /*9500*/  ISETP.GT.U32.AND P1, PT, R4.reuse, R2, PT ;  /* 0x000000020400720c */ /* 0x040fe20003f24070 */
[----:B------:R-:W-:Y:S01]  /*9510*/  @!P2 IMAD.MOV R12, RZ, RZ, -R12 ;  /* 0x000000ffff0ca224 */ /* 0x000fe200078e0a0c */
[----:B------:R-:W-:Y:S01]  /*9520*/  ISETP.GT.U32.AND P2, PT, R4, R9, PT ;  /* 0x000000090400720c */ /* 0x000fe20003f44070 */
[----:B------:R-:W-:Y:S02]  /*9530*/  @!P6 IMAD.IADD R11, R11, 0x1, -R4 ;  /* 0x000000010b0be824 */ /* 0x000fe400078e0a04 */
[----:B0-----:R-:W-:Y:S02]  /*9540*/  IMAD.MOV.U32 R0, RZ, RZ, R10 ;  /* 0x000000ffff007224 */ /* 0x001fe400078e000a */
[----:B------:R-:W-:Y:S01]  /*9550*/  VIADD R10, R26, 0x58 ;  /* 0x000000581a0a7836 */ /* 0x000fe20000000000 */
[----:B------:R-:W-:Y:S01]  /*9560*/  ISETP.GT.U32.AND P6, PT, R4, R11, PT ;  /* 0x0000000b0400720c */ /* 0x000fe20003fc4070 */
[----:B------:R-:W-:Y:S01]  /*9570*/  @!P5 IMAD.MOV R0, RZ, RZ, -R0 ;  /* 0x000000ffff00d224 */ /* 0x000fe200078e0a00 */
[----:B------:R-:W-:Y:S01]  /*9580*/  ISETP.GE.AND P5, PT, R5, RZ, PT ;  /* 0x000000ff0500720c */ /* 0x000fe20003fa6270 */
[----:B------:R-:W-:Y:S01]  /*9590*/  VIADD R5, R26, 0x56 ;  /* 0x000000561a057836 */ /* 0x000fe20000000000 */
[----:B------:R-:W-:Y:S01]  /*95a0*/  IABS R6, R10 ;  /* 0x0000000a00067213 */ /* 0x000fe20000000000 */
[--C-:B------:R-:W-:Y:S01]  /*95b0*/  @!P1 IMAD.IADD R2, R2, 0x1, -R4.reuse ;  /* 0x0000000102029824 */ /* 0x100fe200078e0a04 */
[----:B------:R0:W-:Y:S01]  /*95c0*/  STL [R1+0x15c], R0 ;  /* 0x00015c0001007387 */ /* 0x0001e20000100800 */
[----:B------:R-:W-:-:S02]  /*95d0*/  @!P2 IMAD.IADD R9, R9, 0x1, -R4 ;  /* 0x000000010909a824 */ /* 0x000fc400078e0a04 */
[----:B------:R-:W-:Y:S01]  /*95e0*/  VIADD R16, R26, 0x54 ;  /* 0x000000541a107836 */ /* 0x000fe20000000000 */
[----:B------:R1:W-:Y:S01]  /*95f0*/  STL [R1+0x158], R12 ;  /* 0x0001580c01007387 */ /* 0x0003e20000100800 */
[----:B------:R-:W-:Y:S01]  /*9600*/  ISETP.GT.U32.AND P1, PT, R4, R2, PT ;  /* 0x000000020400720c */ /* 0x000fe20003f24070 */
[----:B------:R-:W-:Y:S01]  /*9610*/  VIADD R18, R26, 0x50 ;  /* 0x000000501a127836 */ /* 0x000fe20000000000 */
[----:B------:R-:W-:Y:S01]  /*9620*/  ISETP.GT.U32.AND P2, PT, R4, R9, PT ;  /* 0x000000090400720c */ /* 0x000fe20003f44070 */
[----:B------:R-:W-:Y:S02]  /*9630*/  @!P6 IMAD.IADD R11, R11, 0x1, -R4 ;  /* 0x000000010b0be824 */ /* 0x000fe400078e0a04 */
[----:B0-----:R-:W-:Y:S01]  /*9640*/  IMAD.MOV.U32 R0, RZ, RZ, R3 ;  /* 0x000000ffff007224 */ /* 0x001fe200078e0003 */
[----:B------:R-:W-:Y:S01]  /*9650*/  IABS R3, R5 ;  /* 0x0000000500037213 */ /* 0x000fe20000000000 */
[----:B------:R-:W-:Y:S02]  /*9660*/  VIADD R19, R26, 0x51 ;  /* 0x000000511a137836 */ /* 0x000fe40000000000 */
[----:B------:R-:W-:Y:S01]  /*9670*/  @!P3 IMAD.MOV R0, RZ, RZ, -R0 ;  /* 0x000000ffff00b224 */ /* 0x000fe200078e0a00 */
[----:B------:R-:W-:Y:S01]  /*9680*/  ISETP.GE.AND P3, PT, R10, RZ, PT ;  /* 0x000000ff0a00720c */ /* 0x000fe20003f66270 */
[----:B-1----:R-:W-:-:S02]  /*9690*/  VIADD R12, R26, 0x57 ;  /* 0x000000571a0c7836 */ /* 0x002fc40000000000 */
[----:B------:R-:W-:Y:S01]  /*96a0*/  IMAD.HI.U32 R10, R8, R6, RZ ;  /* 0x00000006080a7227 */ /* 0x000fe200078e00ff */
[----:B------:R0:W-:Y:S02]  /*96b0*/  STL [R1+0x154], R0 ;  /* 0x0001540001007387 */ /* 0x0001e40000100800 */
[----:B------:R-:W-:Y:S01]  /*96c0*/  ISETP.GE.AND P6, PT, R12, RZ, PT ;  /* 0x000000ff0c00720c */ /* 0x000fe20003fc6270 */
[----:B------:R-:W-:Y:S01]  /*96d0*/  IMAD.MOV R10, RZ, RZ, -R10 ;  /* 0x000000ffff0a7224 */ /* 0x000fe200078e0a0a */
[----:B------:R-:W-:Y:S01]  /*96e0*/  IABS R12, R12 ;  /* 0x0000000c000c7213 */ /* 0x000fe20000000000 */
[----:B------:R-:W-:Y:S02]  /*96f0*/  @!P1 IMAD.IADD R2, R2, 0x1, -R4 ;  /* 0x0000000102029824 */ /* 0x000fe400078e0a04 */
[----:B------:R-:W-:Y:S02]  /*9700*/  IMAD R6, R4, R10, R6 ;  /* 0x0000000a04067224 */ /* 0x000fe400078e0206 */
[----:B------:R-:W-:-:S02]  /*9710*/  @!P2 IMAD.IADD R9, R9, 0x1, -R4 ;  /* 0x000000010909a824 */ /* 0x000fc400078e0a04 */
[----:B0-----:R-:W-:Y:S01]  /*9720*/  IMAD.MOV.U32 R0, RZ, RZ, R11 ;  /* 0x000000ffff007224 */ /* 0x001fe200078e000b */
[----:B------:R-:W-:Y:S01]  /*9730*/  ISETP.GT.U32.AND P1, PT, R4, R6, PT ;  /* 0x000000060400720c */ /* 0x000fe20003f24070 */
[----:B------:R-:W-:-:S04]  /*9740*/  IMAD.HI.U32 R11, R8, R12, RZ ;  /* 0x0000000c080b7227 */ /* 0x000fc800078e00ff */
[----:B------:R-:W-:Y:S01]  /*9750*/  @!P4 IMAD.MOV R0, RZ, RZ, -R0 ;  /* 0x000000ffff00c224 */ /* 0x000fe200078e0a00 */
[----:B------:R-:W-:Y:S01]  /*9760*/  ISETP.GE.AND P4, PT, R5, RZ, PT ;  /* 0x000000ff0500720c */ /* 0x000fe20003f86270 */
[----:B------:R-:W-:Y:S02]  /*9770*/  IMAD.MOV R11, RZ, RZ, -R11 ;  /* 0x000000ffff0b7224 */ /* 0x000fe400078e0a0b */
[----:B------:R-:W-:Y:S01]  /*9780*/  VIADD R10, R26, 0x55 ;  /* 0x000000551a0a7836 */ /* 0x000fe20000000000 */
[----:B------:R0:W-:Y:S01]  /*9790*/  STL [R1+0x150], R0 ;  /* 0x0001500001007387 */ /* 0x0001e20000100800 */
[----:B------:R-:W-:Y:S02]  /*97a0*/  IMAD R12, R4, R11, R12 ;  /* 0x0000000b040c7224 */ /* 0x000fe400078e020c */
[----:B------:R-:W-:Y:S01]  /*97b0*/  @!P1 IMAD.IADD R6, R6, 0x1, -R4 ;  /* 0x0000000106069824 */ /* 0x000fe200078e0a04 */
[----:B------:R-:W-:Y:S01]  /*97c0*/  IABS R17, R10 ;  /* 0x0000000a00117213 */ /* 0x000fe20000000000 */
[----:B------:R-:W-:Y:S01]  /*97d0*/  IMAD.HI.U32 R5, R8, R3, RZ ;  /* 0x0000000308057227 */ /* 0x000fe200078e00ff */
[----:B------:R-:W-:-:S02]  /*97e0*/  ISETP.GE.AND P2, PT, R10, RZ, PT ;  /* 0x000000ff0a00720c */ /* 0x000fc40003f46270 */
[C---:B------:R-:W-:Y:S01]  /*97f0*/  ISETP.GT.U32.AND P1, PT, R4.reuse, R6, PT ;  /* 0x000000060400720c */ /* 0x040fe20003f24070 */
[----:B------:R-:W-:Y:S01]  /*9800*/  IMAD.MOV R5, RZ, RZ, -R5 ;  /* 0x000000ffff057224 */ /* 0x000fe200078e0a05 */
[----:B------:R-:W-:Y:S01]  /*9810*/  IABS R10, R19 ;  /* 0x00000013000a7213 */ /* 0x000fe20000000000 */
[----:B0-----:R-:W-:Y:S02]  /*9820*/  IMAD.MOV.U32 R0, RZ, RZ, R9 ;  /* 0x000000ffff007224 */ /* 0x001fe400078e0009 */
[----:B------:R-:W-:Y:S02]  /*9830*/  IMAD.MOV.U32 R13, RZ, RZ, R2 ;  /* 0x000000ffff0d7224 */ /* 0x000fe400078e0002 */
[----:B------:R-:W-:Y:S01]  /*9840*/  @!P5 IMAD.MOV R0, RZ, RZ, -R0 ;  /* 0x000000ffff00d224 */ /* 0x000fe200078e0a00 */
[----:B------:R-:W-:Y:S01]  /*9850*/  ISETP.GT.U32.AND P5, PT, R4, R12, PT ;  /* 0x0000000c0400720c */ /* 0x000fe20003fa4070 */
[----:B------:R-:W-:-:S04]  /*9860*/  IMAD.HI.U32 R2, R8, R17, RZ ;  /* 0x0000001108027227 */ /* 0x000fc800078e00ff */
[----:B------:R-:W-:Y:S02]  /*9870*/  IMAD R3, R4, R5, R3 ;  /* 0x0000000504037224 */ /* 0x000fe400078e0203 */
[----:B------:R-:W-:Y:S01]  /*9880*/  @!P0 IMAD.MOV R13, RZ, RZ, -R13 ;  /* 0x000000ffff0d8224 */ /* 0x000fe200078e0a0d */
[----:B------:R-:W-:Y:S01]  /*9890*/  ISETP.GE.AND P0, PT, R16, RZ, PT ;  /* 0x000000ff1000720c */ /* 0x000fe20003f06270 */
[----:B------:R-:W-:Y:S01]  /*98a0*/  VIADD R5, R26, 0x53 ;  /* 0x000000531a057836 */ /* 0x000fe20000000000 */
[----:B------:R-:W-:Y:S01]  /*98b0*/  IABS R16, R16 ;  /* 0x0000001000107213 */ /* 0x000fe20000000000 */
[----:B------:R-:W-:Y:S01]  /*98c0*/  IMAD.MOV R2, RZ, RZ, -R2 ;  /* 0x000000ffff027224 */ /* 0x000fe200078e0a02 */
[----:B------:R0:W-:Y:S01]  /*98d0*/  STL [R1+0x14c], R13 ;  /* 0x00014c0d01007387 */ /* 0x0001e20000100800 */
[--C-:B------:R-:W-:Y:S01]  /*98e0*/  @!P5 IMAD.IADD R12, R12, 0x1, -R4.reuse ;  /* 0x000000010c0cd824 */ /* 0x100fe200078e0a04 */
[----:B------:R-:W-:Y:S01]  /*98f0*/  IABS R9, R5 ;  /* 0x0000000500097213 */ /* 0x000fe20000000000 */
[----:B------:R-:W-:Y:S01]  /*9900*/  IMAD R17, R4, R2, R17 ;  /* 0x0000000204117224 */ /* 0x000fe200078e0211 */
[----:B------:R1:W-:Y:S01]  /*9910*/  STL [R1+0x148], R0 ;  /* 0x0001480001007387 */ /* 0x0003e20000100800 */
[----:B------:R-:W-:Y:S01]  /*9920*/  @!P1 IMAD.IADD R6, R6, 0x1, -R4 ;  /* 0x0000000106069824 */ /* 0x000fe200078e0a04 */
[----:B------:R-:W-:Y:S01]  /*9930*/  ISETP.GT.U32.AND P5, PT, R4, R12, PT ;  /* 0x0000000c0400720c */ /* 0x000fe20003fa4070 */
[----:B------:R-:W-:Y:S01]  /*9940*/  VIADD R2, R26, 0x52 ;  /* 0x000000521a027836 */ /* 0x000fe20000000000 */
[----:B------:R-:W-:Y:S01]  /*9950*/  ISETP.GT.U32.AND P1, PT, R4, R3, PT ;  /* 0x000000030400720c */ /* 0x000fe20003f24070 */
[----:B------:R-:W-:Y:S01]  /*9960*/  IMAD.HI.U32 R11, R8, R16, RZ ;  /* 0x00000010080b7227 */ /* 0x000fe200078e00ff */
[----:B0-----:R-:W-:-:S02]  /*9970*/  IABS R13, R18 ;  /* 0x00000012000d7213 */ /* 0x001fc40000000000 */
[----:B------:R-:W-:Y:S01]  /*9980*/  IABS R15, R2 ;  /* 0x00000002000f7213 */ /* 0x000fe20000000000 */
[----:B------:R-:W-:-:S04]  /*9990*/  IMAD.HI.U32 R14, R8, R9, RZ ;  /* 0x00000009080e7227 */ /* 0x000fc800078e00ff */
[----:B------:R-:W-:Y:S02]  /*99a0*/  IMAD.MOV R11, RZ, RZ, -R11 ;  /* 0x000000ffff0b7224 */ /* 0x000fe400078e0a0b */
[----:B------:R-:W-:Y:S01]  /*99b0*/  @!P5 IMAD.IADD R12, R12, 0x1, -R4 ;  /* 0x000000010c0cd824 */ /* 0x000fe200078e0a04 */
[C---:B------:R-:W-:Y:S01]  /*99c0*/  ISETP.GT.U32.AND P5, PT, R4.reuse, R17, PT ;  /* 0x000000110400720c */ /* 0x040fe20003fa4070 */
[----:B------:R-:W-:Y:S02]  /*99d0*/  IMAD.MOV R14, RZ, RZ, -R14 ;  /* 0x000000ffff0e7224 */ /* 0x000fe400078e0a0e */
[----:B------:R-:W-:Y:S02]  /*99e0*/  IMAD R16, R4, R11, R16 ;  /* 0x0000000b04107224 */ /* 0x000fe400078e0210 */
[----:B------:R-:W-:-:S04]  /*99f0*/  IMAD.HI.U32 R11, R8, R15, RZ ;  /* 0x0000000f080b7227 */ /* 0x000fc800078e00ff */
[----:B------:R-:W-:Y:S02]  /*9a00*/  IMAD.MOV.U32 R20, RZ, RZ, R6 ;  /* 0x000000ffff147224 */ /* 0x000fe400078e0006 */
[C---:B------:R-:W-:Y:S02]  /*9a10*/  IMAD R9, R4.reuse, R14, R9 ;  /* 0x0000000e04097224 */ /* 0x040fe400078e0209 */
[----:B------:R-:W-:Y:S02]  /*9a20*/  @!P1 IMAD.IADD R3, R3, 0x1, -R4 ;  /* 0x0000000103039824 */ /* 0x000fe400078e0a04 */
[----:B------:R-:W-:Y:S02]  /*9a30*/  IMAD.MOV R14, RZ, RZ, -R11 ;  /* 0x000000ffff0e7224 */ /* 0x000fe400078e0a0b */
[----:B------:R-:W-:Y:S01]  /*9a40*/  @!P3 IMAD.MOV R20, RZ, RZ, -R20 ;  /* 0x000000ffff14b224 */ /* 0x000fe200078e0a14 */
[C---:B------:R-:W-:Y:S01]  /*9a50*/  ISETP.GT.U32.AND P3, PT, R4.reuse, R16, PT ;  /* 0x000000100400720c */ /* 0x040fe20003f64070 */
[----:B-1----:R-:W-:Y:S01]  /*9a60*/  IMAD.MOV.U32 R0, RZ, RZ, R12 ;  /* 0x000000ffff007224 */ /* 0x002fe200078e000c */
[C---:B------:R-:W-:Y:S01]  /*9a70*/  ISETP.GT.U32.AND P1, PT, R4.reuse, R3, PT ;  /* 0x000000030400720c */ /* 0x040fe20003f24070 */
[C---:B------:R-:W-:Y:S01]  /*9a80*/  IMAD R15, R4.reuse, R14, R15 ;  /* 0x0000000e040f7224 */ /* 0x040fe200078e020f */
[----:B------:R-:W-:Y:S01]  /*9a90*/  STL [R1+0x144], R20 ;  /* 0x0001441401007387 */ /* 0x000fe20000100800 */
[----:B------:R-:W-:Y:S01]  /*9aa0*/  @!P6 IMAD.MOV R0, RZ, RZ, -R0 ;  /* 0x000000ffff00e224 */ /* 0x000fe200078e0a00 */
[C---:B------:R-:W-:Y:S01]  /*9ab0*/  ISETP.GT.U32.AND P6, PT, R4.reuse, R9, PT ;  /* 0x000000090400720c */ /* 0x040fe20003fc4070 */
[----:B------:R-:W-:Y:S01]  /*9ac0*/  @!P5 IMAD.IADD R17, R17, 0x1, -R4 ;  /* 0x000000011111d824 */ /* 0x000fe200078e0a04 */
[----:B------:R-:W-:Y:S01]  /*9ad0*/  ISETP.GT.U32.AND P5, PT, R4, R15, PT ;  /* 0x0000000f0400720c */ /* 0x000fe20003fa4070 */
[----:B------:R-:W-:Y:S01]  /*9ae0*/  IMAD.HI.U32 R6, R8, R13, RZ ;  /* 0x0000000d08067227 */ /* 0x000fe200078e00ff */
[----:B------:R0:W-:Y:S03]  /*9af0*/  STL [R1+0x140], R0 ;  /* 0x0001400001007387 */ /* 0x0001e60000100800 */
[----:B------:R-:W-:-:S02]  /*9b00*/  IMAD.MOV R6, RZ, RZ, -R6 ;  /* 0x000000ffff067224 */ /* 0x000fc400078e0a06 */
[----:B------:R-:W-:-:S04]  /*9b10*/  IMAD.HI.U32 R11, R8, R10, RZ ;  /* 0x0000000a080b7227 */ /* 0x000fc800078e00ff */
[--C-:B------:R-:W-:Y:S01]  /*9b20*/  @!P3 IMAD.IADD R16, R16, 0x1, -R4.reuse ;  /* 0x000000011010b824 */ /* 0x100fe200078e0a04 */
[C---:B------:R-:W-:Y:S01]  /*9b30*/  ISETP.GT.U32.AND P3, PT, R4.reuse, R17, PT ;  /* 0x000000110400720c */ /* 0x040fe20003f64070 */
[--C-:B------:R-:W-:Y:S01]  /*9b40*/  @!P1 IMAD.IADD R3, R3, 0x1, -R4.reuse ;  /* 0x0000000103039824 */ /* 0x100fe200078e0a04 */
[----:B------:R-:W-:Y:S01]  /*9b50*/  ISETP.GE.AND P1, PT, R5, RZ, PT ;  /* 0x000000ff0500720c */ /* 0x000fe20003f26270 */
[----:B------:R-:W-:Y:S02]  /*9b60*/  IMAD R13, R4, R6, R13 ;  /* 0x00000006040d7224 */ /* 0x000fe400078e020d */
[----:B------:R-:W-:Y:S02]  /*9b70*/  IMAD.MOV R11, RZ, RZ, -R11 ;  /* 0x000000ffff0b7224 */ /* 0x000fe400078e0a0b */
[----:B------:R-:W-:Y:S02]  /*9b80*/  VIADD R6, R26, 0x4f ;  /* 0x0000004f1a067836 */ /* 0x000fe40000000000 */
[----:B------:R-:W-:Y:S01]  /*9b90*/  @!P6 IMAD.IADD R9, R9, 0x1, -R4 ;  /* 0x000000010909e824 */ /* 0x000fe200078e0a04 */
[----:B------:R-:W-:Y:S01]  /*9ba0*/  ISETP.GT.U32.AND P6, PT, R4, R16, PT ;  /* 0x000000100400720c */ /* 0x000fe20003fc4070 */
[----:B0-----:R-:W-:-:S02]  /*9bb0*/  IMAD.MOV.U32 R0, RZ, RZ, R3 ;  /* 0x000000ffff007224 */ /* 0x001fc400078e0003 */
[C---:B------:R-:W-:Y:S01]  /*9bc0*/  IMAD R5, R4.reuse, R11, R10 ;  /* 0x0000000b04057224 */ /* 0x040fe200078e020a */
[----:B------:R-:W-:Y:S01]  /*9bd0*/  IABS R10, R6 ;  /* 0x00000006000a7213 */ /* 0x000fe20000000000 */
        /* <DEDUP_REMOVED lines=9> */
[----:B------:R-:W-:Y:S01]  /*9c70*/  ISETP.GT.U32.AND P3, PT, R4, R5, PT ;  /* 0x000000050400720c */ /* 0x000fe20003f64070 */
[----:B------:R-:W-:-:S02]  /*9c80*/  VIADD R14, R26, 0x4d ;  /* 0x0000004d1a0e7836 */ /* 0x000fc40000000000 */
[----:B------:R-:W-:Y:S02]  /*9c90*/  IMAD.MOV R20, RZ, RZ, -R20 ;  /* 0x000000ffff147224 */ /* 0x000fe400078e0a14 */
[----:B------:R-:W-:Y:S01]  /*9ca0*/  @!P6 IMAD.IADD R16, R16, 0x1, -R4 ;  /* 0x000000011010e824 */ /* 0x000fe200078e0a04 */
[----:B------:R-:W-:Y:S01]  /*9cb0*/  IABS R11, R14 ;  /* 0x0000000e000b7213 */ /* 0x000fe20000000000 */
[C---:B------:R-:W-:Y:S01]  /*9cc0*/  IMAD R10, R4.reuse, R20, R10 ;  /* 0x00000014040a7224 */ /* 0x040fe200078e020a */
[----:B------:R-:W-:Y:S01]  /*9cd0*/  ISETP.GT.U32.AND P6, PT, R4, R13, PT ;  /* 0x0000000d0400720c */ /* 0x000fe20003fc4070 */
[----:B------:R-:W-:-:S04]  /*9ce0*/  IMAD.HI.U32 R20, R8, R3, RZ ;  /* 0x0000000308147227 */ /* 0x000fc800078e00ff */
[--C-:B------:R-:W-:Y:S01]  /*9cf0*/  @!P4 IMAD.IADD R9, R9, 0x1, -R4.reuse ;  /* 0x000000010909c824 */ /* 0x100fe200078e0a04 */
[----:B------:R-:W-:Y:S01]  /*9d00*/  ISETP.GE.AND P4, PT, R2, RZ, PT ;  /* 0x000000ff0200720c */ /* 0x000fe20003f86270 */
[----:B------:R-:W-:Y:S01]  /*9d10*/  @!P5 IMAD.IADD R15, R15, 0x1, -R4 ;  /* 0x000000010f0fd824 */ /* 0x000fe200078e0a04 */
[----:B------:R-:W-:Y:S01]  /*9d20*/  ISETP.GT.U32.AND P5, PT, R4, R10, PT ;  /* 0x0000000a0400720c */ /* 0x000fe20003fa4070 */
[----:B------:R-:W-:-:S04]  /*9d30*/  IMAD.HI.U32 R2, R8, R11, RZ ;  /* 0x0000000b08027227 */ /* 0x000fc800078e00ff */
[----:B------:R-:W-:Y:S01]  /*9d40*/  @!P3 IMAD.IADD R5, R5, 0x1, -R4 ;  /* 0x000000010505b824 */ /* 0x000fe200078e0a04 */
[----:B------:R-:W-:Y:S01]  /*9d50*/  ISETP.GE.AND P3, PT, R19, RZ, PT ;  /* 0x000000ff1300720c */ /* 0x000fe20003f66270 */
[----:B------:R-:W-:Y:S02]  /*9d60*/  IMAD.MOV R20, RZ, RZ, -R20 ;  /* 0x000000ffff147224 */ /* 0x000fe400078e0a14 */
[----:B------:R-:W-:Y:S02]  /*9d70*/  IMAD.MOV.U32 R21, RZ, RZ, R17 ;  /* 0x000000ffff157224 */ /* 0x000fe400078e0011 */
[----:B0-----:R-:W-:Y:S02]  /*9d80*/  IMAD.MOV.U32 R0, RZ, RZ, R16 ;  /* 0x000000ffff007224 */ /* 0x001fe400078e0010 */
[----:B------:R-:W-:Y:S02]  /*9d90*/  IMAD.MOV R19, RZ, RZ, -R2 ;  /* 0x000000ffff137224 */ /* 0x000fe400078e0a02 */
[----:B------:R-:W-:-:S02]  /*9da0*/  VIADD R2, R26, 0x4c ;  /* 0x0000004c1a027836 */ /* 0x000fc40000000000 */
[C---:B------:R-:W-:Y:S02]  /*9db0*/  IMAD R3, R4.reuse, R20, R3 ;  /* 0x0000001404037224 */ /* 0x040fe400078e0203 */
[----:B------:R-:W-:Y:S01]  /*9dc0*/  @!P2 IMAD.MOV R21, RZ, RZ, -R21 ;  /* 0x000000ffff15a224 */ /* 0x000fe200078e0a15 */
[----:B------:R-:W-:Y:S01]  /*9dd0*/  ISETP.GT.U32.AND P2, PT, R4, R5, PT ;  /* 0x000000050400720c */ /* 0x000fe20003f44070 */
[----:B------:R-:W-:Y:S01]  /*9de0*/  IMAD.MOV.U32 R16, RZ, RZ, R9 ;  /* 0x000000ffff107224 */ /* 0x000fe200078e0009 */
[----:B------:R-:W-:Y:S01]  /*9df0*/  IABS R17, R2 ;  /* 0x0000000200117213 */ /* 0x000fe20000000000 */
[----:B------:R-:W-:Y:S01]  /*9e00*/  @!P0 IMAD.MOV R0, RZ, RZ, -R0 ;  /* 0x000000ffff008224 */ /* 0x000fe200078e0a00 */
[----:B------:R-:W-:Y:S01]  /*9e10*/  STL [R1+0x138], R21 ;  /* 0x0001381501007387 */ /* 0x000fe20000100800 */
[----:B------:R-:W-:Y:S01]  /*9e20*/  @!P6 IMAD.IADD R13, R13, 0x1, -R4 ;  /* 0x000000010d0de824 */ /* 0x000fe200078e0a04 */
[----:B------:R-:W-:Y:S01]  /*9e30*/  ISETP.GE.AND P6, PT, R18, RZ, PT ;  /* 0x000000ff1200720c */ /* 0x000fe20003fc6270 */
[----:B------:R-:W-:Y:S01]  /*9e40*/  @!P1 IMAD.MOV R16, RZ, RZ, -R16 ;  /* 0x000000ffff109224 */ /* 0x000fe200078e0a10 */
[----:B------:R-:W-:Y:S01]  /*9e50*/  ISETP.GT.U32.AND P1, PT, R4, R3, PT ;  /* 0x000000030400720c */ /* 0x000fe20003f24070 */
[----:B------:R0:W-:Y:S01]  /*9e60*/  STL [R1+0x134], R0 ;  /* 0x0001340001007387 */ /* 0x0001e20000100800 */
[--C-:B------:R-:W-:Y:S01]  /*9e70*/  @!P5 IMAD.IADD R10, R10, 0x1, -R4.reuse ;  /* 0x000000010a0ad824 */ /* 0x100fe200078e0a04 */
[C---:B------:R-:W-:Y:S01]  /*9e80*/  ISETP.GT.U32.AND P0, PT, R4.reuse, R13, PT ;  /* 0x0000000d0400720c */ /* 0x040fe20003f04070 */
[----:B------:R-:W-:Y:S01]  /*9e90*/  IMAD.MOV.U32 R9, RZ, RZ, R17 ;  /* 0x000000ffff097224 */ /* 0x000fe200078e0011 */
[----:B------:R-:W-:Y:S01]  /*9ea0*/  STL [R1+0x130], R16 ;  /* 0x0001301001007387 */ /* 0x000fe20000100800 */
[C---:B------:R-:W-:Y:S01]  /*9eb0*/  IMAD R11, R4.reuse, R19, R11 ;  /* 0x00000013040b7224 */ /* 0x040fe200078e020b */
[----:B------:R-:W-:Y:S01]  /*9ec0*/  ISETP.GT.U32.AND P5, PT, R4, R10, PT ;  /* 0x0000000a0400720c */ /* 0x000fe20003fa4070 */
[----:B------:R-:W-:-:S02]  /*9ed0*/  @!P2 IMAD.IADD R5, R5, 0x1, -R4 ;  /* 0x000000010505a824 */ /* 0x000fc400078e0a04 */
[----:B0-----:R-:W-:Y:S01]  /*9ee0*/  IMAD.MOV.U32 R0, RZ, RZ, R15 ;  /* 0x000000ffff007224 */ /* 0x001fe200078e000f */
[----:B------:R-:W-:Y:S01]  /*9ef0*/  ISETP.GT.U32.AND P2, PT, R4, R11, PT ;  /* 0x0000000b0400720c */ /* 0x000fe20003f44070 */
[----:B------:R-:W-:-:S04]  /*9f00*/  IMAD.HI.U32 R15, R8, R9, RZ ;  /* 0x00000009080f7227 */ /* 0x000fc800078e00ff */
[----:B------:R-:W-:Y:S01]  /*9f10*/  @!P4 IMAD.MOV R0, RZ, RZ, -R0 ;  /* 0x000000ffff00c224 */ /* 0x000fe200078e0a00 */
[----:B------:R-:W-:Y:S01]  /*9f20*/  ISETP.GE.AND P4, PT, R6, RZ, PT ;  /* 0x000000ff0600720c */ /* 0x000fe20003f86270 */
[----:B------:R-:W-:Y:S02]  /*9f30*/  IMAD.MOV R15, RZ, RZ, -R15 ;  /* 0x000000ffff0f7224 */ /* 0x000fe400078e0a0f */
[--C-:B------:R-:W-:Y:S01]  /*9f40*/  @!P1 IMAD.IADD R3, R3, 0x1, -R4.reuse ;  /* 0x0000000103039824 */ /* 0x100fe200078e0a04 */
[----:B------:R0:W-:Y:S01]  /*9f50*/  STL [R1+0x12c], R0 ;  /* 0x00012c0001007387 */ /* 0x0001e20000100800 */
[----:B------:R-:W-:Y:S01]  /*9f60*/  ISETP.GE.AND P1, PT, R2, RZ, PT ;  /* 0x000000ff0200720c */ /* 0x000fe20003f26270 */
[----:B------:R-:W-:Y:S01]  /*9f70*/  @!P0 IMAD.IADD R13, R13, 0x1, -R4 ;  /* 0x000000010d0d8824 */ /* 0x000fe200078e0a04 */
[----:B------:R-:W-:Y:S01]  /*9f80*/  ISETP.GE.AND P0, PT, R12, RZ, PT ;  /* 0x000000ff0c00720c */ /* 0x000fe20003f06270 */
[----:B------:R-:W-:Y:S02]  /*9f90*/  IMAD R2, R4, R15, R9 ;  /* 0x0000000f04027224 */ /* 0x000fe400078e0209 */
[----:B------:R-:W-:-:S02]  /*9fa0*/  VIADD R6, R26, 0x4b ;  /* 0x0000004b1a067836 */ /* 0x000fc40000000000 */
[----:B------:R-:W-:Y:S01]  /*9fb0*/  @!P5 IMAD.IADD R10, R10, 0x1, -R4 ;  /* 0x000000010a0ad824 */ /* 0x000fe200078e0a04 */
[----:B------:R-:W-:Y:S01]  /*9fc0*/  ISETP.GE.AND P5, PT, R14, RZ, PT ;  /* 0x000000ff0e00720c */ /* 0x000fe20003fa6270 */
[----:B0-----:R-:W-:Y:S01]  /*9fd0*/  IMAD.MOV.U32 R0, RZ, RZ, R5 ;  /* 0x000000ffff007224 */ /* 0x001fe200078e0005 */
[----:B------:R-:W-:Y:S01]  /*9fe0*/  IABS R12, R6 ;  /* 0x00000006000c7213 */ /* 0x000fe20000000000 */
[----:B------:R-:W-:Y:S01]  /*9ff0*/  @!P6 IMAD.MOV R13, RZ, RZ, -R13 ;  /* 0x000000ffff0de224 */ /* 0x000fe200078e0a0d */
[C---:B------:R-:W-:Y:S01]  /*a000*/  ISETP.GT.U32.AND P6, PT, R4.reuse, R2, PT ;  /* 0x000000020400720c */ /* 0x040fe20003fc4070 */
[----:B------:R-:W-:Y:S01]  /*a010*/  @!P3 IMAD.MOV R0, RZ, RZ, -R0 ;  /* 0x000000ffff00b224 */ /* 0x000fe200078e0a00 */
[----:B------:R-:W-:Y:S01]  /*a020*/  ISETP.GT.U32.AND P3, PT, R4, R3, PT ;  /* 0x000000030400720c */ /* 0x000fe20003f64070 */
[----:B------:R-:W-:Y:S02]  /*a030*/  @!P2 IMAD.IADD R11, R11, 0x1, -R4 ;  /* 0x000000010b0ba824 */ /* 0x000fe400078e0a04 */
[----:B------:R-:W-:Y:S01]  /*a040*/  IMAD.MOV.U32 R14, RZ, RZ, R12 ;  /* 0x000000ffff0e7224 */ /* 0x000fe200078e000c */
[----:B------:R0:W-:Y:S01]  /*a050*/  STL [R1+0x128], R0 ;  /* 0x0001280001007387 */ /* 0x0001e20000100800 */
[----:B------:R-:W-:Y:S01]  /*a060*/  VIADD R12, R26, 0x49 ;  /* 0x000000491a0c7836 */ /* 0x000fe20000000000 */
[----:B------:R-:W-:Y:S01]  /*a070*/  ISETP.GT.U32.AND P2, PT, R4, R11, PT ;  /* 0x0000000b0400720c */ /* 0x000fe20003f44070 */
[----:B------:R-:W-:Y:S01]  /*a080*/  IMAD.HI.U32 R9, R8, R14, RZ ;  /* 0x0000000e08097227 */ /* 0x000fe200078e00ff */
[----:B------:R1:W-:Y:S03]  /*a090*/  STL [R1+0x124], R13 ;  /* 0x0001240d01007387 */ /* 0x0003e60000100800 */
[--C-:B------:R-:W-:Y:S01]  /*a0a0*/  @!P6 IMAD.IADD R2, R2, 0x1, -R4.reuse ;  /* 0x000000010202e824 */ /* 0x100fe200078e0a04 */
[----:B------:R-:W-:Y:S01]  /*a0b0*/  ISETP.GE.AND P6, PT, R12, RZ, PT ;  /* 0x000000ff0c00720c */ /* 0x000fe20003fc6270 */
[----:B------:R-:W-:-:S02]  /*a0c0*/  @!P3 IMAD.IADD R3, R3, 0x1, -R4 ;  /* 0x000000010303b824 */ /* 0x000fc400078e0a04 */
[----:B0-----:R-:W-:Y:S02]  /*a0d0*/  IMAD.MOV.U32 R0, RZ, RZ, R10 ;  /* 0x000000ffff007224 */ /* 0x001fe400078e000a */
[----:B------:R-:W-:Y:S02]  /*a0e0*/  IMAD.MOV R9, RZ, RZ, -R9 ;  /* 0x000000ffff097224 */ /* 0x000fe400078e0a09 */
[----:B------:R-:W-:Y:S01]  /*a0f0*/  @!P4 IMAD.MOV R0, RZ, RZ, -R0 ;  /* 0x000000ffff00c224 */ /* 0x000fe200078e0a00 */
[----:B------:R-:W-:Y:S01]  /*a100*/  ISETP.GE.AND P4, PT, R6, RZ, PT ;  /* 0x000000ff0600720c */ /* 0x000fe20003f86270 */
[----:B------:R-:W-:Y:S01]  /*a110*/  IMAD R14, R4, R9, R14 ;  /* 0x00000009040e7224 */ /* 0x000fe200078e020e */
[----:B------:R-:W-:Y:S01]  /*a120*/  IABS R9, R12 ;  /* 0x0000000c00097213 */ /* 0x000fe20000000000 */
[----:B------:R-:W-:Y:S01]  /*a130*/  @!P2 IMAD.IADD R11, R11, 0x1, -R4 ;  /* 0x000000010b0ba824 */ /* 0x000fe200078e0a04 */
[----:B------:R0:W-:Y:S01]  /*a140*/  STL [R1+0x120], R0 ;  /* 0x0001200001007387 */ /* 0x0001e20000100800 */
[----:B------:R-:W-:Y:S01]  /*a150*/  VIADD R5, R26, 0x4a ;  /* 0x0000004a1a057836 */ /* 0x000fe20000000000 */
[----:B------:R-:W-:Y:S01]  /*a160*/  ISETP.GT.U32.AND P2, PT, R4, R14, PT ;  /* 0x0000000e0400720c */ /* 0x000fe20003f44070 */
[----:B------:R-:W-:-:S02]  /*a170*/  VIADD R6, R26, 0x48 ;  /* 0x000000481a067836 */ /* 0x000fc40000000000 */
[----:B-1----:R-:W-:Y:S01]  /*a180*/  VIADD R13, R26, 0x44 ;  /* 0x000000441a0d7836 */ /* 0x002fe20000000000 */
[----:B------:R-:W-:Y:S02]  /*a190*/  IABS R10, R5 ;  /* 0x00000005000a7213 */ /* 0x000fe40000000000 */
[----:B------:R-:W-:Y:S01]  /*a1a0*/  ISETP.GE.AND P3, PT, R5, RZ, PT ;  /* 0x000000ff0500720c */ /* 0x000fe20003f66270 */
[----:B0-----:R-:W-:Y:S01]  /*a1b0*/  IMAD.MOV.U32 R0, RZ, RZ, R3 ;  /* 0x000000ffff007224 */ /* 0x001fe200078e0003 */
[----:B------:R-:W-:Y:S01]  /*a1c0*/  IABS R16, R6 ;  /* 0x0000000600107213 */ /* 0x000fe20000000000 */
[----:B------:R-:W-:-:S04]  /*a1d0*/  IMAD.HI.U32 R3, R8, R9, RZ ;  /* 0x0000000908037227 */ /* 0x000fc800078e00ff */
[----:B------:R-:W-:Y:S01]  /*a1e0*/  @!P0 IMAD.MOV R0, RZ, RZ, -R0 ;  /* 0x000000ffff008224 */ /* 0x000fe200078e0a00 */
[----:B------:R-:W-:Y:S01]  /*a1f0*/  ISETP.GT.U32.AND P0, PT, R4, R2, PT ;  /* 0x000000020400720c */ /* 0x000fe20003f04070 */
[----:B------:R-:W-:Y:S02]  /*a200*/  IMAD.MOV R3, RZ, RZ, -R3 ;  /* 0x000000ffff037224 */ /* 0x000fe400078e0a03 */
[----:B------:R-:W-:Y:S01]  /*a210*/  IMAD.HI.U32 R5, R8, R10, RZ ;  /* 0x0000000a08057227 */ /* 0x000fe200078e00ff */
[----:B------:R0:W-:Y:S03]  /*a220*/  STL [R1+0x11c], R0 ;  /* 0x00011c0001007387 */ /* 0x0001e60000100800 */
[----:B------:R-:W-:Y:S02]  /*a230*/  IMAD R9, R4, R3, R9 ;  /* 0x0000000304097224 */ /* 0x000fe400078e0209 */
[----:B------:R-:W-:-:S02]  /*a240*/  IMAD.MOV R5, RZ, RZ, -R5 ;  /* 0x000000ffff057224 */ /* 0x000fc400078e0a05 */
[--C-:B------:R-:W-:Y:S01]  /*a250*/  @!P2 IMAD.IADD R14, R14, 0x1, -R4.reuse ;  /* 0x000000010e0ea824 */ /* 0x100fe200078e0a04 */
[----:B------:R-:W-:Y:S01]  /*a260*/  ISETP.GE.AND P2, PT, R6, RZ, PT ;  /* 0x000000ff0600720c */ /* 0x000fe20003f46270 */
[----:B------:R-:W-:Y:S02]  /*a270*/  @!P0 IMAD.IADD R2, R2, 0x1, -R4 ;  /* 0x0000000102028824 */ /* 0x000fe400078e0a04 */
[----:B0-----:R-:W-:Y:S02]  /*a280*/  IMAD.MOV.U32 R0, RZ, RZ, R11 ;  /* 0x000000ffff007224 */ /* 0x001fe400078e000b */
[C---:B------:R-:W-:Y:S02]  /*a290*/  IMAD R10, R4.reuse, R5, R10 ;  /* 0x00000005040a7224 */ /* 0x040fe400078e020a */
[----:B------:R-:W-:Y:S01]  /*a2a0*/  @!P5 IMAD.MOV R0, RZ, RZ, -R0 ;  /* 0x000000ffff00d224 */ /* 0x000fe200078e0a00 */
[----:B------:R-:W-:Y:S01]  /*a2b0*/  ISETP.GT.U32.AND P5, PT, R4, R14, PT ;  /* 0x0000000e0400720c */ /* 0x000fe20003fa4070 */
[----:B------:R-:W-:Y:S01]  /*a2c0*/  VIADD R3, R26, 0x47 ;  /* 0x000000471a037836 */ /* 0x000fe20000000000 */
[----:B------:R-:W-:Y:S01]  /*a2d0*/  ISETP.GT.U32.AND P0, PT, R4, R10, PT ;  /* 0x0000000a0400720c */ /* 0x000fe20003f04070 */
[----:B------:R-:W-:Y:S01]  /*a2e0*/  IMAD.HI.U32 R5, R8, R16, RZ ;  /* 0x0000001008057227 */ /* 0x000fe200078e00ff */
[----:B------:R0:W-:Y:S02]  /*a2f0*/  STL [R1+0x118], R0 ;  /* 0x0001180001007387 */ /* 0x0001e40000100800 */
[----:B------:R-:W-:Y:S01]  /*a300*/  IABS R12, R3 ;  /* 0x00000003000c7213 */ /* 0x000fe20000000000 */
[----:B------:R-:W-:-:S04]  /*a310*/  IMAD.MOV R5, RZ, RZ, -R5 ;  /* 0x000000ffff057224 */ /* 0x000fc800078e0a05 */
[----:B------:R-:W-:Y:S02]  /*a320*/  IMAD R16, R4, R5, R16 ;  /* 0x0000000504107224 */ /* 0x000fe400078e0210 */
[----:B------:R-:W-:Y:S01]  /*a330*/  @!P5 IMAD.IADD R14, R14, 0x1, -R4 ;  /* 0x000000010e0ed824 */ /* 0x000fe200078e0a04 */
[----:B------:R-:W-:Y:S01]  /*a340*/  ISETP.GE.AND P5, PT, R3, RZ, PT ;  /* 0x000000ff0300720c */ /* 0x000fe20003fa6270 */
[----:B0-----:R-:W-:Y:S02]  /*a350*/  IMAD.MOV.U32 R0, RZ, RZ, R2 ;  /* 0x000000ffff007224 */ /* 0x001fe400078e0002 */
[----:B------:R-:W-:Y:S02]  /*a360*/  VIADD R2, R26, 0x46 ;  /* 0x000000461a027836 */ /* 0x000fe40000000000 */
[----:B------:R-:W-:Y:S01]  /*a370*/  @!P1 IMAD.MOV R0, RZ, RZ, -R0 ;  /* 0x000000ffff009224 */ /* 0x000fe200078e0a00 */
[----:B------:R-:W-:Y:S01]  /*a380*/  ISETP.GT.U32.AND P1, PT, R4, R9, PT ;  /* 0x000000090400720c */ /* 0x000fe20003f24070 */
[----:B------:R-:W-:Y:S01]  /*a390*/  @!P0 IMAD.IADD R10, R10, 0x1, -R4 ;  /* 0x000000010a0a8824 */ /* 0x000fe200078e0a04 */
[----:B------:R-:W-:Y:S01]  /*a3a0*/  IABS R11, R2 ;  /* 0x00000002000b7213 */ /* 0x000fe20000000000 */
[----:B------:R-:W-:Y:S01]  /*a3b0*/  IMAD.HI.U32 R3, R8, R12, RZ ;  /* 0x0000000c08037227 */ /* 0x000fe200078e00ff */
[----:B------:R0:W-:Y:S02]  /*a3c0*/  STL [R1+0x114], R0 ;  /* 0x0001140001007387 */ /* 0x0001e40000100800 */
[----:B------:R-:W-:Y:S01]  /*a3d0*/  ISETP.GT.U32.AND P0, PT, R4, R10, PT ;  /* 0x0000000a0400720c */ /* 0x000fe20003f04070 */
[----:B------:R-:W-:-:S02]  /*a3e0*/  IMAD.MOV R3, RZ, RZ, -R3 ;  /* 0x000000ffff037224 */ /* 0x000fc400078e0a03 */
[----:B------:R-:W-:Y:S02]  /*a3f0*/  VIADD R5, R26, 0x45 ;  /* 0x000000451a057836 */ /* 0x000fe40000000000 */
[----:B------:R-:W-:Y:S01]  /*a400*/  IMAD R12, R4, R3, R12 ;  /* 0x00000003040c7224 */ /* 0x000fe200078e020c */
[----:B------:R-:W-:Y:S01]  /*a410*/  IABS R3, R13 ;  /* 0x0000000d00037213 */ /* 0x000fe20000000000 */
[----:B------:R-:W-:Y:S01]  /*a420*/  @!P1 IMAD.IADD R9, R9, 0x1, -R4 ;  /* 0x0000000109099824 */ /* 0x000fe200078e0a04 */
[----:B------:R-:W-:Y:S01]  /*a430*/  IABS R6, R5 ;  /* 0x0000000500067213 */ /* 0x000fe20000000000 */
[----:B0-----:R-:W-:Y:S02]  /*a440*/  IMAD.MOV.U32 R0, RZ, RZ, R14 ;  /* 0x000000ffff007224 */ /* 0x001fe400078e000e */
[----:B------:R-:W-:Y:S01]  /*a450*/  IMAD.HI.U32 R14, R8, R11, RZ ;  /* 0x0000000b080e7227 */ /* 0x000fe200078e00ff */
[----:B------:R-:W-:-:S03]  /*a460*/  ISETP.GT.U32.AND P1, PT, R4, R9, PT ;  /* 0x000000090400720c */ /* 0x000fc60003f24070 */
[----:B------:R-:W-:Y:S02]  /*a470*/  IMAD.MOV R14, RZ, RZ, -R14 ;  /* 0x000000ffff0e7224 */ /* 0x000fe400078e0a0e */
[----:B------:R-:W-:Y:S01]  /*a480*/  @!P4 IMAD.MOV R0, RZ, RZ, -R0 ;  /* 0x000000ffff00c224 */ /* 0x000fe200078e0a00 */
[C---:B------:R-:W-:Y:S01]  /*a490*/  ISETP.GT.U32.AND P4, PT, R4.reuse, R16, PT ;  /* 0x000000100400720c */ /* 0x040fe20003f84070 */
[----:B------:R-:W-:Y:S02]  /*a4a0*/  IMAD R11, R4, R14, R11 ;  /* 0x0000000e040b7224 */ /* 0x000fe400078e020b */
[--C-:B------:R-:W-:Y:S01]  /*a4b0*/  @!P0 IMAD.IADD R10, R10, 0x1, -R4.reuse ;  /* 0x000000010a0a8824 */ /* 0x100fe200078e0a04 */
[----:B------:R0:W-:Y:S01]  /*a4c0*/  STL [R1+0x110], R0 ;  /* 0x0001100001007387 */ /* 0x0001e20000100800 */
[----:B------:R-:W-:Y:S01]  /*a4d0*/  ISETP.GT.U32.AND P0, PT, R4, R12, PT ;  /* 0x0000000c0400720c */ /* 0x000fe20003f04070 */
[----:B------:R-:W-:Y:S02]  /*a4e0*/  VIADD R14, R26, 0x43 ;  /* 0x000000431a0e7836 */ /* 0x000fe40000000000 */
[----:B------:R-:W-:Y:S01]  /*a4f0*/  @!P1 IMAD.IADD R9, R9, 0x1, -R4 ;  /* 0x0000000109099824 */ /* 0x000fe200078e0a04 */
[----:B------:R-:W-:Y:S01]  /*a500*/  ISETP.GT.U32.AND P1, PT, R4, R11, PT ;  /* 0x0000000b0400720c */ /* 0x000fe20003f24070 */
[----:B------:R-:W-:-:S04]  /*a510*/  IMAD.HI.U32 R15, R8, R6, RZ ;  /* 0x00000006080f7227 */ /* 0x000fc800078e00ff */
[----:B0-----:R-:W-:Y:S02]  /*a520*/  IMAD.MOV.U32 R0, RZ, RZ, R10 ;  /* 0x000000ffff007224 */ /* 0x001fe400078e000a */
[----:B------:R-:W-:Y:S01]  /*a530*/  @!P4 IMAD.IADD R16, R16, 0x1, -R4 ;  /* 0x000000011010c824 */ /* 0x000fe200078e0a04 */
[----:B------:R-:W-:Y:S01]  /*a540*/  ISETP.GE.AND P4, PT, R2, RZ, PT ;  /* 0x000000ff0200720c */ /* 0x000fe20003f86270 */
[----:B------:R-:W-:Y:S01]  /*a550*/  @!P3 IMAD.MOV R0, RZ, RZ, -R0 ;  /* 0x000000ffff00b224 */ /* 0x000fe200078e0a00 */
[----:B------:R-:W-:Y:S01]  /*a560*/  IABS R2, R14 ;  /* 0x0000000e00027213 */ /* 0x000fe20000000000 */
[----:B------:R-:W-:Y:S02]  /*a570*/  IMAD.MOV R15, RZ, RZ, -R15 ;  /* 0x000000ffff0f7224 */ /* 0x000fe400078e0a0f */
[--C-:B------:R-:W-:Y:S01]  /*a580*/  @!P1 IMAD.IADD R11, R11, 0x1, -R4.reuse ;  /* 0x000000010b0b9824 */ /* 0x100fe200078e0a04 */
[----:B------:R0:W-:Y:S01]  /*a590*/  STL [R1+0x10c], R0 ;  /* 0x00010c0001007387 */ /* 0x0001e20000100800 */
[----:B------:R-:W-:Y:S01]  /*a5a0*/  @!P0 IMAD.IADD R12, R12, 0x1, -R4 ;  /* 0x000000010c0c8824 */ /* 0x000fe200078e0a04 */
[C---:B------:R-:W-:Y:S01]  /*a5b0*/  ISETP.GT.U32.AND P0, PT, R4.reuse, R16, PT ;  /* 0x000000100400720c */ /* 0x040fe20003f04070 */
[C---:B------:R-:W-:Y:S01]  /*a5c0*/  IMAD R6, R4.reuse, R15, R6 ;  /* 0x0000000f04067224 */ /* 0x040fe200078e0206 */
[----:B------:R-:W-:Y:S01]  /*a5d0*/  ISETP.GT.U32.AND P1, PT, R4, R11, PT ;  /* 0x0000000b0400720c */ /* 0x000fe20003f24070 */
[----:B------:R-:W-:Y:S01]  /*a5e0*/  IMAD.HI.U32 R10, R8, R3, RZ ;  /* 0x00000003080a7227 */ /* 0x000fe200078e00ff */
[----:B------:R-:W-:-:S03]  /*a5f0*/  ISETP.GT.U32.AND P3, PT, R4, R12, PT ;  /* 0x0000000c0400720c */ /* 0x000fc60003f64070 */
[----:B------:R-:W-:Y:S02]  /*a600*/  IMAD.MOV R10, RZ, RZ, -R10 ;  /* 0x000000ffff0a7224 */ /* 0x000fe400078e0a0a */
[----:B0-----:R-:W-:Y:S02]  /*a610*/  IMAD.MOV.U32 R0, RZ, RZ, R9 ;  /* 0x000000ffff007224 */ /* 0x001fe400078e0009 */
[----:B------:R-:W-:-:S04]  /*a620*/  IMAD.HI.U32 R9, R8, R2, RZ ;  /* 0x0000000208097227 */ /* 0x000fc800078e00ff */
[----:B------:R-:W-:Y:S02]  /*a630*/  IMAD.MOV R9, RZ, RZ, -R9 ;  /* 0x000000ffff097224 */ /* 0x000fe400078e0a09 */
[----:B------:R-:W-:Y:S01]  /*a640*/  @!P6 IMAD.MOV R0, RZ, RZ, -R0 ;  /* 0x000000ffff00e224 */ /* 0x000fe200078e0a00 */
[C---:B------:R-:W-:Y:S01]  /*a650*/  ISETP.GT.U32.AND P6, PT, R4.reuse, R6, PT ;  /* 0x000000060400720c */ /* 0x040fe20003fc4070 */
[----:B------:R-:W-:Y:S02]  /*a660*/  IMAD R2, R4, R9, R2 ;  /* 0x0000000904027224 */ /* 0x000fe400078e0202 */
[--C-:B------:R-:W-:Y:S01]  /*a670*/  @!P1 IMAD.IADD R11, R11, 0x1, -R4.reuse ;  /* 0x000000010b0b9824 */ /* 0x100fe200078e0a04 */
[----:B------:R0:W-:Y:S01]  /*a680*/  STL [R1+0x108], R0 ;  /* 0x0001080001007387 */ /* 0x0001e20000100800 */
[----:B------:R-:W-:Y:S01]  /*a690*/  @!P0 IMAD.IADD R16, R16, 0x1, -R4 ;  /* 0x0000000110108824 */ /* 0x000fe200078e0a04 */
[C---:B------:R-:W-:Y:S01]  /*a6a0*/  ISETP.GT.U32.AND P1, PT, R4.reuse, R2, PT ;  /* 0x000000020400720c */ /* 0x040fe20003f24070 */
[----:B------:R-:W-:Y:S01]  /*a6b0*/  IMAD R3, R4, R10, R3 ;  /* 0x0000000a04037224 */ /* 0x000fe200078e0203 */
[----:B------:R-:W-:Y:S01]  /*a6c0*/  ISETP.GE.AND P0, PT, R5, RZ, PT ;  /* 0x000000ff0500720c */ /* 0x000fe20003f06270 */
[----:B------:R-:W-:-:S02]  /*a6d0*/  VIADD R5, R26, 0x42 ;  /* 0x000000421a057836 */ /* 0x000fc40000000000 */
[--C-:B------:R-:W-:Y:S01]  /*a6e0*/  @!P3 IMAD.IADD R12, R12, 0x1, -R4.reuse ;  /* 0x000000010c0cb824 */ /* 0x100fe200078e0a04 */
[----:B------:R-:W-:Y:S01]  /*a6f0*/  ISETP.GT.U32.AND P3, PT, R4, R3, PT ;  /* 0x000000030400720c */ /* 0x000fe20003f64070 */
[----:B------:R-:W-:Y:S01]  /*a700*/  @!P6 IMAD.IADD R6, R6, 0x1, -R4 ;  /* 0x000000010606e824 */ /* 0x000fe200078e0a04 */
[----:B------:R-:W-:Y:S01]  /*a710*/  IABS R15, R5 ;  /* 0x00000005000f7213 */ /* 0x000fe20000000000 */
[----:B------:R-:W-:Y:S01]  /*a720*/  IMAD.MOV.U32 R18, RZ, RZ, R16 ;  /* 0x000000ffff127224 */ /* 0x000fe200078e0010 */
[----:B------:R-:W-:Y:S01]  /*a730*/  ISETP.GE.AND P6, PT, R13, RZ, PT ;  /* 0x000000ff0d00720c */ /* 0x000fe20003fc6270 */
[----:B------:R-:W-:Y:S02]  /*a740*/  VIADD R9, R26, 0x41 ;  /* 0x000000411a097836 */ /* 0x000fe40000000000 */
[----:B------:R-:W-:Y:S01]  /*a750*/  @!P1 IMAD.IADD R2, R2, 0x1, -R4 ;  /* 0x0000000102029824 */ /* 0x000fe200078e0a04 */
[----:B------:R-:W-:Y:S01]  /*a760*/  ISETP.GT.U32.AND P1, PT, R4, R6, PT ;  /* 0x000000060400720c */ /* 0x000fe20003f24070 */
[----:B------:R-:W-:Y:S01]  /*a770*/  IMAD.HI.U32 R16, R8, R15, RZ ;  /* 0x0000000f08107227 */ /* 0x000fe200078e00ff */
[----:B------:R-:W-:-:S03]  /*a780*/  IABS R17, R9 ;  /* 0x0000000900117213 */ /* 0x000fc60000000000 */
[----:B0-----:R-:W-:Y:S02]  /*a790*/  IMAD.MOV.U32 R0, RZ, RZ, R12 ;  /* 0x000000ffff007224 */ /* 0x001fe400078e000c */
[----:B------:R-:W-:Y:S02]  /*a7a0*/  IMAD.MOV R16, RZ, RZ, -R16 ;  /* 0x000000ffff107224 */ /* 0x000fe400078e0a10 */
[----:B------:R-:W-:Y:S01]  /*a7b0*/  @!P2 IMAD.MOV R18, RZ, RZ, -R18 ;  /* 0x000000ffff12a224 */ /* 0x000fe200078e0a12 */
[----:B------:R-:W-:Y:S01]  /*a7c0*/  ISETP.GT.U32.AND P2, PT, R4, R2, PT ;  /* 0x000000020400720c */ /* 0x000fe20003f44070 */
[----:B------:R-:W-:Y:S02]  /*a7d0*/  @!P5 IMAD.MOV R0, RZ, RZ, -R0 ;  /* 0x000000ffff00d224 */ /* 0x000fe400078e0a00 */
[--C-:B------:R-:W-:Y:S01]  /*a7e0*/  @!P3 IMAD.IADD R3, R3, 0x1, -R4.reuse ;  /* 0x000000010303b824 */ /* 0x100fe200078e0a04 */
[----:B------:R-:W-:Y:S01]  /*a7f0*/  ISETP.GE.AND P3, PT, R14, RZ, PT ;  /* 0x000000ff0e00720c */ /* 0x000fe20003f66270 */
[C---:B------:R-:W-:Y:S01]  /*a800*/  IMAD R15, R4.reuse, R16, R15 ;  /* 0x00000010040f7224 */ /* 0x040fe200078e020f */
[----:B------:R-:W-:Y:S01]  /*a810*/  STL [R1+0x104], R18 ;  /* 0x0001041201007387 */ /* 0x000fe20000100800 */
[----:B------:R-:W-:Y:S01]  /*a820*/  IMAD.MOV.U32 R14, RZ, RZ, R17 ;  /* 0x000000ffff0e7224 */ /* 0x000fe200078e0011 */
[----:B------:R-:W-:Y:S01]  /*a830*/  ISETP.GT.U32.AND P5, PT, R4, R3, PT ;  /* 0x000000030400720c */ /* 0x000fe20003fa4070 */
[----:B------:R-:W-:Y:S01]  /*a840*/  @!P1 IMAD.IADD R6, R6, 0x1, -R4 ;  /* 0x0000000106069824 */ /* 0x000fe200078e0a04 */
[----:B------:R0:W-:Y:S01]  /*a850*/  STL [R1+0x100], R0 ;  /* 0x0001000001007387 */ /* 0x0001e20000100800 */
[----:B------:R-:W-:Y:S01]  /*a860*/  ISETP.GT.U32.AND P1, PT, R4, R15, PT ;  /* 0x0000000f0400720c */ /* 0x000fe20003f24070 */
[----:B------:R-:W-:-:S02]  /*a870*/  VIADD R10, R26, 0x40 ;  /* 0x000000401a0a7836 */ /* 0x000fc40000000000 */
[----:B------:R-:W-:Y:S02]  /*a880*/  IMAD.MOV.U32 R16, RZ, RZ, R6 ;  /* 0x000000ffff107224 */ /* 0x000fe400078e0006 */
[----:B------:R-:W-:Y:S01]  /*a890*/  @!P2 IMAD.IADD R2, R2, 0x1, -R4 ;  /* 0x000000010202a824 */ /* 0x000fe200078e0a04 */
[----:B------:R-:W-:Y:S01]  /*a8a0*/  IABS R13, R10 ;  /* 0x0000000a000d7213 */ /* 0x000fe20000000000 */
[----:B------:R-:W-:Y:S01]  /*a8b0*/  @!P0 IMAD.MOV R16, RZ, RZ, -R16 ;  /* 0x000000ffff108224 */ /* 0x000fe200078e0a10 */
[----:B------:R-:W-:Y:S01]  /*a8c0*/  ISETP.GE.AND P2, PT, R10, RZ, PT ;  /* 0x000000ff0a00720c */ /* 0x000fe20003f46270 */
[----:B0-----:R-:W-:Y:S02]  /*a8d0*/  IMAD.MOV.U32 R0, RZ, RZ, R11 ;  /* 0x000000ffff007224 */ /* 0x001fe400078e000b */
[----:B------:R-:W-:-:S04]  /*a8e0*/  IMAD.HI.U32 R11, R8, R14, RZ ;  /* 0x0000000e080b7227 */ /* 0x000fc800078e00ff */
[----:B------:R-:W-:Y:S02]  /*a8f0*/  IMAD.MOV R11, RZ, RZ, -R11 ;  /* 0x000000ffff0b7224 */ /* 0x000fe400078e0a0b */
[----:B------:R-:W-:Y:S01]  /*a900*/  @!P4 IMAD.MOV R0, RZ, RZ, -R0 ;  /* 0x000000ffff00c224 */ /* 0x000fe200078e0a00 */
[----:B------:R-:W-:Y:S01]  /*a910*/  ISETP.GE.AND P4, PT, R5, RZ, PT ;  /* 0x000000ff0500720c */ /* 0x000fe20003f86270 */
[C---:B------:R-:W-:Y:S02]  /*a920*/  IMAD R14, R4.reuse, R11, R14 ;  /* 0x0000000b040e7224 */ /* 0x040fe400078e020e */
[--C-:B------:R-:W-:Y:S01]  /*a930*/  @!P5 IMAD.IADD R3, R3, 0x1, -R4.reuse ;  /* 0x000000010303d824 */ /* 0x100fe200078e0a04 */
[----:B------:R0:W-:Y:S01]  /*a940*/  STL [R1+0xfc], R0 ;  /* 0x0000fc0001007387 */ /* 0x0001e20000100800 */
[----:B------:R-:W-:Y:S01]  /*a950*/  @!P1 IMAD.IADD R15, R15, 0x1, -R4 ;  /* 0x000000010f0f9824 */ /* 0x000fe200078e0a04 */
[----:B------:R-:W-:Y:S01]  /*a960*/  ISETP.GT.U32.AND P1, PT, R4, R14, PT ;  /* 0x0000000e0400720c */ /* 0x000fe20003f24070 */
[----:B------:R-:W-:Y:S01]  /*a970*/  IMAD.HI.U32 R12, R8, R13, RZ ;  /* 0x0000000d080c7227 */ /* 0x000fe200078e00ff */
[----:B------:R-:W-:Y:S01]  /*a980*/  ISETP.GE.AND P5, PT, R9, RZ, PT ;  /* 0x000000ff0900720c */ /* 0x000fe20003fa6270 */
[----:B------:R-:W-:Y:S02]  /*a990*/  STL [R1+0xf8], R16 ;  /* 0x0000f81001007387 */ /* 0x000fe40000100800 */
[----:B------:R-:W-:-:S02]  /*a9a0*/  VIADD R9, R26, 0x3e ;  /* 0x0000003e1a097836 */ /* 0x000fc40000000000 */
[----:B------:R-:W-:Y:S02]  /*a9b0*/  VIADD R5, R26, 0x3d ;  /* 0x0000003d1a057836 */ /* 0x000fe40000000000 */
[----:B0-----:R-:W-:Y:S01]  /*a9c0*/  IMAD.MOV.U32 R0, RZ, RZ, R3 ;  /* 0x000000ffff007224 */ /* 0x001fe200078e0003 */
[----:B------:R-:W-:Y:S01]  /*a9d0*/  IABS R11, R9 ;  /* 0x00000009000b7213 */ /* 0x000fe20000000000 */
[----:B------:R-:W-:Y:S01]  /*a9e0*/  IMAD.MOV R12, RZ, RZ, -R12 ;  /* 0x000000ffff0c7224 */ /* 0x000fe200078e0a0c */
[----:B------:R-:W-:Y:S01]  /*a9f0*/  ISETP.GE.AND P0, PT, R9, RZ, PT ;  /* 0x000000ff0900720c */ /* 0x000fe20003f06270 */
[----:B------:R-:W-:Y:S01]  /*aa00*/  @!P6 IMAD.MOV R0, RZ, RZ, -R0 ;  /* 0x000000ffff00e224 */ /* 0x000fe200078e0a00 */
[----:B------:R-:W-:Y:S01]  /*aa10*/  ISETP.GT.U32.AND P6, PT, R4, R15, PT ;  /* 0x0000000f0400720c */ /* 0x000fe20003fc4070 */
[----:B------:R-:W-:Y:S01]  /*aa20*/  @!P1 IMAD.IADD R14, R14, 0x1, -R4 ;  /* 0x000000010e0e9824 */ /* 0x000fe200078e0a04 */
[----:B------:R-:W-:Y:S01]  /*aa30*/  IABS R9, R5 ;  /* 0x0000000500097213 */ /* 0x000fe20000000000 */
[----:B------:R-:W-:Y:S01]  /*aa40*/  IMAD R13, R4, R12, R13 ;  /* 0x0000000c040d7224 */ /* 0x000fe200078e020d */
[----:B------:R0:W-:Y:S01]  /*aa50*/  STL [R1+0xf4], R0 ;  /* 0x0000f40001007387 */ /* 0x0001e20000100800 */
[----:B------:R-:W-:Y:S01]  /*aa60*/  IMAD.HI.U32 R3, R8, R11, RZ ;  /* 0x0000000b08037227 */ /* 0x000fe200078e00ff */
[----:B------:R-:W-:-:S02]  /*aa70*/  ISETP.GT.U32.AND P1, PT, R4, R14, PT ;  /* 0x0000000e0400720c */ /* 0x000fc40003f24070 */
[----:B------:R-:W-:Y:S01]  /*aa80*/  IABS R12, R26 ;  /* 0x0000001a000c7213 */ /* 0x000fe20000000000 */
[----:B------:R-:W-:Y:S02]  /*aa90*/  IMAD.MOV R3, RZ, RZ, -R3 ;  /* 0x000000ffff037224 */ /* 0x000fe400078e0a03 */
[----:B------:R-:W-:Y:S02]  /*aaa0*/  VIADD R10, R26, 0x3c ;  /* 0x0000003c1a0a7836 */ /* 0x000fe40000000000 */
[----:B------:R-:W-:Y:S01]  /*aab0*/  @!P6 IMAD.IADD R15, R15, 0x1, -R4 ;  /* 0x000000010f0fe824 */ /* 0x000fe200078e0a04 */
[----:B------:R-:W-:Y:S01]  /*aac0*/  ISETP.GT.U32.AND P6, PT, R4, R13, PT ;  /* 0x0000000d0400720c */ /* 0x000fe20003fc4070 */
[----:B0-----:R-:W-:Y:S02]  /*aad0*/  IMAD.MOV.U32 R0, RZ, RZ, R2 ;  /* 0x000000ffff007224 */ /* 0x001fe400078e0002 */
[----:B------:R-:W-:-:S04]  /*aae0*/  IMAD.HI.U32 R2, R8, R9, RZ ;  /* 0x0000000908027227 */ /* 0x000fc800078e00ff */
[----:B------:R-:W-:Y:S01]  /*aaf0*/  @!P3 IMAD.MOV R0, RZ, RZ, -R0 ;  /* 0x000000ffff00b224 */ /* 0x000fe200078e0a00 */
[----:B------:R-:W-:Y:S01]  /*ab00*/  ISETP.GE.AND P3, PT, R27, RZ, PT ;  /* 0x000000ff1b00720c */ /* 0x000fe20003f66270 */
[----:B------:R-:W-:Y:S01]  /*ab10*/  IMAD.HI.U32 R6, R8, R12, RZ ;  /* 0x0000000c08067227 */ /* 0x000fe200078e00ff */
[----:B------:R-:W-:Y:S02]  /*ab20*/  IABS R27, R27 ;  /* 0x0000001b001b7213 */ /* 0x000fe40000000000 */
[----:B------:R0:W-:Y:S01]  /*ab30*/  STL [R1+0xf0], R0 ;  /* 0x0000f00001007387 */ /* 0x0001e20000100800 */
[----:B------:R-:W-:Y:S02]  /*ab40*/  IMAD.MOV R2, RZ, RZ, -R2 ;  /* 0x000000ffff027224 */ /* 0x000fe400078e0a02 */
[----:B------:R-:W-:Y:S01]  /*ab50*/  IMAD R11, R4, R3, R11 ;  /* 0x00000003040b7224 */ /* 0x000fe200078e020b */
[----:B------:R-:W-:Y:S01]  /*ab60*/  IABS R3, R10 ;  /* 0x0000000a00037213 */ /* 0x000fe20000000000 */
[----:B------:R-:W-:-:S02]  /*ab70*/  @!P1 IMAD.IADD R14, R14, 0x1, -R4 ;  /* 0x000000010e0e9824 */ /* 0x000fc400078e0a04 */
[----:B------:R-:W-:Y:S01]  /*ab80*/  IMAD.MOV R6, RZ, RZ, -R6 ;  /* 0x000000ffff067224 */ /* 0x000fe200078e0a06 */
[C---:B------:R-:W-:Y:S01]  /*ab90*/  ISETP.GT.U32.AND P1, PT, R4.reuse, R11, PT ;  /* 0x0000000b0400720c */ /* 0x040fe20003f24070 */
[C---:B------:R-:W-:Y:S02]  /*aba0*/  IMAD R9, R4.reuse, R2, R9 ;  /* 0x0000000204097224 */ /* 0x040fe400078e0209 */
[----:B0-----:R-:W-:Y:S02]  /*abb0*/  IMAD.MOV.U32 R0, RZ, RZ, R15 ;  /* 0x000000ffff007224 */ /* 0x001fe400078e000f */
[C---:B------:R-:W-:Y:S02]  /*abc0*/  IMAD R12, R4.reuse, R6, R12 ;  /* 0x00000006040c7224 */ /* 0x040fe400078e020c */
[----:B------:R-:W-:Y:S02]  /*abd0*/  @!P4 IMAD.MOV R0, RZ, RZ, -R0 ;  /* 0x000000ffff00c224 */ /* 0x000fe400078e0a00 */
[----:B------:R-:W-:Y:S01]  /*abe0*/  @!P6 IMAD.IADD R13, R13, 0x1, -R4 ;  /* 0x000000010d0de824 */ /* 0x000fe200078e0a04 */
[----:B------:R-:W-:Y:S01]  /*abf0*/  ISETP.GT.U32.AND P4, PT, R4, R12, PT ;  /* 0x0000000c0400720c */ /* 0x000fe20003f84070 */
[----:B------:R-:W-:Y:S01]  /*ac00*/  VIADD R6, R26, 0x3b ;  /* 0x0000003b1a067836 */ /* 0x000fe20000000000 */
[----:B------:R0:W-:Y:S01]  /*ac10*/  STL [R1+0xec], R0 ;  /* 0x0000ec0001007387 */ /* 0x0001e20000100800 */
[----:B------:R-:W-:Y:S01]  /*ac20*/  IMAD.HI.U32 R2, R8, R27, RZ ;  /* 0x0000001b08027227 */ /* 0x000fe200078e00ff */
[----:B------:R-:W-:-:S02]  /*ac30*/  ISETP.GT.U32.AND P6, PT, R4, R13, PT ;  /* 0x0000000d0400720c */ /* 0x000fc40003fc4070 */
[----:B------:R-:W-:Y:S01]  /*ac40*/  IABS R19, R6 ;  /* 0x0000000600137213 */ /* 0x000fe20000000000 */
[----:B------:R-:W-:Y:S02]  /*ac50*/  IMAD.MOV R2, RZ, RZ, -R2 ;  /* 0x000000ffff027224 */ /* 0x000fe400078e0a02 */
[----:B------:R-:W-:Y:S02]  /*ac60*/  @!P1 IMAD.IADD R11, R11, 0x1, -R4 ;  /* 0x000000010b0b9824 */ /* 0x000fe400078e0a04 */
[----:B------:R-:W-:Y:S02]  /*ac70*/  IMAD R27, R4, R2, R27 ;  /* 0x00000002041b7224 */ /* 0x000fe400078e021b */
[----:B0-----:R-:W-:Y:S02]  /*ac80*/  IMAD.MOV.U32 R0, RZ, RZ, R14 ;  /* 0x000000ffff007224 */ /* 0x001fe400078e000e */
[----:B------:R-:W-:-:S04]  /*ac90*/  IMAD.HI.U32 R2, R8, R19, RZ ;  /* 0x0000001308027227 */ /* 0x000fc800078e00ff */
        /* <DEDUP_REMOVED lines=9> */
[----:B------:R-:W-:-:S02]  /*ad30*/  IMAD.MOV R2, RZ, RZ, -R2 ;  /* 0x000000ffff027224 */ /* 0x000fc400078e0a02 */
[----:B------:R-:W-:Y:S02]  /*ad40*/  IMAD.MOV R5, RZ, RZ, -R14 ;  /* 0x000000ffff057224 */ /* 0x000fe400078e0a0e */
[----:B------:R-:W-:Y:S01]  /*ad50*/  @!P5 IMAD.IADD R9, R9, 0x1, -R4 ;  /* 0x000000010909d824 */ /* 0x000fe200078e0a04 */
[C---:B------:R-:W-:Y:S01]  /*ad60*/  ISETP.GT.U32.AND P5, PT, R4.reuse, R11, PT ;  /* 0x0000000b0400720c */ /* 0x040fe20003fa4070 */
[----:B0-----:R-:W-:Y:S02]  /*ad70*/  IMAD.MOV.U32 R0, RZ, RZ, R13 ;  /* 0x000000ffff007224 */ /* 0x001fe400078e000d */
[C---:B------:R-:W-:Y:S02]  /*ad80*/  IMAD R19, R4.reuse, R2, R19 ;  /* 0x0000000204137224 */ /* 0x040fe400078e0213 */
[C---:B------:R-:W-:Y:S02]  /*ad90*/  IMAD R3, R4.reuse, R5, R3 ;  /* 0x0000000504037224 */ /* 0x040fe400078e0203 */
[----:B------:R-:W-:Y:S01]  /*ada0*/  @!P2 IMAD.MOV R0, RZ, RZ, -R0 ;  /* 0x000000ffff00a224 */ /* 0x000fe200078e0a00 */
[C---:B------:R-:W-:Y:S01]  /*adb0*/  ISETP.GT.U32.AND P2, PT, R4.reuse, R9, PT ;  /* 0x000000090400720c */ /* 0x040fe20003f44070 */
[--C-:B------:R-:W-:Y:S01]  /*adc0*/  @!P4 IMAD.IADD R27, R27, 0x1, -R4.reuse ;  /* 0x000000011b1bc824 */ /* 0x100fe200078e0a04 */
[----:B------:R-:W-:Y:S01]  /*add0*/  ISETP.GT.U32.AND P4, PT, R4, R3, PT ;  /* 0x000000030400720c */ /* 0x000fe20003f84070 */
[----:B------:R-:W-:Y:S01]  /*ade0*/  VIADD R2, R26, 0x39 ;  /* 0x000000391a027836 */ /* 0x000fe20000000000 */
[----:B------:R0:W-:Y:S01]  /*adf0*/  STL [R1+0xe4], R0 ;  /* 0x0000e40001007387 */ /* 0x0001e20000100800 */
[----:B------:R-:W-:Y:S01]  /*ae00*/  @!P5 IMAD.IADD R11, R11, 0x1, -R4 ;  /* 0x000000010b0bd824 */ /* 0x000fe200078e0a04 */
[----:B------:R-:W-:Y:S01]  /*ae10*/  ISETP.GT.U32.AND P5, PT, R4, R19, PT ;  /* 0x000000130400720c */ /* 0x000fe20003fa4070 */
[C---:B------:R-:W-:Y:S01]  /*ae20*/  VIADD R5, R26.reuse, 0x3a ;  /* 0x0000003a1a057836 */ /* 0x040fe20000000000 */
[----:B------:R-:W-:Y:S01]  /*ae30*/  IABS R17, R2 ;  /* 0x0000000200117213 */ /* 0x000fe20000000000 */
[----:B------:R-:W-:-:S02]  /*ae40*/  VIADD R13, R26, 0x38 ;  /* 0x000000381a0d7836 */ /* 0x000fc40000000000 */
[--C-:B------:R-:W-:Y:S01]  /*ae50*/  @!P1 IMAD.IADD R12, R12, 0x1, -R4.reuse ;  /* 0x000000010c0c9824 */ /* 0x100fe200078e0a04 */
[----:B------:R-:W-:Y:S01]  /*ae60*/  IABS R18, R5 ;  /* 0x0000000500127213 */ /* 0x000fe20000000000 */
[--C-:B------:R-:W-:Y:S01]  /*ae70*/  @!P2 IMAD.IADD R9, R9, 0x1, -R4.reuse ;  /* 0x000000010909a824 */ /* 0x100fe200078e0a04 */
[----:B------:R-:W-:Y:S01]  /*ae80*/  ISETP.GE.AND P1, PT, R26, RZ, PT ;  /* 0x000000ff1a00720c */ /* 0x000fe20003f26270 */
[--C-:B------:R-:W-:Y:S01]  /*ae90*/  @!P4 IMAD.IADD R3, R3, 0x1, -R4.reuse ;  /* 0x000000010303c824 */ /* 0x100fe200078e0a04 */
[----:B------:R-:W-:Y:S01]  /*aea0*/  IABS R16, R13 ;  /* 0x0000000d00107213 */ /* 0x000fe20000000000 */
[----:B------:R-:W-:Y:S01]  /*aeb0*/  IMAD.HI.U32 R14, R8, R18, RZ ;  /* 0x00000012080e7227 */ /* 0x000fe200078e00ff */
[----:B------:R-:W-:Y:S02]  /*aec0*/  ISETP.GE.AND P2, PT, R10, RZ, PT ;  /* 0x000000ff0a00720c */ /* 0x000fe40003f46270 */
[----:B------:R-:W-:Y:S01]  /*aed0*/  ISETP.GE.AND P4, PT, R6, RZ, PT ;  /* 0x000000ff0600720c */ /* 0x000fe20003f86270 */
[----:B------:R-:W-:-:S02]  /*aee0*/  @!P5 IMAD.IADD R19, R19, 0x1, -R4 ;  /* 0x000000011313d824 */ /* 0x000fc400078e0a04 */
[----:B------:R-:W-:-:S03]  /*aef0*/  IMAD.HI.U32 R10, R8, R17, RZ ;  /* 0x00000011080a7227 */ /* 0x000fc600078e00ff */
[----:B------:R-:W-:Y:S01]  /*af00*/  ISETP.GT.U32.AND P5, PT, R4, R19, PT ;  /* 0x000000130400720c */ /* 0x000fe20003fa4070 */
[----:B------:R-:W-:-:S04]  /*af10*/  IMAD.HI.U32 R6, R8, R16, RZ ;  /* 0x0000001008067227 */ /* 0x000fc800078e00ff */
[----:B------:R-:W-:Y:S02]  /*af20*/  IMAD.MOV R10, RZ, RZ, -R10 ;  /* 0x000000ffff0a7224 */ /* 0x000fe400078e0a0a */
[----:B------:R-:W-:Y:S02]  /*af30*/  IMAD.MOV R14, RZ, RZ, -R14 ;  /* 0x000000ffff0e7224 */ /* 0x000fe400078e0a0e */
[----:B------:R-:W-:Y:S02]  /*af40*/  IMAD.MOV R6, RZ, RZ, -R6 ;  /* 0x000000ffff067224 */ /* 0x000fe400078e0a06 */
[C---:B------:R-:W-:Y:S02]  /*af50*/  IMAD R17, R4.reuse, R10, R17 ;  /* 0x0000000a04117224 */ /* 0x040fe400078e0211 */
[----:B0-----:R-:W-:Y:S02]  /*af60*/  IMAD.MOV.U32 R0, RZ, RZ, R9 ;  /* 0x000000ffff007224 */ /* 0x001fe400078e0009 */
[----:B------:R-:W-:-:S02]  /*af70*/  IMAD R18, R4, R14, R18 ;  /* 0x0000000e04127224 */ /* 0x000fc400078e0212 */
[----:B------:R-:W-:Y:S02]  /*af80*/  IMAD.MOV.U32 R15, RZ, RZ, R11 ;  /* 0x000000ffff0f7224 */ /* 0x000fe400078e000b */
[----:B------:R-:W-:Y:S01]  /*af90*/  @!P1 IMAD.MOV R12, RZ, RZ, -R12 ;  /* 0x000000ffff0c9224 */ /* 0x000fe200078e0a0c */
[C---:B------:R-:W-:Y:S01]  /*afa0*/  ISETP.GT.U32.AND P1, PT, R4.reuse, R3, PT ;  /* 0x000000030400720c */ /* 0x040fe20003f24070 */
[C---:B------:R-:W-:Y:S02]  /*afb0*/  IMAD R16, R4.reuse, R6, R16 ;  /* 0x0000000604107224 */ /* 0x040fe400078e0210 */
[----:B------:R-:W-:Y:S01]  /*afc0*/  @!P6 IMAD.MOV R0, RZ, RZ, -R0 ;  /* 0x000000ffff00e224 */ /* 0x000fe200078e0a00 */
[C---:B------:R-:W-:Y:S01]  /*afd0*/  ISETP.GT.U32.AND P6, PT, R4.reuse, R17, PT ;  /* 0x000000110400720c */ /* 0x040fe20003fc4070 */
[----:B------:R-:W-:Y:S01]  /*afe0*/  @!P0 IMAD.MOV R15, RZ, RZ, -R15 ;  /* 0x000000ffff0f8224 */ /* 0x000fe200078e0a0f */
[C---:B------:R-:W-:Y:S01]  /*aff0*/  ISETP.GT.U32.AND P0, PT, R4.reuse, R18, PT ;  /* 0x000000120400720c */ /* 0x040fe20003f04070 */
[----:B------:R-:W-:Y:S01]  /*b000*/  @!P5 IMAD.IADD R19, R19, 0x1, -R4 ;  /* 0x000000011313d824 */ /* 0x000fe200078e0a04 */
[----:B------:R-:W-:Y:S01]  /*b010*/  ISETP.GT.U32.AND P5, PT, R4, R16, PT ;  /* 0x000000100400720c */ /* 0x000fe20003fa4070 */
[C---:B------:R-:W-:Y:S01]  /*b020*/  VIADD R6, R26.reuse, 0x36 ;  /* 0x000000361a067836 */ /* 0x040fe20000000000 */
[----:B------:R-:W-:Y:S01]  /*b030*/  STL [R1+0x1ce0], R12 ;  /* 0x001ce00c01007387 */ /* 0x000fe20000100800 */
[----:B------:R-:W-:-:S02]  /*b040*/  VIADD R9, R26, 0x37 ;  /* 0x000000371a097836 */ /* 0x000fc40000000000 */
[--C-:B------:R-:W-:Y:S01]  /*b050*/  @!P1 IMAD.IADD R3, R3, 0x1, -R4.reuse ;  /* 0x0000000103039824 */ /* 0x100fe200078e0a04 */
[----:B------:R-:W-:Y:S01]  /*b060*/  ISETP.GE.AND P1, PT, R5, RZ, PT ;  /* 0x000000ff0500720c */ /* 0x000fe20003f26270 */
[----:B------:R-:W-:Y:S01]  /*b070*/  STL [R1+0xe0], R15 ;  /* 0x0000e00f01007387 */ /* 0x000fe20000100800 */
[----:B------:R-:W-:Y:S01]  /*b080*/  IABS R5, R6 ;  /* 0x0000000600057213 */ /* 0x000fe20000000000 */
[--C-:B------:R-:W-:Y:S01]  /*b090*/  @!P6 IMAD.IADD R17, R17, 0x1, -R4.reuse ;  /* 0x000000011111e824 */ /* 0x100fe200078e0a04 */
[----:B------:R-:W-:Y:S01]  /*b0a0*/  IABS R11, R9 ;  /* 0x00000009000b7213 */ /* 0x000fe20000000000 */
[--C-:B------:R-:W-:Y:S01]  /*b0b0*/  @!P0 IMAD.IADD R18, R18, 0x1, -R4.reuse ;  /* 0x0000000112128824 */ /* 0x100fe200078e0a04 */
[----:B------:R0:W-:Y:S01]  /*b0c0*/  STL [R1+0xdc], R0 ;  /* 0x0000dc0001007387 */ /* 0x0001e20000100800 */
[----:B------:R-:W-:Y:S01]  /*b0d0*/  @!P5 IMAD.IADD R16, R16, 0x1, -R4 ;  /* 0x000000011010d824 */ /* 0x000fe200078e0a04 */
[----:B------:R-:W-:Y:S01]  /*b0e0*/  ISETP.GT.U32.AND P5, PT, R4, R17, PT ;  /* 0x000000110400720c */ /* 0x000fe20003fa4070 */
[----:B------:R-:W-:Y:S01]  /*b0f0*/  VIADD R10, R26, 0x35 ;  /* 0x000000351a0a7836 */ /* 0x000fe20000000000 */
[----:B------:R-:W-:Y:S01]  /*b100*/  ISETP.GE.AND P0, PT, R2, RZ, PT ;  /* 0x000000ff0200720c */ /* 0x000fe20003f06270 */
[----:B------:R-:W-:Y:S01]  /*b110*/  IMAD.HI.U32 R2, R8, R11, RZ ;  /* 0x0000000b08027227 */ /* 0x000fe200078e00ff */
[----:B------:R-:W-:-:S02]  /*b120*/  ISETP.GT.U32.AND P6, PT, R4, R18, PT ;  /* 0x000000120400720c */ /* 0x000fc40003fc4070 */
[----:B------:R-:W-:Y:S01]  /*b130*/  IABS R20, R10 ;  /* 0x0000000a00147213 */ /* 0x000fe20000000000 */
[----:B------:R-:W-:Y:S02]  /*b140*/  IMAD.MOV R2, RZ, RZ, -R2 ;  /* 0x000000ffff027224 */ /* 0x000fe400078e0a02 */
[----:B0-----:R-:W-:Y:S02]  /*b150*/  IMAD.MOV.U32 R0, RZ, RZ, R3 ;  /* 0x000000ffff007224 */ /* 0x001fe400078e0003 */
[----:B------:R-:W-:-:S04]  /*b160*/  IMAD.HI.U32 R3, R8, R5, RZ ;  /* 0x0000000508037227 */ /* 0x000fc800078e00ff */
[----:B------:R-:W-:Y:S02]  /*b170*/  IMAD.MOV R3, RZ, RZ, -R3 ;  /* 0x000000ffff037224 */ /* 0x000fe400078e0a03 */
[C---:B------:R-:W-:Y:S02]  /*b180*/  IMAD R11, R4.reuse, R2, R11 ;  /* 0x00000002040b7224 */ /* 0x040fe400078e020b */
[----:B------:R-:W-:Y:S02]  /*b190*/  IMAD R5, R4, R3, R5 ;  /* 0x0000000304057224 */ /* 0x000fe400078e0205 */
[--C-:B------:R-:W-:Y:S02]  /*b1a0*/  @!P5 IMAD.IADD R17, R17, 0x1, -R4.reuse ;  /* 0x000000011111d824 */ /* 0x100fe400078e0a04 */
[----:B------:R-:W-:Y:S01]  /*b1b0*/  @!P6 IMAD.IADD R18, R18, 0x1, -R4 ;  /* 0x000000011212e824 */ /* 0x000fe200078e0a04 */
[----:B------:R-:W-:Y:S01]  /*b1c0*/  ISETP.GT.U32.AND P5, PT, R4, R5, PT ;  /* 0x000000050400720c */ /* 0x000fe20003fa4070 */
[----:B------:R-:W-:Y:S01]  /*b1d0*/  VIADD R2, R26, 0x34 ;  /* 0x000000341a027836 */ /* 0x000fe20000000000 */
[----:B------:R-:W-:Y:S01]  /*b1e0*/  ISETP.GT.U32.AND P6, PT, R4, R11, PT ;  /* 0x0000000b0400720c */ /* 0x000fe20003fc4070 */
[----:B------:R-:W-:-:S03]  /*b1f0*/  IMAD.HI.U32 R21, R8, R20, RZ ;  /* 0x0000001408157227 */ /* 0x000fc600078e00ff */
[----:B------:R-:W-:Y:S01]  /*b200*/  IABS R14, R2 ;  /* 0x00000002000e7213 */ /* 0x000fe20000000000 */
[----:B------:R-:W-:Y:S01]  /*b210*/  @!P2 IMAD.MOV R0, RZ, RZ, -R0 ;  /* 0x000000ffff00a224 */ /* 0x000fe200078e0a00 */
[----:B------:R-:W-:Y:S01]  /*b220*/  ISETP.GT.U32.AND P2, PT, R4, R16, PT ;  /* 0x000000100400720c */ /* 0x000fe20003f44070 */
[----:B------:R-:W-:Y:S02]  /*b230*/  IMAD.MOV R21, RZ, RZ, -R21 ;  /* 0x000000ffff157224 */ /* 0x000fe400078e0a15 */
[----:B------:R-:W-:Y:S01]  /*b240*/  IMAD.HI.U32 R15, R8, R14, RZ ;  /* 0x0000000e080f7227 */ /* 0x000fe200078e00ff */
[----:B------:R0:W-:Y:S03]  /*b250*/  STL [R1+0xd8], R0 ;  /* 0x0000d80001007387 */ /* 0x0001e60000100800 */
[--C-:B------:R-:W-:Y:S02]  /*b260*/  @!P5 IMAD.IADD R5, R5, 0x1, -R4.reuse ;  /* 0x000000010505d824 */ /* 0x100fe400078e0a04 */
[----:B------:R-:W-:Y:S01]  /*b270*/  @!P6 IMAD.IADD R11, R11, 0x1, -R4 ;  /* 0x000000010b0be824 */ /* 0x000fe200078e0a04 */
[----:B------:R-:W-:Y:S01]  /*b280*/  ISETP.GE.AND P6, PT, R9, RZ, PT ;  /* 0x000000ff0900720c */ /* 0x000fe20003fc6270 */
[C---:B------:R-:W-:Y:S01]  /*b290*/  IMAD R9, R4.reuse, R21, R20 ;  /* 0x0000001504097224 */ /* 0x040fe200078e0214 */
[----:B------:R-:W-:Y:S01]  /*b2a0*/  ISETP.GT.U32.AND P5, PT, R4, R5, PT ;  /* 0x000000050400720c */ /* 0x000fe20003fa4070 */
[----:B------:R-:W-:-:S02]  /*b2b0*/  IMAD.MOV.U32 R12, RZ, RZ, R17 ;  /* 0x000000ffff0c7224 */ /* 0x000fc400078e0011 */
[----:B------:R-:W-:Y:S01]  /*b2c0*/  @!P1 IMAD.MOV R18, RZ, RZ, -R18 ;  /* 0x000000ffff129224 */ /* 0x000fe200078e0a12 */
[----:B------:R-:W-:Y:S01]  /*b2d0*/  ISETP.GT.U32.AND P1, PT, R4, R9, PT ;  /* 0x000000090400720c */ /* 0x000fe20003f24070 */
[----:B------:R-:W-:Y:S02]  /*b2e0*/  IMAD.MOV R15, RZ, RZ, -R15 ;  /* 0x000000ffff0f7224 */ /* 0x000fe400078e0a0f */
[----:B0-----:R-:W-:Y:S02]  /*b2f0*/  IMAD.MOV.U32 R0, RZ, RZ, R19 ;  /* 0x000000ffff007224 */ /* 0x001fe400078e0013 */
[----:B------:R-:W-:Y:S01]  /*b300*/  @!P0 IMAD.MOV R12, RZ, RZ, -R12 ;  /* 0x000000ffff0c8224 */ /* 0x000fe200078e0a0c */
[----:B------:R-:W-:Y:S01]  /*b310*/  ISETP.GE.AND P0, PT, R6, RZ, PT ;  /* 0x000000ff0600720c */ /* 0x000fe20003f06270 */
[----:B------:R-:W-:Y:S01]  /*b320*/  @!P2 IMAD.IADD R16, R16, 0x1, -R4 ;  /* 0x000000011010a824 */ /* 0x000fe200078e0a04 */
[----:B------:R-:W-:Y:S01]  /*b330*/  ISETP.GE.AND P2, PT, R13, RZ, PT ;  /* 0x000000ff0d00720c */ /* 0x000fe20003f46270 */
[----:B------:R-:W-:-:S02]  /*b340*/  IMAD R6, R4, R15, R14 ;  /* 0x0000000f04067224 */ /* 0x000fc400078e020e */
[----:B------:R-:W-:Y:S01]  /*b350*/  @!P4 IMAD.MOV R0, RZ, RZ, -R0 ;  /* 0x000000ffff00c224 */ /* 0x000fe200078e0a00 */
[C---:B------:R-:W-:Y:S01]  /*b360*/  ISETP.GT.U32.AND P4, PT, R4.reuse, R11, PT ;  /* 0x0000000b0400720c */ /* 0x040fe20003f84070 */
[--C-:B------:R-:W-:Y:S01]  /*b370*/  @!P5 IMAD.IADD R5, R5, 0x1, -R4.reuse ;  /* 0x000000010505d824 */ /* 0x100fe200078e0a04 */
[----:B------:R-:W-:Y:S01]  /*b380*/  ISETP.GT.U32.AND P5, PT, R4, R6, PT ;  /* 0x000000060400720c */ /* 0x000fe20003fa4070 */
[----:B------:R-:W-:Y:S01]  /*b390*/  VIADD R3, R26, 0x33 ;  /* 0x000000331a037836 */ /* 0x000fe20000000000 */
[----:B------:R0:W-:Y:S01]  /*b3a0*/  STL [R1+0xd4], R0 ;  /* 0x0000d40001007387 */ /* 0x0001e20000100800 */
[----:B------:R-:W-:-:S03]  /*b3b0*/  @!P1 IMAD.IADD R9, R9, 0x1, -R4 ;  /* 0x0000000109099824 */ /* 0x000fc600078e0a04 */
[----:B------:R-:W-:Y:S01]  /*b3c0*/  IABS R13, R3 ;  /* 0x00000003000d7213 */ /* 0x000fe20000000000 */
[----:B------:R-:W-:Y:S01]  /*b3d0*/  STL [R1+0xd0], R18 ;  /* 0x0000d01201007387 */ /* 0x000fe20000100800 */
[----:B------:R-:W-:-:S03]  /*b3e0*/  ISETP.GT.U32.AND P1, PT, R4, R9, PT ;  /* 0x000000090400720c */ /* 0x000fc60003f24070 */
[----:B------:R-:W-:Y:S01]  /*b3f0*/  @!P4 IMAD.IADD R11, R11, 0x1, -R4 ;  /* 0x000000010b0bc824 */ /* 0x000fe200078e0a04 */
[----:B------:R1:W-:Y:S01]  /*b400*/  STL [R1+0xcc], R12 ;  /* 0x0000cc0c01007387 */ /* 0x0003e20000100800 */
[----:B0-----:R-:W-:Y:S01]  /*b410*/  IMAD.MOV.U32 R0, RZ, RZ, R16 ;  /* 0x000000ffff007224 */ /* 0x001fe200078e0010 */
[----:B------:R-:W-:Y:S01]  /*b420*/  ISETP.GE.AND P4, PT, R2, RZ, PT ;  /* 0x000000ff0200720c */ /* 0x000fe20003f86270 */
[----:B------:R-:W-:-:S04]  /*b430*/  IMAD.HI.U32 R16, R8, R13, RZ ;  /* 0x0000000d08107227 */ /* 0x000fc800078e00ff */
[----:B------:R-:W-:Y:S01]  /*b440*/  @!P2 IMAD.MOV R0, RZ, RZ, -R0 ;  /* 0x000000ffff00a224 */ /* 0x000fe200078e0a00 */
[----:B------:R-:W-:Y:S01]  /*b450*/  ISETP.GE.AND P2, PT, R10, RZ, PT ;  /* 0x000000ff0a00720c */ /* 0x000fe20003f46270 */
[----:B------:R-:W-:Y:S02]  /*b460*/  @!P5 IMAD.IADD R6, R6, 0x1, -R4 ;  /* 0x000000010606d824 */ /* 0x000fe400078e0a04 */
[----:B------:R-:W-:Y:S01]  /*b470*/  IMAD.MOV R16, RZ, RZ, -R16 ;  /* 0x000000ffff107224 */ /* 0x000fe200078e0a10 */
[----:B------:R0:W-:Y:S01]  /*b480*/  STL [R1+0xc8], R0 ;  /* 0x0000c80001007387 */ /* 0x0001e20000100800 */
[----:B-1----:R-:W-:Y:S01]  /*b490*/  IMAD.MOV.U32 R12, RZ, RZ, R11 ;  /* 0x000000ffff0c7224 */ /* 0x002fe200078e000b */
[----:B------:R-:W-:Y:S01]  /*b4a0*/  ISETP.GT.U32.AND P5, PT, R4, R6, PT ;  /* 0x000000060400720c */ /* 0x000fe20003fa4070 */
[----:B------:R-:W-:Y:S02]  /*b4b0*/  VIADD R10, R26, 0x32 ;  /* 0x000000321a0a7836 */ /* 0x000fe40000000000 */
[----:B------:R-:W-:-:S02]  /*b4c0*/  IMAD R2, R4, R16, R13 ;  /* 0x0000001004027224 */ /* 0x000fc400078e020d */
[----:B------:R-:W-:Y:S01]  /*b4d0*/  @!P6 IMAD.MOV R12, RZ, RZ, -R12 ;  /* 0x000000ffff0ce224 */ /* 0x000fe200078e0a0c */
[----:B------:R-:W-:Y:S01]  /*b4e0*/  IABS R18, R10 ;  /* 0x0000000a00127213 */ /* 0x000fe20000000000 */
[----:B------:R-:W-:Y:S01]  /*b4f0*/  @!P1 IMAD.IADD R9, R9, 0x1, -R4 ;  /* 0x0000000109099824 */ /* 0x000fe200078e0a04 */
[----:B------:R-:W-:Y:S01]  /*b500*/  ISETP.GE.AND P1, PT, R10, RZ, PT ;  /* 0x000000ff0a00720c */ /* 0x000fe20003f26270 */
[----:B0-----:R-:W-:Y:S01]  /*b510*/  IMAD.MOV.U32 R0, RZ, RZ, R5 ;  /* 0x000000ffff007224 */ /* 0x001fe200078e0005 */
[----:B------:R-:W-:Y:S01]  /*b520*/  STL [R1+0xc4], R12 ;  /* 0x0000c40c01007387 */ /* 0x000fe20000100800 */
[----:B------:R-:W-:Y:S01]  /*b530*/  VIADD R5, R26, 0x31 ;  /* 0x000000311a057836 */ /* 0x000fe20000000000 */
[----:B------:R-:W-:Y:S01]  /*b540*/  ISETP.GE.AND P6, PT, R3, RZ, PT ;  /* 0x000000ff0300720c */ /* 0x000fe20003fc6270 */
[----:B------:R-:W-:Y:S01]  /*b550*/  @!P0 IMAD.MOV R0, RZ, RZ, -R0 ;  /* 0x000000ffff008224 */ /* 0x000fe200078e0a00 */
[----:B------:R-:W-:Y:S01]  /*b560*/  ISETP.GT.U32.AND P0, PT, R4, R2, PT ;  /* 0x000000020400720c */ /* 0x000fe20003f04070 */
[----:B------:R-:W-:Y:S01]  /*b570*/  IMAD.HI.U32 R11, R8, R18, RZ ;  /* 0x00000012080b7227 */ /* 0x000fe200078e00ff */
[----:B------:R-:W-:-:S02]  /*b580*/  IABS R15, R5 ;  /* 0x00000005000f7213 */ /* 0x000fc40000000000 */
[----:B------:R0:W-:Y:S01]  /*b590*/  STL [R1+0xc0], R0 ;  /* 0x0000c00001007387 */ /* 0x0001e20000100800 */
[----:B------:R-:W-:Y:S02]  /*b5a0*/  IMAD.MOV R11, RZ, RZ, -R11 ;  /* 0x000000ffff0b7224 */ /* 0x000fe400078e0a0b */
[----:B------:R-:W-:-:S04]  /*b5b0*/  IMAD.HI.U32 R10, R8, R15, RZ ;  /* 0x0000000f080a7227 */ /* 0x000fc800078e00ff */
[----:B------:R-:W-:Y:S02]  /*b5c0*/  IMAD.MOV R10, RZ, RZ, -R10 ;  /* 0x000000ffff0a7224 */ /* 0x000fe400078e0a0a */
[----:B------:R-:W-:Y:S01]  /*b5d0*/  @!P5 IMAD.IADD R6, R6, 0x1, -R4 ;  /* 0x000000010606d824 */ /* 0x000fe200078e0a04 */
[----:B------:R-:W-:Y:S01]  /*b5e0*/  ISETP.GE.AND P5, PT, R5, RZ, PT ;  /* 0x000000ff0500720c */ /* 0x000fe20003fa6270 */
[----:B0-----:R-:W-:Y:S02]  /*b5f0*/  IMAD.MOV.U32 R0, RZ, RZ, R9 ;  /* 0x000000ffff007224 */ /* 0x001fe400078e0009 */
[C---:B------:R-:W-:Y:S02]  /*b600*/  IMAD R18, R4.reuse, R11, R18 ;  /* 0x0000000b04127224 */ /* 0x040fe400078e0212 */
[----:B------:R-:W-:Y:S02]  /*b610*/  @!P2 IMAD.MOV R0, RZ, RZ, -R0 ;  /* 0x000000ffff00a224 */ /* 0x000fe400078e0a00 */
[C---:B------:R-:W-:Y:S01]  /*b620*/  IMAD R15, R4.reuse, R10, R15 ;  /* 0x0000000a040f7224 */ /* 0x040fe200078e020f */
[----:B------:R-:W-:Y:S01]  /*b630*/  ISETP.GT.U32.AND P2, PT, R4, R18, PT ;  /* 0x000000120400720c */ /* 0x000fe20003f44070 */
[----:B------:R-:W-:Y:S01]  /*b640*/  @!P0 IMAD.IADD R2, R2, 0x1, -R4 ;  /* 0x0000000102028824 */ /* 0x000fe200078e0a04 */
[----:B------:R0:W-:Y:S01]  /*b650*/  STL [R1+0xbc], R0 ;  /* 0x0000bc0001007387 */ /* 0x0001e20000100800 */
[----:B------:R-:W-:-:S02]  /*b660*/  VIADD R3, R26, 0x30 ;  /* 0x000000301a037836 */ /* 0x000fc40000000000 */
[----:B------:R-:W-:Y:S01]  /*b670*/  VIADD R10, R26, 0x2e ;  /* 0x0000002e1a0a7836 */ /* 0x000fe20000000000 */
[----:B------:R-:W-:Y:S01]  /*b680*/  ISETP.GT.U32.AND P0, PT, R4, R2, PT ;  /* 0x000000020400720c */ /* 0x000fe20003f04070 */
[----:B------:R-:W-:Y:S01]  /*b690*/  VIADD R13, R26, 0x2f ;  /* 0x0000002f1a0d7836 */ /* 0x000fe20000000000 */
[----:B------:R-:W-:Y:S01]  /*b6a0*/  IABS R11, R3 ;  /* 0x00000003000b7213 */ /* 0x000fe20000000000 */
[----:B0-----:R-:W-:Y:S01]  /*b6b0*/  IMAD.MOV.U32 R0, RZ, RZ, R6 ;  /* 0x000000ffff007224 */ /* 0x001fe200078e0006 */
[----:B------:R-:W-:-:S03]  /*b6c0*/  IABS R6, R10 ;  /* 0x0000000a00067213 */ /* 0x000fc60000000000 */
[----:B------:R-:W-:Y:S01]  /*b6d0*/  IMAD.HI.U32 R5, R8, R11, RZ ;  /* 0x0000000b08057227 */ /* 0x000fe200078e00ff */
[----:B------:R-:W-:-:S03]  /*b6e0*/  IABS R9, R13 ;  /* 0x0000000d00097213 */ /* 0x000fc60000000000 */
[----:B------:R-:W-:Y:S01]  /*b6f0*/  @!P4 IMAD.MOV R0, RZ, RZ, -R0 ;  /* 0x000000ffff00c224 */ /* 0x000fe200078e0a00 */
[----:B------:R-:W-:Y:S01]  /*b700*/  ISETP.GT.U32.AND P4, PT, R4, R15, PT ;  /* 0x0000000f0400720c */ /* 0x000fe20003f84070 */
[--C-:B------:R-:W-:Y:S02]  /*b710*/  @!P2 IMAD.IADD R18, R18, 0x1, -R4.reuse ;  /* 0x000000011212a824 */ /* 0x100fe400078e0a04 */
[----:B------:R-:W-:Y:S01]  /*b720*/  IMAD.MOV R5, RZ, RZ, -R5 ;  /* 0x000000ffff057224 */ /* 0x000fe200078e0a05 */
[----:B------:R0:W-:Y:S01]  /*b730*/  STL [R1+0xb8], R0 ;  /* 0x0000b80001007387 */ /* 0x0001e20000100800 */
[----:B------:R-:W-:Y:S01]  /*b740*/  @!P0 IMAD.IADD R2, R2, 0x1, -R4 ;  /* 0x0000000102028824 */ /* 0x000fe200078e0a04 */
[C---:B------:R-:W-:Y:S01]  /*b750*/  ISETP.GT.U32.AND P2, PT, R4.reuse, R18, PT ;  /* 0x000000120400720c */ /* 0x040fe20003f44070 */
[----:B------:R-:W-:Y:S01]  /*b760*/  IMAD R11, R4, R5, R11 ;  /* 0x00000005040b7224 */ /* 0x000fe200078e020b */
[----:B------:R-:W-:Y:S01]  /*b770*/  ISETP.GE.AND P0, PT, R3, RZ, PT ;  /* 0x000000ff0300720c */ /* 0x000fe20003f06270 */
[----:B------:R-:W-:-:S04]  /*b780*/  IMAD.HI.U32 R14, R8, R6, RZ ;  /* 0x00000006080e7227 */ /* 0x000fc800078e00ff */
[----:B------:R-:W-:Y:S02]  /*b790*/  @!P4 IMAD.IADD R15, R15, 0x1, -R4 ;  /* 0x000000010f0fc824 */ /* 0x000fe400078e0a04 */
[----:B0-----:R-:W-:Y:S02]  /*b7a0*/  IMAD.MOV.U32 R0, RZ, RZ, R2 ;  /* 0x000000ffff007224 */ /* 0x001fe400078e0002 */
[----:B------:R-:W-:Y:S01]  /*b7b0*/  IMAD.HI.U32 R3, R8, R9, RZ ;  /* 0x0000000908037227 */ /* 0x000fe200078e00ff */
[----:B------:R-:W-:-:S03]  /*b7c0*/  ISETP.GT.U32.AND P4, PT, R4, R15, PT ;  /* 0x0000000f0400720c */ /* 0x000fc60003f84070 */
[----:B------:R-:W-:Y:S01]  /*b7d0*/  @!P6 IMAD.MOV R0, RZ, RZ, -R0 ;  /* 0x000000ffff00e224 */ /* 0x000fe200078e0a00 */
[C---:B------:R-:W-:Y:S01]  /*b7e0*/  ISETP.GT.U32.AND P6, PT, R4.reuse, R11, PT ;  /* 0x0000000b0400720c */ /* 0x040fe20003fc4070 */
[----:B------:R-:W-:Y:S02]  /*b7f0*/  IMAD.MOV R14, RZ, RZ, -R14 ;  /* 0x000000ffff0e7224 */ /* 0x000fe400078e0a0e */
[----:B------:R-:W-:Y:S01]  /*b800*/  IMAD.MOV R3, RZ, RZ, -R3 ;  /* 0x000000ffff037224 */ /* 0x000fe200078e0a03 */
[----:B------:R0:W-:Y:S01]  /*b810*/  STL [R1+0xb4], R0 ;  /* 0x0000b40001007387 */ /* 0x0001e20000100800 */
[C---:B------:R-:W-:Y:S02]  /*b820*/  IMAD R6, R4.reuse, R14, R6 ;  /* 0x0000000e04067224 */ /* 0x040fe400078e0206 */
[----:B------:R-:W-:Y:S02]  /*b830*/  IMAD R9, R4, R3, R9 ;  /* 0x0000000304097224 */ /* 0x000fe400078e0209 */
[----:B------:R-:W-:-:S02]  /*b840*/  @!P2 IMAD.IADD R18, R18, 0x1, -R4 ;  /* 0x000000011212a824 */ /* 0x000fc400078e0a04 */
[----:B------:R-:W-:Y:S01]  /*b850*/  @!P4 IMAD.IADD R15, R15, 0x1, -R4 ;  /* 0x000000010f0fc824 */ /* 0x000fe200078e0a04 */
[----:B------:R-:W-:Y:S01]  /*b860*/  ISETP.GT.U32.AND P4, PT, R4, R6, PT ;  /* 0x000000060400720c */ /* 0x000fe20003f84070 */
[----:B------:R-:W-:Y:S01]  /*b870*/  VIADD R2, R26, 0x2d ;  /* 0x0000002d1a027836 */ /* 0x000fe20000000000 */
[----:B------:R-:W-:Y:S01]  /*b880*/  ISETP.GT.U32.AND P2, PT, R4, R9, PT ;  /* 0x000000090400720c */ /* 0x000fe20003f44070 */
[----:B0-----:R-:W-:Y:S02]  /*b890*/  IMAD.MOV.U32 R0, RZ, RZ, R18 ;  /* 0x000000ffff007224 */ /* 0x001fe400078e0012 */
[----:B------:R-:W-:Y:S01]  /*b8a0*/  @!P6 IMAD.IADD R11, R11, 0x1, -R4 ;  /* 0x000000010b0be824 */ /* 0x000fe200078e0a04 */
[----:B------:R-:W-:Y:S01]  /*b8b0*/  IABS R22, R2 ;  /* 0x0000000200167213 */ /* 0x000fe20000000000 */
[----:B------:R-:W-:Y:S02]  /*b8c0*/  @!P1 IMAD.MOV R0, RZ, RZ, -R0 ;  /* 0x000000ffff009224 */ /* 0x000fe400078e0a00 */
[----:B------:R-:W-:Y:S01]  /*b8d0*/  VIADD R3, R26, 0x2c ;  /* 0x0000002c1a037836 */ /* 0x000fe20000000000 */
[----:B------:R-:W-:Y:S01]  /*b8e0*/  ISETP.GT.U32.AND P6, PT, R4, R11, PT ;  /* 0x0000000b0400720c */ /* 0x000fe20003fc4070 */
[----:B------:R-:W-:Y:S01]  /*b8f0*/  IMAD.HI.U32 R16, R8, R22, RZ ;  /* 0x0000001608107227 */ /* 0x000fe200078e00ff */
[----:B------:R0:W-:Y:S02]  /*b900*/  STL [R1+0xac], R0 ;  /* 0x0000ac0001007387 */ /* 0x0001e40000100800 */
[----:B------:R-:W-:Y:S01]  /*b910*/  IABS R17, R3 ;  /* 0x0000000300117213 */ /* 0x000fe20000000000 */
[----:B------:R-:W-:Y:S01]  /*b920*/  @!P4 IMAD.IADD R6, R6, 0x1, -R4 ;  /* 0x000000010606c824 */ /* 0x000fe200078e0a04 */
[----:B------:R-:W-:Y:S01]  /*b930*/  ISETP.GE.AND P4, PT, R10, RZ, PT ;  /* 0x000000ff0a00720c */ /* 0x000fe20003f86270 */
[----:B------:R-:W-:-:S02]  /*b940*/  IMAD.MOV R16, RZ, RZ, -R16 ;  /* 0x000000ffff107224 */ /* 0x000fc400078e0a10 */
[----:B------:R-:W-:Y:S01]  /*b950*/  @!P2 IMAD.IADD R9, R9, 0x1, -R4 ;  /* 0x000000010909a824 */ /* 0x000fe200078e0a04 */
[----:B------:R-:W-:Y:S01]  /*b960*/  ISETP.GE.AND P2, PT, R13, RZ, PT ;  /* 0x000000ff0d00720c */ /* 0x000fe20003f46270 */
[C---:B------:R-:W-:Y:S02]  /*b970*/  IMAD R22, R4.reuse, R16, R22 ;  /* 0x0000001004167224 */ /* 0x040fe400078e0216 */
[----:B0-----:R-:W-:Y:S01]  /*b980*/  IMAD.MOV.U32 R0, RZ, RZ, R15 ;  /* 0x000000ffff007224 */ /* 0x001fe200078e000f */
[----:B------:R-:W-:Y:S01]  /*b990*/  ISETP.GT.U32.AND P1, PT, R4, R9, PT ;  /* 0x000000090400720c */ /* 0x000fe20003f24070 */
[----:B------:R-:W-:Y:S02]  /*b9a0*/  VIADD R5, R26, 0x2b ;  /* 0x0000002b1a057836 */ /* 0x000fe40000000000 */
[----:B------:R-:W-:Y:S01]  /*b9b0*/  @!P5 IMAD.MOV R0, RZ, RZ, -R0 ;  /* 0x000000ffff00d224 */ /* 0x000fe200078e0a00 */
[----:B------:R-:W-:Y:S01]  /*b9c0*/  ISETP.GT.U32.AND P5, PT, R4, R6, PT ;  /* 0x000000060400720c */ /* 0x000fe20003fa4070 */
[----:B------:R-:W-:Y:S01]  /*b9d0*/  IMAD.HI.U32 R13, R8, R17, RZ ;  /* 0x00000011080d7227 */ /* 0x000fe200078e00ff */
[----:B------:R-:W-:-:S02]  /*b9e0*/  IABS R14, R5 ;  /* 0x00000005000e7213 */ /* 0x000fc40000000000 */
[----:B------:R0:W-:Y:S01]  /*b9f0*/  STL [R1+0xa8], R0 ;  /* 0x0000a80001007387 */ /* 0x0001e20000100800 */
[----:B------:R-:W-:Y:S01]  /*ba00*/  @!P6 IMAD.IADD R11, R11, 0x1, -R4 ;  /* 0x000000010b0be824 */ /* 0x000fe200078e0a04 */
[----:B------:R-:W-:Y:S01]  /*ba10*/  ISETP.GT.U32.AND P6, PT, R4, R22, PT ;  /* 0x000000160400720c */ /* 0x000fe20003fc4070 */
[----:B------:R-:W-:Y:S02]  /*ba20*/  IMAD.MOV R13, RZ, RZ, -R13 ;  /* 0x000000ffff0d7224 */ /* 0x000fe400078e0a0d */
[----:B------:R-:W-:-:S04]  /*ba30*/  IMAD.HI.U32 R10, R8, R14, RZ ;  /* 0x0000000e080a7227 */ /* 0x000fc800078e00ff */
[----:B------:R-:W-:Y:S02]  /*ba40*/  IMAD R17, R4, R13, R17 ;  /* 0x0000000d04117224 */ /* 0x000fe400078e0211 */
[----:B------:R-:W-:Y:S02]  /*ba50*/  @!P5 IMAD.IADD R6, R6, 0x1, -R4 ;  /* 0x000000010606d824 */ /* 0x000fe400078e0a04 */
[----:B------:R-:W-:Y:S01]  /*ba60*/  IMAD.MOV R10, RZ, RZ, -R10 ;  /* 0x000000ffff0a7224 */ /* 0x000fe200078e0a0a */
[----:B------:R-:W-:Y:S01]  /*ba70*/  ISETP.GT.U32.AND P5, PT, R4, R17, PT ;  /* 0x000000110400720c */ /* 0x000fe20003fa4070 */
[----:B------:R-:W-:Y:S02]  /*ba80*/  @!P6 IMAD.IADD R22, R22, 0x1, -R4 ;  /* 0x000000011616e824 */ /* 0x000fe400078e0a04 */
[----:B------:R-:W-:Y:S02]  /*ba90*/  IMAD R14, R4, R10, R14 ;  /* 0x0000000a040e7224 */ /* 0x000fe400078e020e */
[----:B------:R-:W-:Y:S01]  /*baa0*/  @!P1 IMAD.IADD R9, R9, 0x1, -R4 ;  /* 0x0000000109099824 */ /* 0x000fe200078e0a04 */
[----:B------:R-:W-:Y:S01]  /*bab0*/  ISETP.GE.AND P1, PT, R2, RZ, PT ;  /* 0x000000ff0200720c */ /* 0x000fe20003f26270 */
[----:B------:R-:W-:Y:S01]  /*bac0*/  VIADD R2, R26, 0x2a ;  /* 0x0000002a1a027836 */ /* 0x000fe20000000000 */
[C---:B------:R-:W-:Y:S01]  /*bad0*/  ISETP.GT.U32.AND P6, PT, R4.reuse, R22, PT ;  /* 0x000000160400720c */ /* 0x040fe20003fc4070 */
[----:B------:R-:W-:Y:S01]  /*bae0*/  @!P0 IMAD.MOV R11, RZ, RZ, -R11 ;  /* 0x000000ffff0b8224 */ /* 0x000fe200078e0a0b */
[----:B------:R-:W-:Y:S01]  /*baf0*/  ISETP.GT.U32.AND P0, PT, R4, R14, PT ;  /* 0x0000000e0400720c */ /* 0x000fe20003f04070 */
[----:B0-----:R-:W-:Y:S01]  /*bb00*/  IMAD.MOV.U32 R0, RZ, RZ, R6 ;  /* 0x000000ffff007224 */ /* 0x001fe200078e0006 */
[----:B------:R-:W-:Y:S01]  /*bb10*/  IABS R13, R2 ;  /* 0x00000002000d7213 */ /* 0x000fe20000000000 */
[----:B------:R-:W-:Y:S01]  /*bb20*/  @!P5 IMAD.IADD R17, R17, 0x1, -R4 ;  /* 0x000000011111d824 */ /* 0x000fe200078e0a04 */
[----:B------:R0:W-:Y:S01]  /*bb30*/  STL [R1+0xa4], R11 ;  /* 0x0000a40b01007387 */ /* 0x0001e20000100800 */
[----:B------:R-:W-:-:S02]  /*bb40*/  VIADD R15, R26, 0x29 ;  /* 0x000000291a0f7836 */ /* 0x000fc40000000000 */
[----:B------:R-:W-:Y:S01]  /*bb50*/  IMAD.MOV.U32 R12, RZ, RZ, R9 ;  /* 0x000000ffff0c7224 */ /* 0x000fe200078e0009 */
[----:B------:R-:W-:Y:S01]  /*bb60*/  ISETP.GT.U32.AND P5, PT, R4, R17, PT ;  /* 0x000000110400720c */ /* 0x000fe20003fa4070 */
[----:B------:R-:W-:Y:S01]  /*bb70*/  @!P4 IMAD.MOV R0, RZ, RZ, -R0 ;  /* 0x000000ffff00c224 */ /* 0x000fe200078e0a00 */
[----:B------:R-:W-:Y:S01]  /*bb80*/  ISETP.GE.AND P4, PT, R5, RZ, PT ;  /* 0x000000ff0500720c */ /* 0x000fe20003f86270 */
[----:B------:R-:W-:Y:S01]  /*bb90*/  IMAD.HI.U32 R5, R8, R13, RZ ;  /* 0x0000000d08057227 */ /* 0x000fe200078e00ff */
[----:B------:R-:W-:-:S03]  /*bba0*/  IABS R10, R15 ;  /* 0x0000000f000a7213 */ /* 0x000fc60000000000 */
[----:B------:R-:W-:Y:S01]  /*bbb0*/  @!P2 IMAD.MOV R12, RZ, RZ, -R12 ;  /* 0x000000ffff0ca224 */ /* 0x000fe200078e0a0c */
[----:B------:R-:W-:Y:S01]  /*bbc0*/  ISETP.GE.AND P2, PT, R3, RZ, PT ;  /* 0x000000ff0300720c */ /* 0x000fe20003f46270 */
[--C-:B------:R-:W-:Y:S01]  /*bbd0*/  @!P6 IMAD.IADD R22, R22, 0x1, -R4.reuse ;  /* 0x000000011616e824 */ /* 0x100fe200078e0a04 */
[----:B------:R-:W-:Y:S01]  /*bbe0*/  ISETP.GE.AND P6, PT, R2, RZ, PT ;  /* 0x000000ff0200720c */ /* 0x000fe20003fc6270 */
[----:B------:R-:W-:Y:S01]  /*bbf0*/  VIADD R3, R26, 0x28 ;  /* 0x000000281a037836 */ /* 0x000fe20000000000 */
[----:B------:R-:W-:Y:S01]  /*bc00*/  STL [R1+0xa0], R12 ;  /* 0x0000a00c01007387 */ /* 0x000fe20000100800 */
[----:B------:R-:W-:Y:S02]  /*bc10*/  IMAD.MOV R5, RZ, RZ, -R5 ;  /* 0x000000ffff057224 */ /* 0x000fe400078e0a05 */
[----:B------:R-:W-:Y:S01]  /*bc20*/  @!P0 IMAD.IADD R14, R14, 0x1, -R4 ;  /* 0x000000010e0e8824 */ /* 0x000fe200078e0a04 */
[----:B------:R-:W-:Y:S01]  /*bc30*/  IABS R9, R3 ;  /* 0x0000000300097213 */ /* 0x000fe20000000000 */
[----:B------:R-:W-:Y:S01]  /*bc40*/  IMAD.HI.U32 R2, R8, R10, RZ ;  /* 0x0000000a08027227 */ /* 0x000fe200078e00ff */
[----:B------:R1:W-:Y:S02]  /*bc50*/  STL [R1+0x9c], R0 ;  /* 0x00009c0001007387 */ /* 0x0003e40000100800 */
[C---:B------:R-:W-:Y:S01]  /*bc60*/  ISETP.GT.U32.AND P0, PT, R4.reuse, R14, PT ;  /* 0x0000000e0400720c */ /* 0x040fe20003f04070 */
[----:B------:R-:W-:-:S02]  /*bc70*/  IMAD R13, R4, R5, R13 ;  /* 0x00000005040d7224 */ /* 0x000fc400078e020d */
[----:B------:R-:W-:Y:S02]  /*bc80*/  IMAD.MOV R2, RZ, RZ, -R2 ;  /* 0x000000ffff027224 */ /* 0x000fe400078e0a02 */
[----:B------:R-:W-:Y:S01]  /*bc90*/  @!P5 IMAD.IADD R17, R17, 0x1, -R4 ;  /* 0x000000011111d824 */ /* 0x000fe200078e0a04 */
[C---:B------:R-:W-:Y:S01]  /*bca0*/  ISETP.GT.U32.AND P5, PT, R4.reuse, R13, PT ;  /* 0x0000000d0400720c */ /* 0x040fe20003fa4070 */
[----:B------:R-:W-:Y:S02]  /*bcb0*/  IMAD R10, R4, R2, R10 ;  /* 0x00000002040a7224 */ /* 0x000fe400078e020a */
[----:B------:R-:W-:-:S04]  /*bcc0*/  IMAD.HI.U32 R2, R8, R9, RZ ;  /* 0x0000000908027227 */ /* 0x000fc800078e00ff */
[----:B------:R-:W-:Y:S02]  /*bcd0*/  IMAD.MOV R2, RZ, RZ, -R2 ;  /* 0x000000ffff027224 */ /* 0x000fe400078e0a02 */
[--C-:B------:R-:W-:Y:S01]  /*bce0*/  @!P0 IMAD.IADD R14, R14, 0x1, -R4.reuse ;  /* 0x000000010e0e8824 */ /* 0x100fe200078e0a04 */
[C---:B------:R-:W-:Y:S01]  /*bcf0*/  ISETP.GT.U32.AND P0, PT, R4.reuse, R10, PT ;  /* 0x0000000a0400720c */ /* 0x040fe20003f04070 */
[----:B------:R-:W-:Y:S02]  /*bd00*/  IMAD R9, R4, R2, R9 ;  /* 0x0000000204097224 */ /* 0x000fe400078e0209 */
[----:B------:R-:W-:Y:S02]  /*bd10*/  @!P5 IMAD.IADD R13, R13, 0x1, -R4 ;  /* 0x000000010d0dd824 */ /* 0x000fe400078e0a04 */
[----:B0-----:R-:W-:Y:S01]  /*bd20*/  VIADD R11, R26, 0x27 ;  /* 0x000000271a0b7836 */ /* 0x001fe20000000000 */
[----:B------:R-:W-:Y:S01]  /*bd30*/  ISETP.GT.U32.AND P5, PT, R4, R9, PT ;  /* 0x000000090400720c */ /* 0x000fe20003fa4070 */
[----:B-1----:R-:W-:-:S02]  /*bd40*/  IMAD.MOV.U32 R0, RZ, RZ, R22 ;  /* 0x000000ffff007224 */ /* 0x002fc400078e0016 */
[C---:B------:R-:W-:Y:S01]  /*bd50*/  VIADD R5, R26.reuse, 0x25 ;  /* 0x000000251a057836 */ /* 0x040fe20000000000 */
[----:B------:R-:W-:Y:S01]  /*bd60*/  IABS R21, R11 ;  /* 0x0000000b00157213 */ /* 0x000fe20000000000 */
[----:B------:R-:W-:Y:S02]  /*bd70*/  VIADD R6, R26, 0x26 ;  /* 0x000000261a067836 */ /* 0x000fe40000000000 */
[----:B------:R-:W-:Y:S01]  /*bd80*/  @!P1 IMAD.MOV R0, RZ, RZ, -R0 ;  /* 0x000000ffff009224 */ /* 0x000fe200078e0a00 */
[----:B------:R-:W-:Y:S01]  /*bd90*/  ISETP.GT.U32.AND P1, PT, R4, R13, PT ;  /* 0x0000000d0400720c */ /* 0x000fe20003f24070 */
[--C-:B------:R-:W-:Y:S01]  /*bda0*/  @!P0 IMAD.IADD R10, R10, 0x1, -R4.reuse ;  /* 0x000000010a0a8824 */ /* 0x100fe200078e0a04 */
[----:B------:R-:W-:Y:S01]  /*bdb0*/  IABS R19, R5 ;  /* 0x0000000500137213 */ /* 0x000fe20000000000 */
[----:B------:R-:W-:Y:S01]  /*bdc0*/  IMAD.HI.U32 R16, R8, R21, RZ ;  /* 0x0000001508107227 */ /* 0x000fe200078e00ff */
[----:B------:R-:W-:Y:S01]  /*bdd0*/  IABS R20, R6 ;  /* 0x0000000600147213 */ /* 0x000fe20000000000 */
[----:B------:R0:W-:Y:S01]  /*bde0*/  STL [R1+0x98], R0 ;  /* 0x0000980001007387 */ /* 0x0001e20000100800 */
[----:B------:R-:W-:Y:S01]  /*bdf0*/  ISETP.GE.AND P0, PT, R15, RZ, PT ;  /* 0x000000ff0f00720c */ /* 0x000fe20003f06270 */
[----:B------:R-:W-:Y:S01]  /*be00*/  @!P5 IMAD.IADD R9, R9, 0x1, -R4 ;  /* 0x000000010909d824 */ /* 0x000fe200078e0a04 */
[----:B------:R-:W-:Y:S01]  /*be10*/  ISETP.GT.U32.AND P5, PT, R4, R10, PT ;  /* 0x0000000a0400720c */ /* 0x000fe20003fa4070 */
[----:B------:R-:W-:-:S04]  /*be20*/  IMAD.HI.U32 R15, R8, R19, RZ ;  /* 0x00000013080f7227 */ /* 0x000fc800078e00ff */
[----:B------:R-:W-:-:S04]  /*be30*/  IMAD.HI.U32 R18, R8, R20, RZ ;  /* 0x0000001408127227 */ /* 0x000fc800078e00ff */
[----:B------:R-:W-:Y:S02]  /*be40*/  IMAD.MOV R16, RZ, RZ, -R16 ;  /* 0x000000ffff107224 */ /* 0x000fe400078e0a10 */
[----:B0-----:R-:W-:Y:S02]  /*be50*/  IMAD.MOV.U32 R0, RZ, RZ, R17 ;  /* 0x000000ffff007224 */ /* 0x001fe400078e0011 */
[----:B------:R-:W-:Y:S02]  /*be60*/  IMAD.MOV R15, RZ, RZ, -R15 ;  /* 0x000000ffff0f7224 */ /* 0x000fe400078e0a0f */
[----:B------:R-:W-:Y:S02]  /*be70*/  IMAD.MOV R18, RZ, RZ, -R18 ;  /* 0x000000ffff127224 */ /* 0x000fe400078e0a12 */
[C---:B------:R-:W-:Y:S02]  /*be80*/  IMAD R21, R4.reuse, R16, R21 ;  /* 0x0000001004157224 */ /* 0x040fe400078e0215 */
[----:B------:R-:W-:Y:S01]  /*be90*/  @!P2 IMAD.MOV R0, RZ, RZ, -R0 ;  /* 0x000000ffff00a224 */ /* 0x000fe200078e0a00 */
[C---:B------:R-:W-:Y:S01]  /*bea0*/  ISETP.GT.U32.AND P2, PT, R4.reuse, R9, PT ;  /* 0x000000090400720c */ /* 0x040fe20003f44070 */
[----:B------:R-:W-:Y:S01]  /*beb0*/  @!P1 IMAD.IADD R13, R13, 0x1, -R4 ;  /* 0x000000010d0d9824 */ /* 0x000fe200078e0a04 */
[C---:B------:R-:W-:Y:S01]  /*bec0*/  ISETP.GT.U32.AND P1, PT, R4.reuse, R21, PT ;  /* 0x000000150400720c */ /* 0x040fe20003f24070 */
        /* <DEDUP_REMOVED lines=8> */
[C---:B------:R-:W-:Y:S02]  /*bf50*/  VIADD R2, R26.reuse, 0x24 ;  /* 0x000000241a027836 */ /* 0x040fe40000000000 */
[----:B0-----:R-:W-:Y:S01]  /*bf60*/  IMAD.MOV.U32 R0, RZ, RZ, R13 ;  /* 0x000000ffff007224 */ /* 0x001fe200078e000d */
[----:B------:R-:W-:Y:S01]  /*bf70*/  STL [R1+0x90], R12 ;  /* 0x0000900c01007387 */ /* 0x000fe20000100800 */
[----:B------:R-:W-:Y:S01]  /*bf80*/  @!P1 IMAD.IADD R21, R21, 0x1, -R4 ;  /* 0x0000000115159824 */ /* 0x000fe200078e0a04 */
[----:B------:R-:W-:Y:S01]  /*bf90*/  IABS R16, R2 ;  /* 0x0000000200107213 */ /* 0x000fe20000000000 */
[----:B------:R-:W-:Y:S01]  /*bfa0*/  @!P6 IMAD.MOV R0, RZ, RZ, -R0 ;  /* 0x000000ffff00e224 */ /* 0x000fe200078e0a00 */
[----:B------:R-:W-:Y:S01]  /*bfb0*/  ISETP.GE.AND P6, PT, R3, RZ, PT ;  /* 0x000000ff0300720c */ /* 0x000fe20003fc6270 */
[----:B------:R-:W-:Y:S01]  /*bfc0*/  VIADD R3, R26, 0x23 ;  /* 0x000000231a037836 */ /* 0x000fe20000000000 */
[----:B------:R-:W-:Y:S01]  /*bfd0*/  ISETP.GE.AND P1, PT, R6, RZ, PT ;  /* 0x000000ff0600720c */ /* 0x000fe20003f26270 */
[--C-:B------:R-:W-:Y:S01]  /*bfe0*/  @!P2 IMAD.IADD R9, R9, 0x1, -R4.reuse ;  /* 0x000000010909a824 */ /* 0x100fe200078e0a04 */
[----:B------:R0:W-:Y:S01]  /*bff0*/  STL [R1+0x8c], R0 ;  /* 0x00008c0001007387 */ /* 0x0001e20000100800 */
[----:B------:R-:W-:Y:S01]  /*c000*/  ISETP.GE.AND P2, PT, R11, RZ, PT ;  /* 0x000000ff0b00720c */ /* 0x000fe20003f46270 */
[--C-:B------:R-:W-:Y:S01]  /*c010*/  @!P5 IMAD.IADD R19, R19, 0x1, -R4.reuse ;  /* 0x000000011313d824 */ /* 0x100fe200078e0a04 */
[----:B------:R-:W-:Y:S01]  /*c020*/  IABS R11, R3 ;  /* 0x00000003000b7213 */ /* 0x000fe20000000000 */
[----:B------:R-:W-:Y:S01]  /*c030*/  @!P4 IMAD.IADD R20, R20, 0x1, -R4 ;  /* 0x000000011414c824 */ /* 0x000fe200078e0a04 */
[----:B------:R-:W-:Y:S01]  /*c040*/  ISETP.GT.U32.AND P4, PT, R4, R21, PT ;  /* 0x000000150400720c */ /* 0x000fe20003f84070 */
[----:B------:R-:W-:Y:S01]  /*c050*/  IMAD.HI.U32 R13, R8, R16, RZ ;  /* 0x00000010080d7227 */ /* 0x000fe200078e00ff */
[----:B------:R-:W-:-:S03]  /*c060*/  ISETP.GT.U32.AND P5, PT, R4, R19, PT ;  /* 0x000000130400720c */ /* 0x000fc60003fa4070 */
[----:B0-----:R-:W-:Y:S02]  /*c070*/  IMAD.MOV.U32 R0, RZ, RZ, R10 ;  /* 0x000000ffff007224 */ /* 0x001fe400078e000a */
[----:B------:R-:W-:Y:S02]  /*c080*/  IMAD.MOV R13, RZ, RZ, -R13 ;  /* 0x000000ffff0d7224 */ /* 0x000fe400078e0a0d */
[----:B------:R-:W-:Y:S01]  /*c090*/  @!P0 IMAD.MOV R0, RZ, RZ, -R0 ;  /* 0x000000ffff008224 */ /* 0x000fe200078e0a00 */
[----:B------:R-:W-:Y:S01]  /*c0a0*/  ISETP.GT.U32.AND P0, PT, R4, R20, PT ;  /* 0x000000140400720c */ /* 0x000fe20003f04070 */
[----:B------:R-:W-:Y:S02]  /*c0b0*/  VIADD R6, R26, 0x22 ;  /* 0x000000221a067836 */ /* 0x000fe40000000000 */
[----:B------:R-:W-:Y:S01]  /*c0c0*/  IMAD R16, R4, R13, R16 ;  /* 0x0000000d04107224 */ /* 0x000fe200078e0210 */
[----:B------:R0:W-:Y:S01]  /*c0d0*/  STL [R1+0x88], R0 ;  /* 0x0000880001007387 */ /* 0x0001e20000100800 */
[--C-:B------:R-:W-:Y:S01]  /*c0e0*/  @!P4 IMAD.IADD R21, R21, 0x1, -R4.reuse ;  /* 0x000000011515c824 */ /* 0x100fe200078e0a04 */
[----:B------:R-:W-:Y:S01]  /*c0f0*/  IABS R13, R6 ;  /* 0x00000006000d7213 */ /* 0x000fe20000000000 */
[----:B------:R-:W-:Y:S01]  /*c100*/  @!P5 IMAD.IADD R19, R19, 0x1, -R4 ;  /* 0x000000011313d824 */ /* 0x000fe200078e0a04 */
[----:B------:R-:W-:Y:S01]  /*c110*/  ISETP.GE.AND P4, PT, R5, RZ, PT ;  /* 0x000000ff0500720c */ /* 0x000fe20003f86270 */
[----:B------:R-:W-:-:S02]  /*c120*/  VIADD R15, R26, 0x21 ;  /* 0x000000211a0f7836 */ /* 0x000fc40000000000 */
[----:B------:R-:W-:-:S03]  /*c130*/  IMAD.HI.U32 R5, R8, R13, RZ ;  /* 0x0000000d08057227 */ /* 0x000fc600078e00ff */
[----:B------:R-:W-:Y:S01]  /*c140*/  IABS R10, R15 ;  /* 0x0000000f000a7213 */ /* 0x000fe20000000000 */
[----:B0-----:R-:W-:Y:S02]  /*c150*/  IMAD.MOV.U32 R0, RZ, RZ, R9 ;  /* 0x000000ffff007224 */ /* 0x001fe400078e0009 */
[----:B------:R-:W-:-:S04]  /*c160*/  IMAD.HI.U32 R9, R8, R11, RZ ;  /* 0x0000000b08097227 */ /* 0x000fc800078e00ff */
[----:B------:R-:W-:Y:S02]  /*c170*/  IMAD.MOV R9, RZ, RZ, -R9 ;  /* 0x000000ffff097224 */ /* 0x000fe400078e0a09 */
[----:B------:R-:W-:Y:S01]  /*c180*/  @!P6 IMAD.MOV R0, RZ, RZ, -R0 ;  /* 0x000000ffff00e224 */ /* 0x000fe200078e0a00 */
[C---:B------:R-:W-:Y:S01]  /*c190*/  ISETP.GT.U32.AND P6, PT, R4.reuse, R16, PT ;  /* 0x000000100400720c */ /* 0x040fe20003fc4070 */
[----:B------:R-:W-:Y:S02]  /*c1a0*/  IMAD R11, R4, R9, R11 ;  /* 0x00000009040b7224 */ /* 0x000fe400078e020b */
[----:B------:R-:W-:Y:S01]  /*c1b0*/  @!P0 IMAD.IADD R20, R20, 0x1, -R4 ;  /* 0x0000000114148824 */ /* 0x000fe200078e0a04 */
[----:B------:R0:W-:Y:S01]  /*c1c0*/  STL [R1+0x84], R0 ;  /* 0x0000840001007387 */ /* 0x0001e20000100800 */
[----:B------:R-:W-:Y:S01]  /*c1d0*/  IMAD.MOV R5, RZ, RZ, -R5 ;  /* 0x000000ffff057224 */ /* 0x000fe200078e0a05 */
[----:B------:R-:W-:Y:S01]  /*c1e0*/  ISETP.GT.U32.AND P5, PT, R4, R11, PT ;  /* 0x0000000b0400720c */ /* 0x000fe20003fa4070 */
[----:B------:R-:W-:Y:S01]  /*c1f0*/  IMAD.MOV.U32 R12, RZ, RZ, R20 ;  /* 0x000000ffff0c7224 */ /* 0x000fe200078e0014 */
[----:B------:R-:W-:Y:S01]  /*c200*/  ISETP.GE.AND P0, PT, R2, RZ, PT ;  /* 0x000000ff0200720c */ /* 0x000fe20003f06270 */
[----:B------:R-:W-:-:S02]  /*c210*/  IMAD R13, R4, R5, R13 ;  /* 0x00000005040d7224 */ /* 0x000fc400078e020d */
[----:B------:R-:W-:Y:S02]  /*c220*/  @!P1 IMAD.MOV R12, RZ, RZ, -R12 ;  /* 0x000000ffff0c9224 */ /* 0x000fe400078e0a0c */
[----:B------:R-:W-:Y:S01]  /*c230*/  @!P6 IMAD.IADD R16, R16, 0x1, -R4 ;  /* 0x000000011010e824 */ /* 0x000fe200078e0a04 */
[----:B------:R-:W-:Y:S01]  /*c240*/  ISETP.GT.U32.AND P1, PT, R4, R13, PT ;  /* 0x0000000d0400720c */ /* 0x000fe20003f24070 */
[----:B0-----:R-:W-:Y:S01]  /*c250*/  IMAD.MOV.U32 R0, RZ, RZ, R21 ;  /* 0x000000ffff007224 */ /* 0x001fe200078e0015 */
[----:B------:R-:W-:Y:S01]  /*c260*/  ISETP.GE.AND P6, PT, R3, RZ, PT ;  /* 0x000000ff0300720c */ /* 0x000fe20003fc6270 */
[----:B------:R-:W-:-:S04]  /*c270*/  IMAD.HI.U32 R17, R8, R10, RZ ;  /* 0x0000000a08117227 */ /* 0x000fc800078e00ff */
[----:B------:R-:W-:Y:S02]  /*c280*/  @!P2 IMAD.MOV R0, RZ, RZ, -R0 ;  /* 0x000000ffff00a224 */ /* 0x000fe400078e0a00 */
[--C-:B------:R-:W-:Y:S01]  /*c290*/  @!P5 IMAD.IADD R11, R11, 0x1, -R4.reuse ;  /* 0x000000010b0bd824 */ /* 0x100fe200078e0a04 */
[----:B------:R-:W-:Y:S01]  /*c2a0*/  ISETP.GT.U32.AND P5, PT, R4, R16, PT ;  /* 0x000000100400720c */ /* 0x000fe20003fa4070 */
[----:B------:R-:W-:Y:S01]  /*c2b0*/  IMAD.MOV R17, RZ, RZ, -R17 ;  /* 0x000000ffff117224 */ /* 0x000fe200078e0a11 */
[----:B------:R0:W-:Y:S01]  /*c2c0*/  STL [R1+0x80], R0 ;  /* 0x0000800001007387 */ /* 0x0001e20000100800 */
[----:B------:R-:W-:Y:S01]  /*c2d0*/  VIADD R3, R26, 0x20 ;  /* 0x000000201a037836 */ /* 0x000fe20000000000 */
[----:B------:R-:W-:Y:S01]  /*c2e0*/  ISETP.GT.U32.AND P2, PT, R4, R11, PT ;  /* 0x0000000b0400720c */ /* 0x000fe20003f44070 */
[C---:B------:R-:W-:Y:S01]  /*c2f0*/  VIADD R5, R26.reuse, 0x1f ;  /* 0x0000001f1a057836 */ /* 0x040fe20000000000 */
[----:B------:R-:W-:Y:S01]  /*c300*/  STL [R1+0x7c], R12 ;  /* 0x00007c0c01007387 */ /* 0x000fe20000100800 */
[--C-:B------:R-:W-:Y:S01]  /*c310*/  @!P1 IMAD.IADD R13, R13, 0x1, -R4.reuse ;  /* 0x000000010d0d9824 */ /* 0x100fe200078e0a04 */
[----:B------:R-:W-:Y:S01]  /*c320*/  IABS R18, R3 ;  /* 0x0000000300127213 */ /* 0x000fe20000000000 */
[C---:B------:R-:W-:Y:S01]  /*c330*/  VIADD R9, R26.reuse, 0x1e ;  /* 0x0000001e1a097836 */ /* 0x040fe20000000000 */
[----:B------:R-:W-:Y:S01]  /*c340*/  IABS R14, R5 ;  /* 0x00000005000e7213 */ /* 0x000fe20000000000 */
[----:B------:R-:W-:Y:S01]  /*c350*/  VIADD R21, R26, 0x7 ;  /* 0x000000071a157836 */ /* 0x000fe20000000000 */
[----:B------:R-:W-:Y:S01]  /*c360*/  ISETP.GT.U32.AND P1, PT, R4, R13, PT ;  /* 0x0000000d0400720c */ /* 0x000fe20003f24070 */
[----:B0-----:R-:W-:Y:S01]  /*c370*/  IMAD.MOV.U32 R0, RZ, RZ, R19 ;  /* 0x000000ffff007224 */ /* 0x001fe200078e0013 */
[----:B------:R-:W-:Y:S01]  /*c380*/  IABS R2, R9 ;  /* 0x0000000900027213 */ /* 0x000fe20000000000 */
[----:B------:R-:W-:-:S02]  /*c390*/  @!P5 IMAD.IADD R16, R16, 0x1, -R4 ;  /* 0x000000011010d824 */ /* 0x000fc400078e0a04 */
[----:B------:R-:W-:Y:S01]  /*c3a0*/  @!P4 IMAD.MOV R0, RZ, RZ, -R0 ;  /* 0x000000ffff00c224 */ /* 0x000fe200078e0a00 */
[----:B------:R-:W-:Y:S01]  /*c3b0*/  ISETP.GE.AND P4, PT, R6, RZ, PT ;  /* 0x000000ff0600720c */ /* 0x000fe20003f86270 */
[----:B------:R-:W-:Y:S02]  /*c3c0*/  IMAD R6, R4, R17, R10 ;  /* 0x0000001104067224 */ /* 0x000fe400078e020a */
[----:B------:R-:W-:Y:S01]  /*c3d0*/  IMAD.HI.U32 R19, R8, R18, RZ ;  /* 0x0000001208137227 */ /* 0x000fe200078e00ff */
[----:B------:R0:W-:Y:S02]  /*c3e0*/  STL [R1+0x78], R0 ;  /* 0x0000780001007387 */ /* 0x0001e40000100800 */
[----:B------:R-:W-:Y:S01]  /*c3f0*/  ISETP.GT.U32.AND P5, PT, R4, R6, PT ;  /* 0x000000060400720c */ /* 0x000fe20003fa4070 */
[----:B------:R-:W-:-:S04]  /*c400*/  IMAD.HI.U32 R10, R8, R14, RZ ;  /* 0x0000000e080a7227 */ /* 0x000fc800078e00ff */
[----:B------:R-:W-:Y:S01]  /*c410*/  @!P2 IMAD.IADD R11, R11, 0x1, -R4 ;  /* 0x000000010b0ba824 */ /* 0x000fe200078e0a04 */
[----:B------:R-:W-:Y:S01]  /*c420*/  ISETP.GE.AND P2, PT, R15, RZ, PT ;  /* 0x000000ff0f00720c */ /* 0x000fe20003f46270 */
[----:B------:R-:W-:Y:S02]  /*c430*/  IMAD.MOV R19, RZ, RZ, -R19 ;  /* 0x000000ffff137224 */ /* 0x000fe400078e0a13 */
[----:B0-----:R-:W-:Y:S02]  /*c440*/  IMAD.MOV.U32 R0, RZ, RZ, R16 ;  /* 0x000000ffff007224 */ /* 0x001fe400078e0010 */
[----:B------:R-:W-:-:S04]  /*c450*/  IMAD.HI.U32 R15, R8, R2, RZ ;  /* 0x00000002080f7227 */ /* 0x000fc800078e00ff */
[----:B------:R-:W-:Y:S02]  /*c460*/  IMAD.MOV R10, RZ, RZ, -R10 ;  /* 0x000000ffff0a7224 */ /* 0x000fe400078e0a0a */
[----:B------:R-:W-:Y:S02]  /*c470*/  @!P0 IMAD.MOV R0, RZ, RZ, -R0 ;  /* 0x000000ffff008224 */ /* 0x000fe400078e0a00 */
[----:B------:R-:W-:Y:S02]  /*c480*/  @!P5 IMAD.IADD R6, R6, 0x1, -R4 ;  /* 0x000000010606d824 */ /* 0x000fe400078e0a04 */
[C---:B------:R-:W-:Y:S01]  /*c490*/  IMAD R18, R4.reuse, R19, R18 ;  /* 0x0000001304127224 */ /* 0x040fe200078e0212 */
[----:B------:R0:W-:Y:S01]  /*c4a0*/  STL [R1+0x74], R0 ;  /* 0x0000740001007387 */ /* 0x0001e20000100800 */
[----:B------:R-:W-:Y:S01]  /*c4b0*/  IMAD.MOV R15, RZ, RZ, -R15 ;  /* 0x000000ffff0f7224 */ /* 0x000fe200078e0a0f */
[C---:B------:R-:W-:Y:S01]  /*c4c0*/  ISETP.GT.U32.AND P0, PT, R4.reuse, R6, PT ;  /* 0x000000060400720c */ /* 0x040fe20003f04070 */
[C---:B------:R-:W-:Y:S01]  /*c4d0*/  IMAD R14, R4.reuse, R10, R14 ;  /* 0x0000000a040e7224 */ /* 0x040fe200078e020e */
[----:B------:R-:W-:Y:S01]  /*c4e0*/  ISETP.GT.U32.AND P5, PT, R4, R18, PT ;  /* 0x000000120400720c */ /* 0x000fe20003fa4070 */
[----:B------:R-:W-:-:S02]  /*c4f0*/  @!P1 IMAD.IADD R13, R13, 0x1, -R4 ;  /* 0x000000010d0d9824 */ /* 0x000fc400078e0a04 */
[C---:B------:R-:W-:Y:S01]  /*c500*/  IMAD R2, R4.reuse, R15, R2 ;  /* 0x0000000f04027224 */ /* 0x040fe200078e0202 */
[C---:B------:R-:W-:Y:S01]  /*c510*/  ISETP.GT.U32.AND P1, PT, R4.reuse, R14, PT ;  /* 0x0000000e0400720c */ /* 0x040fe20003f24070 */
[----:B------:R-:W-:Y:S02]  /*c520*/  IMAD.MOV.U32 R12, RZ, RZ, R11 ;  /* 0x000000ffff0c7224 */ /* 0x000fe400078e000b */
[----:B0-----:R-:W-:Y:S02]  /*c530*/  IMAD.MOV.U32 R0, RZ, RZ, R13 ;  /* 0x000000ffff007224 */ /* 0x001fe400078e000d */
[----:B------:R-:W-:Y:S01]  /*c540*/  @!P6 IMAD.MOV R12, RZ, RZ, -R12 ;  /* 0x000000ffff0ce224 */ /* 0x000fe200078e0a0c */
[----:B------:R-:W-:Y:S01]  /*c550*/  ISETP.GE.AND P6, PT, R3, RZ, PT ;  /* 0x000000ff0300720c */ /* 0x000fe20003fc6270 */
[----:B------:R-:W-:Y:S01]  /*c560*/  @!P4 IMAD.MOV R0, RZ, RZ, -R0 ;  /* 0x000000ffff00c224 */ /* 0x000fe200078e0a00 */
[----:B------:R-:W-:Y:S01]  /*c570*/  ISETP.GT.U32.AND P4, PT, R4, R2, PT ;  /* 0x000000020400720c */ /* 0x000fe20003f84070 */
[C---:B------:R-:W-:Y:S01]  /*c580*/  VIADD R17, R26.reuse, 0x1d ;  /* 0x0000001d1a117836 */ /* 0x040fe20000000000 */
[----:B------:R-:W-:Y:S01]  /*c590*/  STL [R1+0x70], R12 ;  /* 0x0000700c01007387 */ /* 0x000fe20000100800 */
[----:B------:R-:W-:-:S02]  /*c5a0*/  VIADD R3, R26, 0x1c ;  /* 0x0000001c1a037836 */ /* 0x000fc40000000000 */
[--C-:B------:R-:W-:Y:S01]  /*c5b0*/  @!P0 IMAD.IADD R6, R6, 0x1, -R4.reuse ;  /* 0x0000000106068824 */ /* 0x100fe200078e0a04 */
[----:B------:R-:W-:Y:S01]  /*c5c0*/  ISETP.GE.AND P0, PT, R5, RZ, PT ;  /* 0x000000ff0500720c */ /* 0x000fe20003f06270 */
[--C-:B------:R-:W-:Y:S01]  /*c5d0*/  @!P5 IMAD.IADD R18, R18, 0x1, -R4.reuse ;  /* 0x000000011212d824 */ /* 0x100fe200078e0a04 */
[----:B------:R-:W-:Y:S01]  /*c5e0*/  IABS R10, R17 ;  /* 0x00000011000a7213 */ /* 0x000fe20000000000 */
[--C-:B------:R-:W-:Y:S01]  /*c5f0*/  @!P1 IMAD.IADD R14, R14, 0x1, -R4.reuse ;  /* 0x000000010e0e9824 */ /* 0x100fe200078e0a04 */
[----:B------:R-:W-:Y:S01]  /*c600*/  IABS R5, R3 ;  /* 0x0000000300057213 */ /* 0x000fe20000000000 */
[----:B------:R-:W-:Y:S01]  /*c610*/  VIADD R13, R26, 0x1b ;  /* 0x0000001b1a0d7836 */ /* 0x000fe20000000000 */
[----:B------:R-:W-:Y:S01]  /*c620*/  ISETP.GT.U32.AND P1, PT, R4, R18, PT ;  /* 0x000000120400720c */ /* 0x000fe20003f24070 */
[----:B------:R-:W-:Y:S01]  /*c630*/  @!P4 IMAD.IADD R2, R2, 0x1, -R4 ;  /* 0x000000010202c824 */ /* 0x000fe200078e0a04 */
[----:B------:R-:W-:Y:S01]  /*c640*/  ISETP.GT.U32.AND P4, PT, R4, R14, PT ;  /* 0x0000000e0400720c */ /* 0x000fe20003f84070 */
[----:B------:R-:W-:Y:S01]  /*c650*/  IMAD.HI.U32 R11, R8, R10, RZ ;  /* 0x0000000a080b7227 */ /* 0x000fe200078e00ff */
[----:B------:R0:W-:Y:S01]  /*c660*/  STL [R1+0x68], R0 ;  /* 0x0000680001007387 */ /* 0x0001e20000100800 */
[----:B------:R-:W-:-:S02]  /*c670*/  ISETP.GE.AND P5, PT, R9, RZ, PT ;  /* 0x000000ff0900720c */ /* 0x000fc40003fa6270 */
[----:B------:R-:W-:Y:S01]  /*c680*/  IMAD.HI.U32 R15, R8, R5, RZ ;  /* 0x00000005080f7227 */ /* 0x000fe200078e00ff */
[----:B------:R-:W-:-:S03]  /*c690*/  IABS R9, R13 ;  /* 0x0000000d00097213 */ /* 0x000fc60000000000 */
        /* <DEDUP_REMOVED lines=8> */
[----:B0-----:R-:W-:-:S02]  /*c720*/  IMAD.MOV.U32 R0, RZ, RZ, R6 ;  /* 0x000000ffff007224 */ /* 0x001fc400078e0006 */
[----:B------:R-:W-:Y:S02]  /*c730*/  VIADD R6, R26, 0x19 ;  /* 0x000000191a067836 */ /* 0x000fe40000000000 */
[----:B------:R-:W-:Y:S01]  /*c740*/  @!P2 IMAD.MOV R0, RZ, RZ, -R0 ;  /* 0x000000ffff00a224 */ /* 0x000fe200078e0a00 */
[----:B------:R-:W-:Y:S01]  /*c750*/  ISETP.GT.U32.AND P2, PT, R4, R2, PT ;  /* 0x000000020400720c */ /* 0x000fe20003f44070 */
[----:B------:R-:W-:Y:S01]  /*c760*/  IMAD.HI.U32 R19, R8, R9, RZ ;  /* 0x0000000908137227 */ /* 0x000fe200078e00ff */
[----:B------:R-:W-:Y:S02]  /*c770*/  IABS R15, R6 ;  /* 0x00000006000f7213 */ /* 0x000fe40000000000 */
[----:B------:R0:W-:Y:S01]  /*c780*/  STL [R1+0x64], R0 ;  /* 0x0000640001007387 */ /* 0x0001e20000100800 */
[----:B------:R-:W-:Y:S01]  /*c790*/  @!P1 IMAD.IADD R10, R10, 0x1, -R4 ;  /* 0x000000010a0a9824 */ /* 0x000fe200078e0a04 */
[----:B------:R-:W-:Y:S01]  /*c7a0*/  ISETP.GE.AND P1, PT, R3, RZ, PT ;  /* 0x000000ff0300720c */ /* 0x000fe20003f26270 */
[----:B------:R-:W-:-:S02]  /*c7b0*/  IMAD.MOV.U32 R12, RZ, RZ, R18 ;  /* 0x000000ffff0c7224 */ /* 0x000fc400078e0012 */
[----:B------:R-:W-:Y:S01]  /*c7c0*/  @!P4 IMAD.IADD R5, R5, 0x1, -R4 ;  /* 0x000000010505c824 */ /* 0x000fe200078e0a04 */
[C---:B------:R-:W-:Y:S01]  /*c7d0*/  ISETP.GT.U32.AND P4, PT, R4.reuse, R10, PT ;  /* 0x0000000a0400720c */ /* 0x040fe20003f84070 */
[----:B------:R-:W-:Y:S02]  /*c7e0*/  IMAD.MOV R19, RZ, RZ, -R19 ;  /* 0x000000ffff137224 */ /* 0x000fe400078e0a13 */
[----:B------:R-:W-:Y:S01]  /*c7f0*/  @!P6 IMAD.MOV R12, RZ, RZ, -R12 ;  /* 0x000000ffff0ce224 */ /* 0x000fe200078e0a0c */
[C---:B------:R-:W-:Y:S01]  /*c800*/  ISETP.GT.U32.AND P6, PT, R4.reuse, R5, PT ;  /* 0x000000050400720c */ /* 0x040fe20003fc4070 */
[----:B0-----:R-:W-:Y:S02]  /*c810*/  IMAD.MOV.U32 R0, RZ, RZ, R14 ;  /* 0x000000ffff007224 */ /* 0x001fe400078e000e */
[----:B------:R-:W-:Y:S01]  /*c820*/  IMAD R3, R4, R19, R9 ;  /* 0x0000001304037224 */ /* 0x000fe200078e0209 */
[----:B------:R-:W-:Y:S01]  /*c830*/  STL [R1+0x60], R12 ;  /* 0x0000600c01007387 */ /* 0x000fe20000100800 */
[----:B------:R-:W-:-:S04]  /*c840*/  IMAD.HI.U32 R9, R8, R15, RZ ;  /* 0x0000000f08097227 */ /* 0x000fc800078e00ff */
[----:B------:R-:W-:Y:S01]  /*c850*/  @!P0 IMAD.MOV R0, RZ, RZ, -R0 ;  /* 0x000000ffff008224 */ /* 0x000fe200078e0a00 */
[----:B------:R-:W-:Y:S01]  /*c860*/  ISETP.GT.U32.AND P0, PT, R4, R3, PT ;  /* 0x000000030400720c */ /* 0x000fe20003f04070 */
[----:B------:R-:W-:Y:S02]  /*c870*/  VIADD R11, R26, 0x1a ;  /* 0x0000001a1a0b7836 */ /* 0x000fe40000000000 */
[--C-:B------:R-:W-:Y:S01]  /*c880*/  @!P2 IMAD.IADD R2, R2, 0x1, -R4.reuse ;  /* 0x000000010202a824 */ /* 0x100fe200078e0a04 */
[----:B------:R0:W-:Y:S01]  /*c890*/  STL [R1+0x5c], R0 ;  /* 0x00005c0001007387 */ /* 0x0001e20000100800 */
[----:B------:R-:W-:Y:S01]  /*c8a0*/  IMAD.MOV R9, RZ, RZ, -R9 ;  /* 0x000000ffff097224 */ /* 0x000fe200078e0a09 */
[----:B------:R-:W-:Y:S01]  /*c8b0*/  IABS R16, R11 ;  /* 0x0000000b00107213 */ /* 0x000fe20000000000 */
[----:B------:R-:W-:Y:S01]  /*c8c0*/  @!P4 IMAD.IADD R10, R10, 0x1, -R4 ;  /* 0x000000010a0ac824 */ /* 0x000fe200078e0a04 */
[----:B------:R-:W-:Y:S01]  /*c8d0*/  ISETP.GE.AND P2, PT, R17, RZ, PT ;  /* 0x000000ff1100720c */ /* 0x000fe20003f46270 */
[----:B------:R-:W-:Y:S01]  /*c8e0*/  IMAD R15, R4, R9, R15 ;  /* 0x00000009040f7224 */ /* 0x000fe200078e020f */
[----:B------:R-:W-:Y:S01]  /*c8f0*/  ISETP.GE.AND P4, PT, R13, RZ, PT ;  /* 0x000000ff0d00720c */ /* 0x000fe20003f86270 */
[----:B------:R-:W-:-:S04]  /*c900*/  IMAD.HI.U32 R17, R8, R16, RZ ;  /* 0x0000001008117227 */ /* 0x000fc800078e00ff */
[----:B0-----:R-:W-:Y:S02]  /*c910*/  IMAD.MOV.U32 R0, RZ, RZ, R2 ;  /* 0x000000ffff007224 */ /* 0x001fe400078e0002 */
[----:B------:R-:W-:Y:S01]  /*c920*/  @!P6 IMAD.IADD R5, R5, 0x1, -R4 ;  /* 0x000000010505e824 */ /* 0x000fe200078e0a04 */
[----:B------:R-:W-:Y:S01]  /*c930*/  ISETP.GT.U32.AND P6, PT, R4, R15, PT ;  /* 0x0000000f0400720c */ /* 0x000fe20003fc4070 */
[----:B------:R-:W-:Y:S02]  /*c940*/  @!P5 IMAD.MOV R0, RZ, RZ, -R0 ;  /* 0x000000ffff00d224 */ /* 0x000fe400078e0a00 */
[----:B------:R-:W-:Y:S02]  /*c950*/  IMAD.MOV R17, RZ, RZ, -R17 ;  /* 0x000000ffff117224 */ /* 0x000fe400078e0a11 */
[----:B------:R-:W-:Y:S01]  /*c960*/  VIADD R2, R26, 0x18 ;  /* 0x000000181a027836 */ /* 0x000fe20000000000 */
[----:B------:R0:W-:Y:S01]  /*c970*/  STL [R1+0x58], R0 ;  /* 0x0000580001007387 */ /* 0x0001e20000100800 */
[----:B------:R-:W-:-:S02]  /*c980*/  IMAD R16, R4, R17, R16 ;  /* 0x0000001104107224 */ /* 0x000fc400078e0210 */
[----:B------:R-:W-:Y:S01]  /*c990*/  VIADD R17, R26, 0x17 ;  /* 0x000000171a117836 */ /* 0x000fe20000000000 */
[----:B------:R-:W-:Y:S01]  /*c9a0*/  IABS R9, R2 ;  /* 0x0000000200097213 */ /* 0x000fe20000000000 */
[--C-:B------:R-:W-:Y:S01]  /*c9b0*/  @!P0 IMAD.IADD R3, R3, 0x1, -R4.reuse ;  /* 0x0000000103038824 */ /* 0x100fe200078e0a04 */
[----:B------:R-:W-:Y:S01]  /*c9c0*/  ISETP.GT.U32.AND P5, PT, R4, R16, PT ;  /* 0x000000100400720c */ /* 0x000fe20003fa4070 */
[----:B------:R-:W-:Y:S01]  /*c9d0*/  @!P6 IMAD.IADD R15, R15, 0x1, -R4 ;  /* 0x000000010f0fe824 */ /* 0x000fe200078e0a04 */
[----:B------:R-:W-:Y:S01]  /*c9e0*/  IABS R19, R17 ;  /* 0x0000001100137213 */ /* 0x000fe20000000000 */
[----:B0-----:R-:W-:Y:S01]  /*c9f0*/  IMAD.MOV.U32 R0, RZ, RZ, R10 ;  /* 0x000000ffff007224 */ /* 0x001fe200078e000a */
[----:B------:R-:W-:Y:S01]  /*ca00*/  ISETP.GE.AND P0, PT, R11, RZ, PT ;  /* 0x000000ff0b00720c */ /* 0x000fe20003f06270 */
[----:B------:R-:W-:Y:S01]  /*ca10*/  IMAD.HI.U32 R10, R8, R9, RZ ;  /* 0x00000009080a7227 */ /* 0x000fe200078e00ff */
[----:B------:R-:W-:-:S03]  /*ca20*/  ISETP.GE.AND P6, PT, R6, RZ, PT ;  /* 0x000000ff0600720c */ /* 0x000fc60003fc6270 */
[----:B------:R-:W-:Y:S02]  /*ca30*/  @!P2 IMAD.MOV R0, RZ, RZ, -R0 ;  /* 0x000000ffff00a224 */ /* 0x000fe400078e0a00 */
[----:B------:R-:W-:Y:S02]  /*ca40*/  IMAD.MOV R10, RZ, RZ, -R10 ;  /* 0x000000ffff0a7224 */ /* 0x000fe400078e0a0a */
[----:B------:R-:W-:Y:S01]  /*ca50*/  @!P5 IMAD.IADD R16, R16, 0x1, -R4 ;  /* 0x000000011010d824 */ /* 0x000fe200078e0a04 */
[----:B------:R0:W-:Y:S01]  /*ca60*/  STL [R1+0x54], R0 ;  /* 0x0000540001007387 */ /* 0x0001e20000100800 */
[C---:B------:R-:W-:Y:S01]  /*ca70*/  ISETP.GT.U32.AND P5, PT, R4.reuse, R3, PT ;  /* 0x000000030400720c */ /* 0x040fe20003fa4070 */
[----:B------:R-:W-:Y:S02]  /*ca80*/  IMAD R9, R4, R10, R9 ;  /* 0x0000000a04097224 */ /* 0x000fe400078e0209 */
[----:B------:R-:W-:Y:S01]  /*ca90*/  VIADD R11, R26, 0x16 ;  /* 0x000000161a0b7836 */ /* 0x000fe20000000000 */
[----:B------:R-:W-:Y:S01]  /*caa0*/  ISETP.GT.U32.AND P2, PT, R4, R16, PT ;  /* 0x000000100400720c */ /* 0x000fe20003f44070 */
[----:B------:R-:W-:-:S03]  /*cab0*/  VIADD R6, R26, 0x15 ;  /* 0x000000151a067836 */ /* 0x000fc60000000000 */
[----:B------:R-:W-:Y:S01]  /*cac0*/  IABS R18, R11 ;  /* 0x0000000b00127213 */ /* 0x000fe20000000000 */
[----:B0-----:R-:W-:Y:S01]  /*cad0*/  IMAD.MOV.U32 R0, RZ, RZ, R5 ;  /* 0x000000ffff007224 */ /* 0x001fe200078e0005 */
[----:B------:R-:W-:Y:S01]  /*cae0*/  IABS R14, R6 ;  /* 0x00000006000e7213 */ /* 0x000fe20000000000 */
[----:B------:R-:W-:-:S04]  /*caf0*/  IMAD.HI.U32 R5, R8, R19, RZ ;  /* 0x0000001308057227 */ /* 0x000fc800078e00ff */
[----:B------:R-:W-:Y:S01]  /*cb00*/  @!P1 IMAD.MOV R0, RZ, RZ, -R0 ;  /* 0x000000ffff009224 */ /* 0x000fe200078e0a00 */
[C---:B------:R-:W-:Y:S01]  /*cb10*/  ISETP.GT.U32.AND P1, PT, R4.reuse, R15, PT ;  /* 0x0000000f0400720c */ /* 0x040fe20003f24070 */
[----:B------:R-:W-:Y:S02]  /*cb20*/  IMAD.MOV R5, RZ, RZ, -R5 ;  /* 0x000000ffff057224 */ /* 0x000fe400078e0a05 */
[----:B------:R-:W-:Y:S01]  /*cb30*/  @!P5 IMAD.IADD R3, R3, 0x1, -R4 ;  /* 0x000000010303d824 */ /* 0x000fe200078e0a04 */
[C---:B------:R-:W-:Y:S01]  /*cb40*/  ISETP.GT.U32.AND P5, PT, R4.reuse, R9, PT ;  /* 0x000000090400720c */ /* 0x040fe20003fa4070 */
[----:B------:R-:W-:Y:S01]  /*cb50*/  IMAD R19, R4, R5, R19 ;  /* 0x0000000504137224 */ /* 0x000fe200078e0213 */
[----:B------:R0:W-:Y:S01]  /*cb60*/  STL [R1+0x50], R0 ;  /* 0x0000500001007387 */ /* 0x0001e20000100800 */
[----:B------:R-:W-:Y:S02]  /*cb70*/  VIADD R5, R26, 0x14 ;  /* 0x000000141a057836 */ /* 0x000fe40000000000 */
[----:B------:R-:W-:-:S03]  /*cb80*/  IMAD.HI.U32 R13, R8, R18, RZ ;  /* 0x00000012080d7227 */ /* 0x000fc600078e00ff */
[----:B------:R-:W-:Y:S01]  /*cb90*/  IABS R10, R5 ;  /* 0x00000005000a7213 */ /* 0x000fe20000000000 */
[----:B------:R-:W-:Y:S01]  /*cba0*/  @!P1 IMAD.IADD R15, R15, 0x1, -R4 ;  /* 0x000000010f0f9824 */ /* 0x000fe200078e0a04 */
[----:B------:R-:W-:Y:S01]  /*cbb0*/  ISETP.GT.U32.AND P1, PT, R4, R19, PT ;  /* 0x000000130400720c */ /* 0x000fe20003f24070 */
[----:B------:R-:W-:Y:S02]  /*cbc0*/  IMAD.MOV R13, RZ, RZ, -R13 ;  /* 0x000000ffff0d7224 */ /* 0x000fe400078e0a0d */
[----:B0-----:R-:W-:Y:S02]  /*cbd0*/  IMAD.MOV.U32 R0, RZ, RZ, R3 ;  /* 0x000000ffff007224 */ /* 0x001fe400078e0003 */
[----:B------:R-:W-:-:S04]  /*cbe0*/  IMAD.HI.U32 R3, R8, R10, RZ ;  /* 0x0000000a08037227 */ /* 0x000fc800078e00ff */
[----:B------:R-:W-:Y:S02]  /*cbf0*/  @!P4 IMAD.MOV R0, RZ, RZ, -R0 ;  /* 0x000000ffff00c224 */ /* 0x000fe400078e0a00 */
[--C-:B------:R-:W-:Y:S01]  /*cc00*/  @!P5 IMAD.IADD R9, R9, 0x1, -R4.reuse ;  /* 0x000000010909d824 */ /* 0x100fe200078e0a04 */
[----:B------:R-:W-:Y:S01]  /*cc10*/  ISETP.GE.AND P5, PT, R17, RZ, PT ;  /* 0x000000ff1100720c */ /* 0x000fe20003fa6270 */
[----:B------:R-:W-:Y:S01]  /*cc20*/  @!P1 IMAD.IADD R19, R19, 0x1, -R4 ;  /* 0x0000000113139824 */ /* 0x000fe200078e0a04 */
[----:B------:R0:W-:Y:S01]  /*cc30*/  STL [R1+0x48], R0 ;  /* 0x0000480001007387 */ /* 0x0001e20000100800 */
[----:B------:R-:W-:Y:S01]  /*cc40*/  IMAD.MOV R3, RZ, RZ, -R3 ;  /* 0x000000ffff037224 */ /* 0x000fe200078e0a03 */
[C---:B------:R-:W-:Y:S01]  /*cc50*/  ISETP.GT.U32.AND P1, PT, R4.reuse, R9, PT ;  /* 0x000000090400720c */ /* 0x040fe20003f24070 */
[C---:B------:R-:W-:Y:S01]  /*cc60*/  IMAD R18, R4.reuse, R13, R18 ;  /* 0x0000000d04127224 */ /* 0x040fe200078e0212 */
[----:B------:R-:W-:Y:S01]  /*cc70*/  ISETP.GT.U32.AND P4, PT, R4, R19, PT ;  /* 0x000000130400720c */ /* 0x000fe20003f84070 */
[----:B------:R-:W-:-:S04]  /*cc80*/  IMAD.HI.U32 R13, R8, R14, RZ ;  /* 0x0000000e080d7227 */ /* 0x000fc800078e00ff */
[----:B------:R-:W-:Y:S02]  /*cc90*/  IMAD R10, R4, R3, R10 ;  /* 0x00000003040a7224 */ /* 0x000fe400078e020a */
[----:B------:R-:W-:Y:S01]  /*cca0*/  @!P2 IMAD.IADD R16, R16, 0x1, -R4 ;  /* 0x000000011010a824 */ /* 0x000fe200078e0a04 */
[----:B------:R-:W-:Y:S01]  /*ccb0*/  ISETP.GE.AND P2, PT, R2, RZ, PT ;  /* 0x000000ff0200720c */ /* 0x000fe20003f46270 */
[----:B------:R-:W-:Y:S02]  /*ccc0*/  IMAD.MOV R13, RZ, RZ, -R13 ;  /* 0x000000ffff0d7224 */ /* 0x000fe400078e0a0d */
[----:B------:R-:W-:Y:S02]  /*ccd0*/  IMAD.MOV.U32 R12, RZ, RZ, R16 ;  /* 0x000000ffff0c7224 */ /* 0x000fe400078e0010 */
[----:B------:R-:W-:Y:S01]  /*cce0*/  @!P4 IMAD.IADD R19, R19, 0x1, -R4 ;  /* 0x000000011313c824 */ /* 0x000fe200078e0a04 */
[----:B------:R-:W-:Y:S01]  /*ccf0*/  ISETP.GT.U32.AND P4, PT, R4, R10, PT ;  /* 0x0000000a0400720c */ /* 0x000fe20003f84070 */
[----:B0-----:R-:W-:-:S02]  /*cd00*/  IMAD.MOV.U32 R0, RZ, RZ, R15 ;  /* 0x000000ffff007224 */ /* 0x001fc400078e000f */
[C---:B------:R-:W-:Y:S02]  /*cd10*/  IMAD R14, R4.reuse, R13, R14 ;  /* 0x0000000d040e7224 */ /* 0x040fe400078e020e */
[----:B------:R-:W-:Y:S01]  /*cd20*/  @!P0 IMAD.MOV R12, RZ, RZ, -R12 ;  /* 0x000000ffff0c8224 */ /* 0x000fe200078e0a0c */
[C---:B------:R-:W-:Y:S01]  /*cd30*/  ISETP.GT.U32.AND P0, PT, R4.reuse, R18, PT ;  /* 0x000000120400720c */ /* 0x040fe20003f04070 */
[----:B------:R-:W-:Y:S01]  /*cd40*/  @!P6 IMAD.MOV R0, RZ, RZ, -R0 ;  /* 0x000000ffff00e224 */ /* 0x000fe200078e0a00 */
[----:B------:R-:W-:Y:S01]  /*cd50*/  ISETP.GE.AND P6, PT, R11, RZ, PT ;  /* 0x000000ff0b00720c */ /* 0x000fe20003fc6270 */
[----:B------:R-:W-:Y:S01]  /*cd60*/  @!P1 IMAD.IADD R9, R9, 0x1, -R4 ;  /* 0x0000000109099824 */ /* 0x000fe200078e0a04 */
[----:B------:R-:W-:Y:S01]  /*cd70*/  ISETP.GT.U32.AND P1, PT, R4, R14, PT ;  /* 0x0000000e0400720c */ /* 0x000fe20003f24070 */
[C---:B------:R-:W-:Y:S01]  /*cd80*/  VIADD R3, R26.reuse, 0x12 ;  /* 0x000000121a037836 */ /* 0x040fe20000000000 */
[----:B------:R-:W-:Y:S01]  /*cd90*/  STL [R1+0x44], R12 ;  /* 0x0000440c01007387 */ /* 0x000fe20000100800 */
[----:B------:R-:W-:-:S02]  /*cda0*/  VIADD R2, R26, 0x13 ;  /* 0x000000131a027836 */ /* 0x000fc40000000000 */
[--C-:B------:R-:W-:Y:S01]  /*cdb0*/  @!P4 IMAD.IADD R10, R10, 0x1, -R4.reuse ;  /* 0x000000010a0ac824 */ /* 0x100fe200078e0a04 */
[----:B------:R0:W-:Y:S01]  /*cdc0*/  STL [R1+0x40], R0 ;  /* 0x0000400001007387 */ /* 0x0001e20000100800 */
[----:B------:R-:W-:Y:S01]  /*cdd0*/  IABS R13, R3 ;  /* 0x00000003000d7213 */ /* 0x000fe20000000000 */
[----:B------:R-:W-:Y:S01]  /*cde0*/  VIADD R16, R26, 0x10 ;  /* 0x000000101a107836 */ /* 0x000fe20000000000 */
[----:B------:R-:W-:Y:S01]  /*cdf0*/  IABS R17, R2 ;  /* 0x0000000200117213 */ /* 0x000fe20000000000 */
[--C-:B------:R-:W-:Y:S01]  /*ce00*/  @!P0 IMAD.IADD R18, R18, 0x1, -R4.reuse ;  /* 0x0000000112128824 */ /* 0x100fe200078e0a04 */
[----:B------:R-:W-:Y:S01]  /*ce10*/  ISETP.GE.AND P0, PT, R6, RZ, PT ;  /* 0x000000ff0600720c */ /* 0x000fe20003f06270 */
[----:B------:R-:W-:Y:S01]  /*ce20*/  VIADD R6, R26, 0x11 ;  /* 0x000000111a067836 */ /* 0x000fe20000000000 */
[----:B------:R-:W-:Y:S01]  /*ce30*/  IABS R15, R16 ;  /* 0x00000010000f7213 */ /* 0x000fe20000000000 */
[----:B------:R-:W-:Y:S01]  /*ce40*/  @!P1 IMAD.IADD R14, R14, 0x1, -R4 ;  /* 0x000000010e0e9824 */ /* 0x000fe200078e0a04 */
[----:B------:R-:W-:Y:S01]  /*ce50*/  ISETP.GT.U32.AND P1, PT, R4, R18, PT ;  /* 0x000000120400720c */ /* 0x000fe20003f24070 */
[----:B0-----:R-:W-:-:S02]  /*ce60*/  IMAD.MOV.U32 R0, RZ, RZ, R9 ;  /* 0x000000ffff007224 */ /* 0x001fc400078e0009 */
[----:B------:R-:W-:Y:S01]  /*ce70*/  IMAD.HI.U32 R9, R8, R13, RZ ;  /* 0x0000000d08097227 */ /* 0x000fe200078e00ff */
[----:B------:R-:W-:-:S03]  /*ce80*/  ISETP.GT.U32.AND P4, PT, R4, R14, PT ;  /* 0x0000000e0400720c */ /* 0x000fc60003f84070 */
[----:B------:R-:W-:Y:S01]  /*ce90*/  @!P2 IMAD.MOV R0, RZ, RZ, -R0 ;  /* 0x000000ffff00a224 */ /* 0x000fe200078e0a00 */
[----:B------:R-:W-:Y:S01]  /*cea0*/  ISETP.GT.U32.AND P2, PT, R4, R10, PT ;  /* 0x0000000a0400720c */ /* 0x000fe20003f44070 */
[----:B------:R-:W-:-:S03]  /*ceb0*/  IMAD.HI.U32 R11, R8, R17, RZ ;  /* 0x00000011080b7227 */ /* 0x000fc600078e00ff */
[----:B------:R0:W-:Y:S01]  /*cec0*/  STL [R1+0x3c], R0 ;  /* 0x00003c0001007387 */ /* 0x0001e20000100800 */
[----:B------:R-:W-:Y:S02]  /*ced0*/  IMAD.MOV R9, RZ, RZ, -R9 ;  /* 0x000000ffff097224 */ /* 0x000fe400078e0a09 */
[----:B------:R-:W-:Y:S02]  /*cee0*/  IMAD.MOV R11, RZ, RZ, -R11 ;  /* 0x000000ffff0b7224 */ /* 0x000fe400078e0a0b */
[C---:B------:R-:W-:Y:S02]  /*cef0*/  IMAD R13, R4.reuse, R9, R13 ;  /* 0x00000009040d7224 */ /* 0x040fe400078e020d */
[----:B------:R-:W-:Y:S01]  /*cf00*/  IMAD R17, R4, R11, R17 ;  /* 0x0000000b04117224 */ /* 0x000fe200078e0211 */
[----:B------:R-:W-:Y:S01]  /*cf10*/  IABS R11, R6 ;  /* 0x00000006000b7213 */ /* 0x000fe20000000000 */
[----:B------:R-:W-:Y:S01]  /*cf20*/  @!P2 IMAD.IADD R10, R10, 0x1, -R4 ;  /* 0x000000010a0aa824 */ /* 0x000fe200078e0a04 */
[----:B------:R-:W-:Y:S01]  /*cf30*/  ISETP.GT.U32.AND P2, PT, R4, R13, PT ;  /* 0x0000000d0400720c */ /* 0x000fe20003f44070 */
[----:B0-----:R-:W-:-:S02]  /*cf40*/  IMAD.MOV.U32 R0, RZ, RZ, R19 ;  /* 0x000000ffff007224 */ /* 0x001fc400078e0013 */
[----:B------:R-:W-:-:S04]  /*cf50*/  IMAD.HI.U32 R9, R8, R11, RZ ;  /* 0x0000000b08097227 */ /* 0x000fc800078e00ff */
[----:B------:R-:W-:Y:S01]  /*cf60*/  @!P5 IMAD.MOV R0, RZ, RZ, -R0 ;  /* 0x000000ffff00d224 */ /* 0x000fe200078e0a00 */
[----:B------:R-:W-:Y:S01]  /*cf70*/  ISETP.GT.U32.AND P5, PT, R4, R17, PT ;  /* 0x000000110400720c */ /* 0x000fe20003fa4070 */
[--C-:B------:R-:W-:Y:S01]  /*cf80*/  @!P4 IMAD.IADD R14, R14, 0x1, -R4.reuse ;  /* 0x000000010e0ec824 */ /* 0x100fe200078e0a04 */
[----:B------:R-:W-:Y:S01]  /*cf90*/  ISETP.GE.AND P4, PT, R2, RZ, PT ;  /* 0x000000ff0200720c */ /* 0x000fe20003f86270 */
[----:B------:R-:W-:Y:S01]  /*cfa0*/  @!P1 IMAD.IADD R18, R18, 0x1, -R4 ;  /* 0x0000000112129824 */ /* 0x000fe200078e0a04 */
[----:B------:R0:W-:Y:S01]  /*cfb0*/  STL [R1+0x38], R0 ;  /* 0x0000380001007387 */ /* 0x0001e20000100800 */
[----:B------:R-:W-:Y:S01]  /*cfc0*/  IMAD.MOV R9, RZ, RZ, -R9 ;  /* 0x000000ffff097224 */ /* 0x000fe200078e0a09 */
[----:B------:R-:W-:Y:S01]  /*cfd0*/  ISETP.GE.AND P1, PT, R5, RZ, PT ;  /* 0x000000ff0500720c */ /* 0x000fe20003f26270 */
[----:B------:R-:W-:Y:S02]  /*cfe0*/  VIADD R2, R26, 0xf ;  /* 0x0000000f1a027836 */ /* 0x000fe40000000000 */
[----:B------:R-:W-:-:S02]  /*cff0*/  IMAD.MOV.U32 R12, RZ, RZ, R18 ;  /* 0x000000ffff0c7224 */ /* 0x000fc400078e0012 */
[----:B------:R-:W-:Y:S01]  /*d000*/  IMAD R11, R4, R9, R11 ;  /* 0x00000009040b7224 */ /* 0x000fe200078e020b */
[----:B------:R-:W-:Y:S01]  /*d010*/  IABS R9, R2 ;  /* 0x0000000200097213 */ /* 0x000fe20000000000 */
[----:B------:R-:W-:Y:S02]  /*d020*/  @!P2 IMAD.IADD R13, R13, 0x1, -R4 ;  /* 0x000000010d0da824 */ /* 0x000fe400078e0a04 */
[----:B0-----:R-:W-:Y:S02]  /*d030*/  IMAD.MOV.U32 R0, RZ, RZ, R14 ;  /* 0x000000ffff007224 */ /* 0x001fe400078e000e */
[----:B------:R-:W-:-:S04]  /*d040*/  IMAD.HI.U32 R5, R8, R15, RZ ;  /* 0x0000000f08057227 */ /* 0x000fc800078e00ff */
[----:B------:R-:W-:Y:S01]  /*d050*/  @!P6 IMAD.MOV R12, RZ, RZ, -R12 ;  /* 0x000000ffff0ce224 */ /* 0x000fe200078e0a0c */
[C---:B------:R-:W-:Y:S01]  /*d060*/  ISETP.GT.U32.AND P6, PT, R4.reuse, R11, PT ;  /* 0x0000000b0400720c */ /* 0x040fe20003fc4070 */
[----:B------:R-:W-:Y:S01]  /*d070*/  @!P0 IMAD.MOV R0, RZ, RZ, -R0 ;  /* 0x000000ffff008224 */ /* 0x000fe200078e0a00 */
[----:B------:R-:W-:Y:S01]  /*d080*/  ISETP.GT.U32.AND P0, PT, R4, R13, PT ;  /* 0x0000000d0400720c */ /* 0x000fe20003f04070 */
[----:B------:R-:W-:Y:S01]  /*d090*/  @!P5 IMAD.IADD R17, R17, 0x1, -R4 ;  /* 0x000000011111d824 */ /* 0x000fe200078e0a04 */
[----:B------:R-:W-:Y:S01]  /*d0a0*/  STL [R1+0x34], R12 ;  /* 0x0000340c01007387 */ /* 0x000fe20000100800 */
[----:B------:R-:W-:Y:S01]  /*d0b0*/  IMAD.MOV R5, RZ, RZ, -R5 ;  /* 0x000000ffff057224 */ /* 0x000fe200078e0a05 */
[----:B------:R-:W-:Y:S01]  /*d0c0*/  ISETP.GE.AND P5, PT, R3, RZ, PT ;  /* 0x000000ff0300720c */ /* 0x000fe20003fa6270 */
[----:B------:R-:W-:Y:S01]  /*d0d0*/  IMAD.HI.U32 R14, R8, R9, RZ ;  /* 0x00000009080e7227 */ /* 0x000fe200078e00ff */
[----:B------:R0:W-:Y:S01]  /*d0e0*/  STL [R1+0x30], R0 ;  /* 0x0000300001007387 */ /* 0x0001e20000100800 */
[----:B------:R-:W-:-:S02]  /*d0f0*/  ISETP.GT.U32.AND P2, PT, R4, R17, PT ;  /* 0x000000110400720c */ /* 0x000fc40003f44070 */
[----:B------:R-:W-:Y:S02]  /*d100*/  IMAD R15, R4, R5, R15 ;  /* 0x00000005040f7224 */ /* 0x000fe400078e020f */
[----:B------:R-:W-:Y:S02]  /*d110*/  IMAD.MOV R14, RZ, RZ, -R14 ;  /* 0x000000ffff0e7224 */ /* 0x000fe400078e0a0e */
[----:B------:R-:W-:Y:S02]  /*d120*/  VIADD R3, R26, 0xe ;  /* 0x0000000e1a037836 */ /* 0x000fe40000000000 */
[C---:B------:R-:W-:Y:S02]  /*d130*/  IMAD R9, R4.reuse, R14, R9 ;  /* 0x0000000e04097224 */ /* 0x040fe400078e0209 */
[----:B0-----:R-:W-:Y:S01]  /*d140*/  IMAD.MOV.U32 R0, RZ, RZ, R10 ;  /* 0x000000ffff007224 */ /* 0x001fe200078e000a */
[----:B------:R-:W-:Y:S01]  /*d150*/  IABS R18, R3 ;  /* 0x0000000300127213 */ /* 0x000fe20000000000 */
[----:B------:R-:W-:Y:S01]  /*d160*/  @!P0 IMAD.IADD R13, R13, 0x1, -R4 ;  /* 0x000000010d0d8824 */ /* 0x000fe200078e0a04 */
[C---:B------:R-:W-:Y:S01]  /*d170*/  ISETP.GT.U32.AND P0, PT, R4.reuse, R9, PT ;  /* 0x000000090400720c */ /* 0x040fe20003f04070 */
[----:B------:R-:W-:Y:S01]  /*d180*/  @!P1 IMAD.MOV R0, RZ, RZ, -R0 ;  /* 0x000000ffff009224 */ /* 0x000fe200078e0a00 */
[----:B------:R-:W-:Y:S01]  /*d190*/  ISETP.GT.U32.AND P1, PT, R4, R15, PT ;  /* 0x0000000f0400720c */ /* 0x000fe20003f24070 */
[----:B------:R-:W-:-:S02]  /*d1a0*/  VIADD R5, R26, 0xd ;  /* 0x0000000d1a057836 */ /* 0x000fc40000000000 */
[--C-:B------:R-:W-:Y:S01]  /*d1b0*/  @!P6 IMAD.IADD R11, R11, 0x1, -R4.reuse ;  /* 0x000000010b0be824 */ /* 0x100fe200078e0a04 */
[----:B------:R0:W-:Y:S01]  /*d1c0*/  STL [R1+0x2c], R0 ;  /* 0x00002c0001007387 */ /* 0x0001e20000100800 */
[----:B------:R-:W-:Y:S01]  /*d1d0*/  @!P2 IMAD.IADD R17, R17, 0x1, -R4 ;  /* 0x000000011111a824 */ /* 0x000fe200078e0a04 */
[----:B------:R-:W-:Y:S01]  /*d1e0*/  ISETP.GE.AND P2, PT, R6, RZ, PT ;  /* 0x000000ff0600720c */ /* 0x000fe20003f46270 */
[----:B------:R-:W-:Y:S01]  /*d1f0*/  VIADD R6, R26, 0xc ;  /* 0x0000000c1a067836 */ /* 0x000fe20000000000 */
[----:B------:R-:W-:Y:S01]  /*d200*/  IABS R10, R5 ;  /* 0x00000005000a7213 */ /* 0x000fe20000000000 */
[----:B------:R-:W-:Y:S01]  /*d210*/  IMAD.HI.U32 R19, R8, R18, RZ ;  /* 0x0000001208137227 */ /* 0x000fe200078e00ff */
[----:B------:R-:W-:-:S03]  /*d220*/  ISETP.GT.U32.AND P6, PT, R4, R11, PT ;  /* 0x0000000b0400720c */ /* 0x000fc60003fc4070 */
[----:B------:R-:W-:Y:S01]  /*d230*/  @!P1 IMAD.IADD R15, R15, 0x1, -R4 ;  /* 0x000000010f0f9824 */ /* 0x000fe200078e0a04 */
[----:B------:R-:W-:Y:S01]  /*d240*/  ISETP.GE.AND P1, PT, R16, RZ, PT ;  /* 0x000000ff1000720c */ /* 0x000fe20003f26270 */
[----:B------:R-:W-:Y:S01]  /*d250*/  IMAD.HI.U32 R14, R8, R10, RZ ;  /* 0x0000000a080e7227 */ /* 0x000fe200078e00ff */
[----:B------:R-:W-:-:S03]  /*d260*/  IABS R16, R6 ;  /* 0x0000000600107213 */ /* 0x000fc60000000000 */
[----:B------:R-:W-:Y:S02]  /*d270*/  IMAD.MOV R19, RZ, RZ, -R19 ;  /* 0x000000ffff137224 */ /* 0x000fe400078e0a13 */
[----:B0-----:R-:W-:Y:S02]  /*d280*/  IMAD.MOV.U32 R0, RZ, RZ, R17 ;  /* 0x000000ffff007224 */ /* 0x001fe400078e0011 */
[----:B------:R-:W-:Y:S01]  /*d290*/  @!P0 IMAD.IADD R9, R9, 0x1, -R4 ;  /* 0x0000000109098824 */ /* 0x000fe200078e0a04 */
[C---:B------:R-:W-:Y:S01]  /*d2a0*/  ISETP.GT.U32.AND P0, PT, R4.reuse, R15, PT ;  /* 0x0000000f0400720c */ /* 0x040fe20003f04070 */
[----:B------:R-:W-:Y:S02]  /*d2b0*/  IMAD R18, R4, R19, R18 ;  /* 0x0000001304127224 */ /* 0x000fe400078e0212 */
[----:B------:R-:W-:Y:S02]  /*d2c0*/  IMAD.MOV R17, RZ, RZ, -R14 ;  /* 0x000000ffff117224 */ /* 0x000fe400078e0a0e */
[----:B------:R-:W-:-:S02]  /*d2d0*/  IMAD.MOV.U32 R14, RZ, RZ, R16 ;  /* 0x000000ffff0e7224 */ /* 0x000fc400078e0010 */
[----:B------:R-:W-:Y:S01]  /*d2e0*/  @!P4 IMAD.MOV R0, RZ, RZ, -R0 ;  /* 0x000000ffff00c224 */ /* 0x000fe200078e0a00 */
[C---:B------:R-:W-:Y:S01]  /*d2f0*/  ISETP.GT.U32.AND P4, PT, R4.reuse, R9, PT ;  /* 0x000000090400720c */ /* 0x040fe20003f84070 */
[----:B------:R-:W-:Y:S01]  /*d300*/  @!P6 IMAD.IADD R11, R11, 0x1, -R4 ;  /* 0x000000010b0be824 */ /* 0x000fe200078e0a04 */
[----:B------:R-:W-:Y:S01]  /*d310*/  ISETP.GT.U32.AND P6, PT, R4, R18, PT ;  /* 0x000000120400720c */ /* 0x000fe20003fc4070 */
[----:B------:R-:W-:Y:S01]  /*d320*/  IMAD.MOV.U32 R12, RZ, RZ, R13 ;  /* 0x000000ffff0c7224 */ /* 0x000fe200078e000d */
[----:B------:R0:W-:Y:S01]  /*d330*/  STL [R1+0x1c], R0 ;  /* 0x00001c0001007387 */ /* 0x0001e20000100800 */
[----:B------:R-:W-:-:S04]  /*d340*/  IMAD.HI.U32 R13, R8, R14, RZ ;  /* 0x0000000e080d7227 */ /* 0x000fc800078e00ff */
[----:B------:R-:W-:Y:S02]  /*d350*/  IMAD.MOV R13, RZ, RZ, -R13 ;  /* 0x000000ffff0d7224 */ /* 0x000fe400078e0a0d */
[----:B------:R-:W-:Y:S01]  /*d360*/  @!P5 IMAD.MOV R12, RZ, RZ, -R12 ;  /* 0x000000ffff0cd224 */ /* 0x000fe200078e0a0c */
[----:B------:R-:W-:Y:S01]  /*d370*/  ISETP.GE.AND P5, PT, R2, RZ, PT ;  /* 0x000000ff0200720c */ /* 0x000fe20003fa6270 */
[----:B------:R-:W-:Y:S01]  /*d380*/  @!P0 IMAD.IADD R15, R15, 0x1, -R4 ;  /* 0x000000010f0f8824 */ /* 0x000fe200078e0a04 */
[----:B------:R-:W-:Y:S01]  /*d390*/  ISETP.GE.AND P0, PT, R3, RZ, PT ;  /* 0x000000ff0300720c */ /* 0x000fe20003f06270 */
[C---:B------:R-:W-:Y:S01]  /*d3a0*/  IMAD R14, R4.reuse, R13, R14 ;  /* 0x0000000d040e7224 */ /* 0x040fe200078e020e */
[----:B------:R-:W-:Y:S01]  /*d3b0*/  IABS R13, R21 ;  /* 0x00000015000d7213 */ /* 0x000fe20000000000 */
[--C-:B------:R-:W-:Y:S01]  /*d3c0*/  @!P4 IMAD.IADD R9, R9, 0x1, -R4.reuse ;  /* 0x000000010909c824 */ /* 0x100fe200078e0a04 */
[----:B------:R-:W-:Y:S01]  /*d3d0*/  ISETP.GE.AND P4, PT, R5, RZ, PT ;  /* 0x000000ff0500720c */ /* 0x000fe20003f86270 */
[----:B------:R-:W-:Y:S01]  /*d3e0*/  @!P1 IMAD.MOV R15, RZ, RZ, -R15 ;  /* 0x000000ffff0f9224 */ /* 0x000fe200078e0a0f */
[----:B------:R-:W-:Y:S01]  /*d3f0*/  ISETP.GT.U32.AND P1, PT, R4, R14, PT ;  /* 0x0000000e0400720c */ /* 0x000fe20003f24070 */
[----:B------:R-:W-:Y:S01]  /*d400*/  VIADD R5, R26, 0xb ;  /* 0x0000000b1a057836 */ /* 0x000fe20000000000 */
[----:B------:R-:W-:Y:S01]  /*d410*/  STL [R1+0x18], R12 ;  /* 0x0000180c01007387 */ /* 0x000fe20000100800 */
[----:B------:R-:W-:-:S02]  /*d420*/  @!P6 IMAD.IADD R18, R18, 0x1, -R4 ;  /* 0x000000011212e824 */ /* 0x000fc400078e0a04 */
[C---:B------:R-:W-:Y:S01]  /*d430*/  IMAD R10, R4.reuse, R17, R10 ;  /* 0x00000011040a7224 */ /* 0x040fe200078e020a */
[----:B------:R-:W-:Y:S01]  /*d440*/  IABS R17, R5 ;  /* 0x0000000500117213 */ /* 0x000fe20000000000 */
[----:B0-----:R-:W-:Y:S01]  /*d450*/  IMAD.MOV.U32 R0, RZ, RZ, R11 ;  /* 0x000000ffff007224 */ /* 0x001fe200078e000b */
[----:B------:R-:W-:Y:S01]  /*d460*/  ISETP.GT.U32.AND P6, PT, R4, R18, PT ;  /* 0x000000120400720c */ /* 0x000fe20003fc4070 */
[----:B------:R-:W-:Y:S01]  /*d470*/  @!P5 IMAD.MOV R9, RZ, RZ, -R9 ;  /* 0x000000ffff09d224 */ /* 0x000fe200078e0a09 */
[----:B------:R-:W-:Y:S01]  /*d480*/  ISETP.GE.AND P5, PT, R6, RZ, PT ;  /* 0x000000ff0600720c */ /* 0x000fe20003fa6270 */
[----:B------:R-:W-:Y:S01]  /*d490*/  @!P2 IMAD.MOV R0, RZ, RZ, -R0 ;  /* 0x000000ffff00a224 */ /* 0x000fe200078e0a00 */
[----:B------:R-:W-:Y:S01]  /*d4a0*/  ISETP.GT.U32.AND P2, PT, R4, R10, PT ;  /* 0x0000000a0400720c */ /* 0x000fe20003f44070 */
[----:B------:R-:W-:-:S03]  /*d4b0*/  IMAD.HI.U32 R6, R8, R17, RZ ;  /* 0x0000001108067227 */ /* 0x000fc600078e00ff */
[----:B------:R-:W-:Y:S01]  /*d4c0*/  STL [R1+0x1c68], R0 ;  /* 0x001c680001007387 */ /* 0x000fe20000100800 */
[----:B------:R-:W-:Y:S02]  /*d4d0*/  @!P1 IMAD.IADD R14, R14, 0x1, -R4 ;  /* 0x000000010e0e9824 */ /* 0x000fe400078e0a04 */
[----:B------:R-:W-:Y:S01]  /*d4e0*/  VIADD R3, R26, 0xa ;  /* 0x0000000a1a037836 */ /* 0x000fe20000000000 */
[----:B------:R0:W-:Y:S01]  /*d4f0*/  STL [R1+0x1c6c], R15 ;  /* 0x001c6c0f01007387 */ /* 0x0001e20000100800 */
[----:B------:R-:W-:Y:S01]  /*d500*/  IMAD.MOV R6, RZ, RZ, -R6 ;  /* 0x000000ffff067224 */ /* 0x000fe200078e0a06 */
[----:B------:R-:W-:Y:S01]  /*d510*/  ISETP.GT.U32.AND P1, PT, R4, R14, PT ;  /* 0x0000000e0400720c */ /* 0x000fe20003f24070 */
[--C-:B------:R-:W-:Y:S01]  /*d520*/  @!P6 IMAD.IADD R18, R18, 0x1, -R4.reuse ;  /* 0x000000011212e824 */ /* 0x100fe200078e0a04 */
[----:B------:R-:W-:Y:S01]  /*d530*/  IABS R20, R3 ;  /* 0x0000000300147213 */ /* 0x000fe20000000000 */
[----:B------:R-:W-:Y:S01]  /*d540*/  IMAD R17, R4, R6, R17 ;  /* 0x0000000604117224 */ /* 0x000fe200078e0211 */
[----:B------:R-:W-:Y:S01]  /*d550*/  ISETP.GE.AND P6, PT, R5, RZ, PT ;  /* 0x000000ff0500720c */ /* 0x000fe20003fc6270 */
[----:B------:R-:W-:Y:S01]  /*d560*/  @!P2 IMAD.IADD R10, R10, 0x1, -R4 ;  /* 0x000000010a0aa824 */ /* 0x000fe200078e0a04 */
[----:B------:R1:W-:Y:S01]  /*d570*/  STL [R1+0x1c70], R9 ;  /* 0x001c700901007387 */ /* 0x0003e20000100800 */
[----:B------:R-:W-:Y:S01]  /*d580*/  @!P0 IMAD.MOV R18, RZ, RZ, -R18 ;  /* 0x000000ffff128224 */ /* 0x000fe200078e0a12 */
[----:B------:R-:W-:Y:S01]  /*d590*/  ISETP.GT.U32.AND P0, PT, R4, R17, PT ;  /* 0x000000110400720c */ /* 0x000fe20003f04070 */
[----:B------:R-:W-:Y:S01]  /*d5a0*/  IMAD.HI.U32 R5, R8, R20, RZ ;  /* 0x0000001408057227 */ /* 0x000fe200078e00ff */
[----:B------:R-:W-:Y:S01]  /*d5b0*/  ISETP.GT.U32.AND P2, PT, R4, R10, PT ;  /* 0x0000000a0400720c */ /* 0x000fe20003f44070 */
[----:B0-----:R-:W0:Y:S02]  /*d5c0*/  S2R R15, SR_TID.X ;  /* 0x00000000000f7919 */ /* 0x001e240000002100 */
[----:B------:R-:W-:-:S02]  /*d5d0*/  VIADD R16, R26, 0x8 ;  /* 0x000000081a107836 */ /* 0x000fc40000000000 */
[----:B------:R-:W-:Y:S01]  /*d5e0*/  IMAD.MOV R5, RZ, RZ, -R5 ;  /* 0x000000ffff057224 */ /* 0x000fe200078e0a05 */
[----:B------:R-:W-:Y:S01]  /*d5f0*/  STL [R1+0x1c74], R18 ;  /* 0x001c741201007387 */ /* 0x000fe20000100800 */
[----:B------:R-:W-:Y:S01]  /*d600*/  @!P1 IMAD.IADD R14, R14, 0x1, -R4 ;  /* 0x000000010e0e9824 */ /* 0x000fe200078e0a04 */
[----:B------:R-:W-:Y:S01]  /*d610*/  ISETP.GE.AND P1, PT, R16, RZ, PT ;  /* 0x000000ff1000720c */ /* 0x000fe20003f26270 */
[----:B------:R-:W-:Y:S01]  /*d620*/  VIADD R2, R26, 0x9 ;  /* 0x000000091a027836 */ /* 0x000fe20000000000 */
[----:B------:R-:W-:Y:S01]  /*d630*/  IABS R16, R16 ;  /* 0x0000001000107213 */ /* 0x000fe20000000000 */
[C---:B------:R-:W-:Y:S02]  /*d640*/  IMAD R20, R4.reuse, R5, R20 ;  /* 0x0000000504147224 */ /* 0x040fe400078e0214 */
[----:B------:R-:W-:Y:S01]  /*d650*/  @!P0 IMAD.IADD R17, R17, 0x1, -R4 ;  /* 0x0000000111118824 */ /* 0x000fe200078e0a04 */
[----:B------:R-:W-:Y:S01]  /*d660*/  IABS R11, R2 ;  /* 0x00000002000b7213 */ /* 0x000fe20000000000 */
[----:B------:R-:W-:Y:S01]  /*d670*/  @!P5 IMAD.MOV R14, RZ, RZ, -R14 ;  /* 0x000000ffff0ed224 */ /* 0x000fe200078e0a0e */
[----:B------:R-:W-:Y:S01]  /*d680*/  ISETP.GT.U32.AND P5, PT, R4, R20, PT ;  /* 0x000000140400720c */ /* 0x000fe20003fa4070 */
[----:B------:R-:W-:Y:S01]  /*d690*/  IMAD.HI.U32 R6, R8, R16, RZ ;  /* 0x0000001008067227 */ /* 0x000fe200078e00ff */
[----:B------:R-:W-:-:S03]  /*d6a0*/  ISETP.GT.U32.AND P0, PT, R4, R17, PT ;  /* 0x000000110400720c */ /* 0x000fc60003f04070 */
[----:B------:R-:W-:Y:S01]  /*d6b0*/  @!P2 IMAD.IADD R10, R10, 0x1, -R4 ;  /* 0x000000010a0aa824 */ /* 0x000fe200078e0a04 */
[----:B------:R-:W-:Y:S01]  /*d6c0*/  ISETP.GE.AND P2, PT, R3, RZ, PT ;  /* 0x000000ff0300720c */ /* 0x000fe20003f46270 */
[----:B------:R-:W-:-:S04]  /*d6d0*/  IMAD.HI.U32 R3, R8, R11, RZ ;  /* 0x0000000b08037227 */ /* 0x000fc800078e00ff */
[----:B------:R-:W-:Y:S02]  /*d6e0*/  IMAD.MOV R6, RZ, RZ, -R6 ;  /* 0x000000ffff067224 */ /* 0x000fe400078e0a06 */
[----:B------:R-:W-:Y:S02]  /*d6f0*/  IMAD.MOV R3, RZ, RZ, -R3 ;  /* 0x000000ffff037224 */ /* 0x000fe400078e0a03 */
[C---:B------:R-:W-:Y:S02]  /*d700*/  IMAD R16, R4.reuse, R6, R16 ;  /* 0x0000000604107224 */ /* 0x040fe400078e0210 */
[----:B------:R-:W-:Y:S01]  /*d710*/  IMAD R11, R4, R3, R11 ;  /* 0x00000003040b7224 */ /* 0x000fe200078e020b */
[----:B0-----:R-:W-:Y:S01]  /*d720*/  LOP3.LUT R15, R15, 0x20, RZ, 0xc0, !PT ;  /* 0x000000200f0f7812 */ /* 0x001fe200078ec0ff */
[--C-:B------:R-:W-:Y:S01]  /*d730*/  @!P5 IMAD.IADD R20, R20, 0x1, -R4.reuse ;  /* 0x000000011414d824 */ /* 0x100fe200078e0a04 */
[C---:B------:R-:W-:Y:S01]  /*d740*/  ISETP.GT.U32.AND P5, PT, R4.reuse, R16, PT ;  /* 0x000000100400720c */ /* 0x040fe20003fa4070 */
[----:B------:R-:W-:Y:S01]  /*d750*/  @!P0 IMAD.IADD R17, R17, 0x1, -R4 ;  /* 0x0000000111118824 */ /* 0x000fe200078e0a04 */
[----:B------:R-:W-:Y:S01]  /*d760*/  ISETP.GT.U32.AND P0, PT, R4, R11, PT ;  /* 0x0000000b0400720c */ /* 0x000fe20003f04070 */
[----:B------:R-:W-:-:S02]  /*d770*/  VIADD R3, R26, 0x5 ;  /* 0x000000051a037836 */ /* 0x000fc40000000000 */
[----:B------:R-:W-:Y:S01]  /*d780*/  @!P4 IMAD.MOV R10, RZ, RZ, -R10 ;  /* 0x000000ffff0ac224 */ /* 0x000fe200078e0a0a */
[----:B------:R-:W-:Y:S01]  /*d790*/  ISETP.GE.AND P4, PT, R2, RZ, PT ;  /* 0x000000ff0200720c */ /* 0x000fe20003f86270 */
[----:B------:R-:W-:Y:S01]  /*d7a0*/  VIADD R5, R26, 0x6 ;  /* 0x000000061a057836 */ /* 0x000fe20000000000 */
[----:B------:R-:W-:Y:S01]  /*d7b0*/  IABS R22, R3 ;  /* 0x0000000300167213 */ /* 0x000fe20000000000 */
[----:B------:R-:W-:Y:S01]  /*d7c0*/  @!P6 IMAD.MOV R17, RZ, RZ, -R17 ;  /* 0x000000ffff11e224 */ /* 0x000fe200078e0a11 */
[----:B------:R-:W-:Y:S01]  /*d7d0*/  ISETP.GT.U32.AND P6, PT, R4, R20, PT ;  /* 0x000000140400720c */ /* 0x000fe20003fc4070 */
[----:B------:R-:W-:Y:S01]  /*d7e0*/  IMAD.HI.U32 R2, R8, R13, RZ ;  /* 0x0000000d08027227 */ /* 0x000fe200078e00ff */
[----:B------:R-:W-:Y:S01]  /*d7f0*/  IABS R19, R5 ;  /* 0x0000000500137213 */ /* 0x000fe20000000000 */
[----:B------:R-:W-:Y:S02]  /*d800*/  STL [R1+0x1c78], R10 ;  /* 0x001c780a01007387 */ /* 0x000fe40000100800 */
[----:B------:R-:W-:-:S02]  /*d810*/  @!P5 IMAD.IADD R16, R16, 0x1, -R4 ;  /* 0x000000011010d824 */ /* 0x000fc400078e0a04 */
[----:B------:R-:W-:Y:S01]  /*d820*/  @!P0 IMAD.IADD R11, R11, 0x1, -R4 ;  /* 0x000000010b0b8824 */ /* 0x000fe200078e0a04 */
[----:B------:R-:W-:Y:S01]  /*d830*/  STL [R1+0x1c7c], R14 ;  /* 0x001c7c0e01007387 */ /* 0x000fe20000100800 */
[----:B------:R-:W-:Y:S01]  /*d840*/  IMAD.MOV R2, RZ, RZ, -R2 ;  /* 0x000000ffff027224 */ /* 0x000fe200078e0a02 */
[----:B------:R-:W-:Y:S01]  /*d850*/  ISETP.GT.U32.AND P5, PT, R4, R16, PT ;  /* 0x000000100400720c */ /* 0x000fe20003fa4070 */
[----:B------:R-:W-:Y:S01]  /*d860*/  IMAD.HI.U32 R6, R8, R22, RZ ;  /* 0x0000001608067227 */ /* 0x000fe200078e00ff */
[C---:B------:R-:W-:Y:S01]  /*d870*/  ISETP.GT.U32.AND P0, PT, R4.reuse, R11, PT ;  /* 0x0000000b0400720c */ /* 0x040fe20003f04070 */
[----:B------:R-:W-:Y:S02]  /*d880*/  STL [R1+0x1c80], R17 ;  /* 0x001c801101007387 */ /* 0x000fe40000100800 */
[----:B------:R-:W-:Y:S02]  /*d890*/  IMAD R13, R4, R2, R13 ;  /* 0x00000002040d7224 */ /* 0x000fe400078e020d */
[----:B------:R-:W-:-:S04]  /*d8a0*/  IMAD.HI.U32 R24, R8, R19, RZ ;  /* 0x0000001308187227 */ /* 0x000fc800078e00ff */
[----:B------:R-:W-:Y:S02]  /*d8b0*/  IMAD.MOV R6, RZ, RZ, -R6 ;  /* 0x000000ffff067224 */ /* 0x000fe400078e0a06 */
[----:B------:R-:W-:Y:S02]  /*d8c0*/  IMAD.MOV R24, RZ, RZ, -R24 ;  /* 0x000000ffff187224 */ /* 0x000fe400078e0a18 */
[----:B------:R-:W-:Y:S02]  /*d8d0*/  IMAD R22, R4, R6, R22 ;  /* 0x0000000604167224 */ /* 0x000fe400078e0216 */
[----:B------:R-:W-:Y:S01]  /*d8e0*/  @!P6 IMAD.IADD R20, R20, 0x1, -R4 ;  /* 0x000000011414e824 */ /* 0x000fe200078e0a04 */
[----:B------:R-:W-:Y:S01]  /*d8f0*/  ISETP.GT.U32.AND P6, PT, R4, R13, PT ;  /* 0x0000000d0400720c */ /* 0x000fe20003fc4070 */
[----:B------:R-:W-:-:S04]  /*d900*/  IMAD.HI.U32 R2, R8, R23, RZ ;  /* 0x0000001708027227 */ /* 0x000fc800078e00ff */
[----:B------:R-:W-:Y:S02]  /*d910*/  IMAD R19, R4, R24, R19 ;  /* 0x0000001804137224 */ /* 0x000fe400078e0213 */
[----:B------:R-:W-:Y:S01]  /*d920*/  @!P5 IMAD.IADD R16, R16, 0x1, -R4 ;  /* 0x000000011010d824 */ /* 0x000fe200078e0a04 */
[C---:B------:R-:W-:Y:S01]  /*d930*/  ISETP.GT.U32.AND P5, PT, R4.reuse, R22, PT ;  /* 0x000000160400720c */ /* 0x040fe20003fa4070 */
[----:B------:R-:W-:Y:S02]  /*d940*/  IMAD.MOV R2, RZ, RZ, -R2 ;  /* 0x000000ffff027224 */ /* 0x000fe400078e0a02 */
[----:B------:R-:W-:Y:S01]  /*d950*/  @!P0 IMAD.IADD R11, R11, 0x1, -R4 ;  /* 0x000000010b0b8824 */ /* 0x000fe200078e0a04 */
[----:B------:R-:W-:Y:S01]  /*d960*/  ISETP.GT.U32.AND P0, PT, R4, R19, PT ;  /* 0x000000130400720c */ /* 0x000fe20003f04070 */
[----:B------:R-:W-:Y:S02]  /*d970*/  IMAD R0, R28, UR6, RZ ;  /* 0x000000061c007c24 */ /* 0x000fe4000f8e02ff */
[----:B-1----:R-:W-:-:S02]  /*d980*/  IMAD R9, RZ, RZ, -UR6 ;  /* 0x80000006ff097e24 */ /* 0x002fc4000f8e02ff */
[----:B------:R-:W-:Y:S02]  /*d990*/  IMAD R23, R4, R2, R23 ;  /* 0x0000000204177224 */ /* 0x000fe400078e0217 */
[----:B------:R-:W-:Y:S02]  /*d9a0*/  VIADD R2, R26, 0x3 ;  /* 0x000000031a027836 */ /* 0x000fe40000000000 */
[----:B------:R-:W-:Y:S02]  /*d9b0*/  IMAD R0, R9, 0x2, R0 ;  /* 0x0000000209007824 */ /* 0x000fe400078e0200 */
[----:B------:R-:W-:Y:S01]  /*d9c0*/  @!P6 IMAD.IADD R13, R13, 0x1, -R4 ;  /* 0x000000010d0de824 */ /* 0x000fe200078e0a04 */
[----:B------:R-:W-:Y:S01]  /*d9d0*/  IABS R24, R2 ;  /* 0x0000000200187213 */ /* 0x000fe20000000000 */
[----:B------:R-:W-:Y:S01]  /*d9e0*/  @!P2 IMAD.MOV R20, RZ, RZ, -R20 ;  /* 0x000000ffff14a224 */ /* 0x000fe200078e0a14 */
[----:B------:R0:W-:Y:S01]  /*d9f0*/  STL [R1+0x4c], R0 ;  /* 0x00004c0001007387 */ /* 0x0001e20000100800 */
[--C-:B------:R-:W-:Y:S01]  /*da00*/  @!P5 IMAD.IADD R22, R22, 0x1, -R4.reuse ;  /* 0x000000011616d824 */ /* 0x100fe200078e0a04 */
[----:B------:R-:W-:Y:S01]  /*da10*/  ISETP.GT.U32.AND P5, PT, R4, R13, PT ;  /* 0x0000000d0400720c */ /* 0x000fe20003fa4070 */
[----:B------:R-:W-:Y:S01]  /*da20*/  @!P4 IMAD.MOV R11, RZ, RZ, -R11 ;  /* 0x000000ffff0bc224 */ /* 0x000fe200078e0a0b */
[----:B------:R-:W-:Y:S01]  /*da30*/  STL [R1+0x1c84], R20 ;  /* 0x001c841401007387 */ /* 0x000fe20000100800 */
[----:B------:R-:W-:Y:S01]  /*da40*/  @!P0 IMAD.IADD R19, R19, 0x1, -R4 ;  /* 0x0000000113138824 */ /* 0x000fe200078e0a04 */
[----:B------:R-:W-:Y:S01]  /*da50*/  ISETP.GE.AND P0, PT, R21, RZ, PT ;  /* 0x000000ff1500720c */ /* 0x000fe20003f06270 */
[----:B------:R-:W-:Y:S01]  /*da60*/  IMAD.HI.U32 R28, R8, R24, RZ ;  /* 0x00000018081c7227 */ /* 0x000fe200078e00ff */
[----:B------:R-:W-:Y:S01]  /*da70*/  STL [R1+0x1c88], R11 ;  /* 0x001c880b01007387 */ /* 0x000fe20000100800 */
[----:B------:R-:W-:-:S02]  /*da80*/  ISETP.GT.U32.AND P6, PT, R4, R23, PT ;  /* 0x000000170400720c */ /* 0x000fc40003fc4070 */
[----:B0-----:R-:W-:Y:S01]  /*da90*/  IMAD R0, R9, 0x2, R0 ;  /* 0x0000000209007824 */ /* 0x001fe200078e0200 */
[C---:B------:R-:W-:Y:S01]  /*daa0*/  ISETP.GT.U32.AND P2, PT, R4.reuse, R19, PT ;  /* 0x000000130400720c */ /* 0x040fe20003f44070 */
[----:B------:R-:W-:Y:S01]  /*dab0*/  @!P1 IMAD.MOV R16, RZ, RZ, -R16 ;  /* 0x000000ffff109224 */ /* 0x000fe200078e0a10 */
[C---:B------:R-:W-:Y:S01]  /*dac0*/  ISETP.GT.U32.AND P4, PT, R4.reuse, R22, PT ;  /* 0x000000160400720c */ /* 0x040fe20003f84070 */
[----:B------:R-:W-:Y:S01]  /*dad0*/  IMAD.MOV R28, RZ, RZ, -R28 ;  /* 0x000000ffff1c7224 */ /* 0x000fe200078e0a1c */
[----:B------:R0:W-:Y:S01]  /*dae0*/  STL [R1+0x6c], R0 ;  /* 0x00006c0001007387 */ /* 0x0001e20000100800 */
[----:B------:R-:W-:Y:S01]  /*daf0*/  @!P5 IMAD.IADD R13, R13, 0x1, -R4 ;  /* 0x000000010d0dd824 */ /* 0x000fe200078e0a04 */
[----:B------:R-:W-:Y:S01]  /*db00*/  ISETP.GE.AND P5, PT, R5, RZ, PT ;  /* 0x000000ff0500720c */ /* 0x000fe20003fa6270 */
[----:B------:R-:W-:Y:S01]  /*db10*/  IMAD R24, R4, R28, R24 ;  /* 0x0000001c04187224 */ /* 0x000fe200078e0218 */
[----:B------:R-:W-:Y:S01]  /*db20*/  STL [R1+0x1c8c], R16 ;  /* 0x001c8c1001007387 */ /* 0x000fe20000100800 */
[----:B------:R-:W-:-:S02]  /*db30*/  @!P0 IMAD.MOV R13, RZ, RZ, -R13 ;  /* 0x000000ffff0d8224 */ /* 0x000fc400078e0a0d */
[----:B------:R-:W-:Y:S01]  /*db40*/  VIADD R12, R26, 0x2 ;  /* 0x000000021a0c7836 */ /* 0x000fe20000000000 */
[----:B------:R-:W-:Y:S01]  /*db50*/  ISETP.GT.U32.AND P1, PT, R4, R24, PT ;  /* 0x000000180400720c */ /* 0x000fe20003f24070 */
[----:B------:R-:W-:Y:S02]  /*db60*/  VIADD R10, R26, 0x1 ;  /* 0x000000011a0a7836 */ /* 0x000fe40000000000 */
[----:B0-----:R-:W-:Y:S01]  /*db70*/  IMAD R0, R9, 0x2, R0 ;  /* 0x0000000209007824 */ /* 0x001fe200078e0200 */
[----:B------:R-:W-:Y:S01]  /*db80*/  IABS R25, R12 ;  /* 0x0000000c00197213 */ /* 0x000fe20000000000 */
[--C-:B------:R-:W-:Y:S01]  /*db90*/  @!P6 IMAD.IADD R23, R23, 0x1, -R4.reuse ;  /* 0x000000011717e824 */ /* 0x100fe200078e0a04 */
[----:B------:R-:W-:Y:S01]  /*dba0*/  IABS R26, R10 ;  /* 0x0000000a001a7213 */ /* 0x000fe20000000000 */
[----:B------:R-:W-:Y:S01]  /*dbb0*/  @!P2 IMAD.IADD R19, R19, 0x1, -R4 ;  /* 0x000000011313a824 */ /* 0x000fe200078e0a04 */
[----:B------:R0:W-:Y:S01]  /*dbc0*/  STL [R1+0x20], R0 ;  /* 0x0000200001007387 */ /* 0x0001e20000100800 */
[----:B------:R-:W-:Y:S01]  /*dbd0*/  IMAD.HI.U32 R6, R8, R25, RZ ;  /* 0x0000001908067227 */ /* 0x000fe200078e00ff */
[----:B------:R-:W-:-:S03]  /*dbe0*/  ISETP.GT.U32.AND P6, PT, R4, R23, PT ;  /* 0x000000170400720c */ /* 0x000fc60003fc4070 */
[----:B------:R-:W-:Y:S01]  /*dbf0*/  @!P1 IMAD.IADD R24, R24, 0x1, -R4 ;  /* 0x0000000118189824 */ /* 0x000fe200078e0a04 */
[----:B------:R-:W-:Y:S01]  /*dc00*/  ISETP.GE.AND P1, PT, R29, RZ, PT ;  /* 0x000000ff1d00720c */ /* 0x000fe20003f26270 */
[----:B------:R-:W-:Y:S02]  /*dc10*/  IMAD.MOV R6, RZ, RZ, -R6 ;  /* 0x000000ffff067224 */ /* 0x000fe400078e0a06 */
[----:B------:R-:W-:Y:S01]  /*dc20*/  IMAD.HI.U32 R8, R8, R26, RZ ;  /* 0x0000001a08087227 */ /* 0x000fe200078e00ff */
[----:B------:R-:W-:-:S03]  /*dc30*/  ISETP.GT.U32.AND P0, PT, R4, R24, PT ;  /* 0x000000180400720c */ /* 0x000fc60003f04070 */
[----:B0-----:R-:W-:Y:S02]  /*dc40*/  IMAD R0, R9, 0x2, R0 ;  /* 0x0000000209007824 */ /* 0x001fe400078e0200 */
[----:B------:R-:W-:Y:S02]  /*dc50*/  IMAD R25, R4, R6, R25 ;  /* 0x0000000604197224 */ /* 0x000fe400078e0219 */
[----:B------:R-:W-:Y:S01]  /*dc60*/  IMAD.MOV R8, RZ, RZ, -R8 ;  /* 0x000000ffff087224 */ /* 0x000fe200078e0a08 */
[----:B------:R0:W-:Y:S01]  /*dc70*/  STL [R1+0x8], R0 ;  /* 0x0000080001007387 */ /* 0x0001e20000100800 */
[----:B------:R-:W-:Y:S01]  /*dc80*/  @!P4 IMAD.IADD R22, R22, 0x1, -R4 ;  /* 0x000000011616c824 */ /* 0x000fe200078e0a04 */
[C---:B------:R-:W-:Y:S01]  /*dc90*/  ISETP.GT.U32.AND P2, PT, R4.reuse, R25, PT ;  /* 0x000000190400720c */ /* 0x040fe20003f44070 */
[----:B------:R-:W-:Y:S01]  /*dca0*/  IMAD R26, R4, R8, R26 ;  /* 0x00000008041a7224 */ /* 0x000fe200078e021a */
[----:B------:R-:W-:Y:S01]  /*dcb0*/  STL [R1+0x1c90], R13 ;  /* 0x001c900d01007387 */ /* 0x000fe20000100800 */
[--C-:B------:R-:W-:Y:S01]  /*dcc0*/  @!P0 IMAD.IADD R24, R24, 0x1, -R4.reuse ;  /* 0x0000000118188824 */ /* 0x100fe200078e0a04 */
[----:B------:R-:W-:Y:S01]  /*dcd0*/  ISETP.GE.AND P0, PT, R12, RZ, PT ;  /* 0x000000ff0c00720c */ /* 0x000fe20003f06270 */
[----:B------:R-:W-:Y:S01]  /*dce0*/  @!P6 IMAD.IADD R23, R23, 0x1, -R4 ;  /* 0x000000011717e824 */ /* 0x000fe200078e0a04 */
[----:B------:R-:W1:Y:S01]  /*dcf0*/  LDC R12, c[0x0][0x230] ;  /* 0x00008c00ff0c7b82 */ /* 0x000e620000000800 */
[----:B------:R-:W-:Y:S01]  /*dd00*/  ISETP.GT.U32.AND P4, PT, R4, R26, PT ;  /* 0x0000001a0400720c */ /* 0x000fe20003f84070 */
[----:B0-----:R-:W-:Y:S01]  /*dd10*/  IMAD R0, R9, 0x2, R0 ;  /* 0x0000000209007824 */ /* 0x001fe200078e0200 */
[----:B------:R-:W-:Y:S01]  /*dd20*/  ISETP.GE.AND P6, PT, R3, RZ, PT ;  /* 0x000000ff0300720c */ /* 0x000fe20003fc6270 */
[----:B------:R-:W-:-:S02]  /*dd30*/  @!P5 IMAD.MOV R19, RZ, RZ, -R19 ;  /* 0x000000ffff13d224 */ /* 0x000fc400078e0a13 */
[----:B------:R-:W-:Y:S01]  /*dd40*/  IMAD.SHL.U32 R21, R15, 0x40, RZ ;  /* 0x000000400f157824 */ /* 0x000fe200078e00ff */
[----:B------:R0:W-:Y:S01]  /*dd50*/  STL [R1+0x4], R0 ;  /* 0x0000040001007387 */ /* 0x0001e20000100800 */
[----:B------:R-:W-:Y:S01]  /*dd60*/  @!P2 IMAD.IADD R25, R25, 0x1, -R4 ;  /* 0x000000011919a824 */ /* 0x000fe200078e0a04 */
[----:B------:R-:W-:-:S04]  /*dd70*/  ISETP.GE.AND P2, PT, R2, RZ, PT ;  /* 0x000000ff0200720c */ /* 0x000fc80003f46270 */
[----:B------:R-:W-:Y:S01]  /*dd80*/  ISETP.GT.U32.AND P5, PT, R4, R25, PT ;  /* 0x000000190400720c */ /* 0x000fe20003fa4070 */
[----:B------:R-:W-:Y:S02]  /*dd90*/  @!P4 IMAD.IADD R26, R26, 0x1, -R4 ;  /* 0x000000011a1ac824 */ /* 0x000fe400078e0a04 */
[----:B0-----:R-:W-:-:S03]  /*dda0*/  IMAD R0, R9, 0x2, R0 ;  /* 0x0000000209007824 */ /* 0x001fc600078e0200 */
[----:B------:R-:W-:Y:S01]  /*ddb0*/  ISETP.GT.U32.AND P4, PT, R4, R26, PT ;  /* 0x0000001a0400720c */ /* 0x000fe20003f84070 */
[----:B------:R-:W-:Y:S01]  /*ddc0*/  IMAD R5, R9, 0x2, R0 ;  /* 0x0000000209057824 */ /* 0x000fe200078e0200 */
[----:B------:R0:W-:Y:S01]  /*ddd0*/  STL [R1+0xc], R0 ;  /* 0x00000c0001007387 */ /* 0x0001e20000100800 */
[----:B-1----:R-:W-:-:S03]  /*dde0*/  VIADD R12, R12, 0x7f ;  /* 0x0000007f0c0c7836 */ /* 0x002fc60000000000 */
[----:B------:R1:W-:Y:S01]  /*ddf0*/  STL [R1], R5 ;  /* 0x0000000501007387 */ /* 0x0003e20000100800 */
[----:B------:R-:W-:Y:S02]  /*de00*/  IMAD R29, R9, 0x2, R5 ;  /* 0x00000002091d7824 */ /* 0x000fe400078e0205 */
[--C-:B------:R-:W-:Y:S01]  /*de10*/  @!P5 IMAD.IADD R25, R25, 0x1, -R4.reuse ;  /* 0x000000011919d824 */ /* 0x100fe200078e0a04 */
[----:B------:R-:W-:Y:S01]  /*de20*/  STL [R1+0x1c94], R19 ;  /* 0x001c941301007387 */ /* 0x000fe20000100800 */
[----:B------:R-:W-:Y:S02]  /*de30*/  ISETP.GT.U32.AND P5, PT, R4, R27, PT ;  /* 0x0000001b0400720c */ /* 0x000fe40003fa4070 */
[----:B------:R-:W-:Y:S01]  /*de40*/  @!P4 IMAD.IADD R26, R26, 0x1, -R4 ;  /* 0x000000011a1ac824 */ /* 0x000fe200078e0a04 */
[----:B------:R-:W-:Y:S01]  /*de50*/  ISETP.GE.AND P4, PT, R10, RZ, PT ;  /* 0x000000ff0a00720c */ /* 0x000fe20003f86270 */
[----:B0-----:R-:W0:Y:S01]  /*de60*/  S2R R0, SR_TID.X ;  /* 0x0000000000007919 */ /* 0x001e220000002100 */
[----:B-1----:R-:W-:-:S04]  /*de70*/  IMAD R5, R9, 0x2, R29 ;  /* 0x0000000209057824 */ /* 0x002fc800078e021d */
[----:B------:R-:W-:-:S04]  /*de80*/  IMAD R28, R9, 0x2, R5 ;  /* 0x00000002091c7824 */ /* 0x000fc800078e0205 */
[----:B------:R-:W-:Y:S01]  /*de90*/  @!P5 IMAD.IADD R27, R27, 0x1, -R4 ;  /* 0x000000011b1bd824 */ /* 0x000fe200078e0a04 */
[----:B------:R-:W-:Y:S01]  /*dea0*/  ISETP.NE.AND P5, PT, R7, RZ, PT ;  /* 0x000000ff0700720c */ /* 0x000fe20003fa5270 */
[C---:B0-----:R-:W-:Y:S01]  /*deb0*/  IMAD.SHL.U32 R3, R0.reuse, 0x8, RZ ;  /* 0x0000000800037824 */ /* 0x041fe200078e00ff */
[C---:B------:R-:W-:Y:S01]  /*dec0*/  LOP3.LUT R2, R0.reuse, 0x7, RZ, 0xc0, !PT ;  /* 0x0000000700027812 */ /* 0x040fe200078ec0ff */
[C---:B------:R-:W-:Y:S02]  /*ded0*/  IMAD.SHL.U32 R8, R0.reuse, 0x2, RZ ;  /* 0x0000000200087824 */ /* 0x040fe400078e00ff */
[----:B------:R-:W-:Y:S01]  /*dee0*/  IMAD.SHL.U32 R0, R0, 0x20, RZ ;  /* 0x0000002000007824 */ /* 0x000fe200078e00ff */
[----:B------:R0:W-:Y:S01]  /*def0*/  STL [R1+0x1ab8], R3 ;  /* 0x001ab80301007387 */ /* 0x0001e20000100800 */
[----:B------:R-:W-:-:S03]  /*df00*/  IMAD R6, R2, 0x110, RZ ;  /* 0x0000011002067824 */ /* 0x000fc600078e02ff */
[----:B------:R-:W-:Y:S02]  /*df10*/  STL [R1+0x1c98], R29 ;  /* 0x001c981d01007387 */ /* 0x000fe40000100800 */
[----:B------:R-:W-:Y:S02]  /*df20*/  LOP3.LUT R6, R6, 0x30, R8, 0x78, !PT ;  /* 0x0000003006067812 */ /* 0x000fe400078e7808 */
[----:B------:R-:W-:Y:S01]  /*df30*/  STL [R1+0x1c9c], R28 ;  /* 0x001c9c1c01007387 */ /* 0x000fe20000100800 */
[----:B0-----:R-:W-:-:S05]  /*df40*/  LOP3.LUT R3, R3, 0x30, RZ, 0xc0, !PT ;  /* 0x0000003003037812 */ /* 0x001fca00078ec0ff */
[----:B------:R-:W-:Y:S02]  /*df50*/  IMAD R3, R2, 0x40, R3 ;  /* 0x0000004002037824 */ /* 0x000fe400078e0203 */
[----:B------:R-:W-:-:S03]  /*df60*/  IMAD R2, R9, 0x2, R28 ;  /* 0x0000000209027824 */ /* 0x000fc600078e021c */
[----:B------:R-:W-:Y:S01]  /*df70*/  LOP3.LUT R8, R3, 0x10, R8, 0x78, !PT ;  /* 0x0000001003087812 */ /* 0x000fe200078e7808 */
[----:B------:R-:W-:Y:S01]  /*df80*/  IMAD R5, R9, 0x2, R2 ;  /* 0x0000000209057824 */ /* 0x000fe200078e0202 */
[----:B------:R-:W-:Y:S01]  /*df90*/  SHF.R.S32.HI R3, RZ, 0x1f, R12 ;  /* 0x0000001fff037819 */ /* 0x000fe2000001140c */
[----:B------:R0:W-:Y:S01]  /*dfa0*/  STL [R1+0x1ca0], R2 ;  /* 0x001ca00201007387 */ /* 0x0001e20000100800 */
[----:B------:R-:W-:Y:S01]  /*dfb0*/  LOP3.LUT R0, R8, 0x200, R0, 0xf8, !PT ;  /* 0x0000020008007812 */ /* 0x000fe200078ef800 */
[----:B------:R-:W-:Y:S02]  /*dfc0*/  IMAD R8, RZ, RZ, -UR6 ;  /* 0x80000006ff087e24 */ /* 0x000fe4000f8e02ff */
[----:B------:R-:W-:Y:S01]  /*dfd0*/  STL [R1+0x1ca4], R5 ;  /* 0x001ca40501007387 */ /* 0x000fe20000100800 */
[----:B0-----:R-:W-:Y:S01]  /*dfe0*/  LEA.HI R2, R3, R12, RZ, 0x7 ;  /* 0x0000000c03027211 */ /* 0x001fe200078f38ff */
[----:B------:R-:W-:Y:S01]  /*dff0*/  IMAD R3, R9, 0x2, R5 ;  /* 0x0000000209037824 */ /* 0x000fe200078e0205 */
[----:B------:R-:W-:-:S02]  /*e000*/  LOP3.LUT R2, R6, R21, RZ, 0xfc, !PT ;  /* 0x0000001506027212 */ /* 0x000fc400078efcff */
[----:B------:R-:W-:Y:S01]  /*e010*/  LOP3.LUT R21, RZ, R7, RZ, 0x33, !PT ;  /* 0x00000007ff157212 */ /* 0x000fe200078e33ff */
[C---:B------:R-:W-:Y:S02]  /*e020*/  IMAD R4, R8.reuse, 0x2, R3 ;  /* 0x0000000208047824 */ /* 0x040fe400078e0203 */
[----:B------:R-:W-:Y:S04]  /*e030*/  STL [R1+0x484], R2 ;  /* 0x0004840201007387 */ /* 0x000fe80000100800 */
[----:B------:R-:W-:Y:S04]  /*e040*/  STL [R1+0x708], R0 ;  /* 0x0007080001007387 */ /* 0x000fe80000100800 */
[----:B------:R0:W-:Y:S04]  /*e050*/  STL [R1+0x1ca8], R3 ;  /* 0x001ca80301007387 */ /* 0x0001e80000100800 */
[----:B0-----:R-:W2:Y:S04]  /*e060*/  LDL.LU R3, [R1+0x3d8] ;  /* 0x0003d80001037983 */ /* 0x001ea80000300800 */
[----:B------:R-:W3:Y:S04]  /*e070*/  LDL.LU R5, [R1+0x3d4] ;  /* 0x0003d40001057983 */ /* 0x000ee80000300800 */
[----:B------:R-:W4:Y:S04]  /*e080*/  LDL.LU R2, [R1+0x3d0] ;  /* 0x0003d00001027983 */ /* 0x000f280000300800 */
[----:B------:R-:W5:Y:S04]  /*e090*/  LDL.LU R28, [R1+0x3cc] ;  /* 0x0003cc00011c7983 */ /* 0x000f680000300800 */
[----:B------:R-:W5:Y:S04]  /*e0a0*/  LDL.LU R29, [R1+0x3c8] ;  /* 0x0003c800011d7983 */ /* 0x000f680000300800 */
[----:B------:R-:W5:Y:S04]  /*e0b0*/  LDL.LU R19, [R1+0x3c4] ;  /* 0x0003c40001137983 */ /* 0x000f680000300800 */
[----:B------:R-:W5:Y:S04]  /*e0c0*/  LDL.LU R13, [R1+0x3c0] ;  /* 0x0003c000010d7983 */ /* 0x000f680000300800 */
[----:B------:R-:W5:Y:S04]  /*e0d0*/  LDL.LU R16, [R1+0x3bc] ;  /* 0x0003bc0001107983 */ /* 0x000f680000300800 */
[----:B------:R-:W5:Y:S04]  /*e0e0*/  LDL.LU R11, [R1+0x3b8] ;  /* 0x0003b800010b7983 */ /* 0x000f680000300800 */
[----:B------:R-:W5:Y:S04]  /*e0f0*/  LDL.LU R20, [R1+0x3b4] ;  /* 0x0003b40001147983 */ /* 0x000f680000300800 */
[----:B------:R-:W5:Y:S04]  /*e100*/  LDL.LU R17, [R1+0x3b0] ;  /* 0x0003b00001117983 */ /* 0x000f680000300800 */
[----:B------:R-:W5:Y:S01]  /*e110*/  LDL.LU R14, [R1+0x3ac] ;  /* 0x0003ac00010e7983 */ /* 0x000f620000300800 */
[----:B------:R-:W-:-:S03]  /*e120*/  IMAD R6, R8, 0x2, R4 ;  /* 0x0000000208067824 */ /* 0x000fc600078e0204 */
[----:B------:R-:W5:Y:S04]  /*e130*/  LDL.LU R10, [R1+0x3a8] ;  /* 0x0003a800010a7983 */ /* 0x000f680000300800 */
[----:B------:R-:W5:Y:S04]  /*e140*/  LDL.LU R18, [R1+0x3a4] ;  /* 0x0003a40001127983 */ /* 0x000f680000300800 */
[----:B------:R-:W5:Y:S04]  /*e150*/  LDL.LU R9, [R1+0x3a0] ;  /* 0x0003a00001097983 */ /* 0x000f680000300800 */
[----:B------:R-:W5:Y:S04]  /*e160*/  LDL.LU R12, [R1+0x39c] ;  /* 0x00039c00010c7983 */ /* 0x000f680000300800 */
[----:B------:R-:W5:Y:S01]  /*e170*/  LDL.LU R15, [R1+0x398] ;  /* 0x00039800010f7983 */ /* 0x000f620000300800 */
[----:B------:R-:W-:-:S03]  /*e180*/  IMAD R7, R8, 0x2, R6 ;  /* 0x0000000208077824 */ /* 0x000fc600078e0206 */
[----:B------:R-:W5:Y:S04]  /*e190*/  LDL.LU R0, [R1+0x394] ;  /* 0x0003940001007983 */ /* 0x000f680000300800 */
[----:B------:R0:W-:Y:S04]  /*e1a0*/  STL [R1+0x1cac], R4 ;  /* 0x001cac0401007387 */ /* 0x0001e80000100800 */
[----:B0-----:R-:W3:Y:S04]  /*e1b0*/  LDL.LU R4, [R1+0x3dc] ;  /* 0x0003dc0001047983 */ /* 0x001ee80000300800 */
[----:B------:R0:W-:Y:S04]  /*e1c0*/  STL [R1+0x1cb0], R6 ;  /* 0x001cb00601007387 */ /* 0x0001e80000100800 */
[----:B0-----:R-:W5:Y:S01]  /*e1d0*/  LDL.LU R6, [R1+0x3e0] ;  /* 0x0003e00001067983 */ /* 0x001f620000300800 */
[----:B------:R-:W-:-:S02]  /*e1e0*/  @!P6 IMAD.MOV R22, RZ, RZ, -R22 ;  /* 0x000000ffff16e224 */ /* 0x000fc400078e0a16 */
[----:B------:R-:W-:Y:S02]  /*e1f0*/  @!P1 IMAD.MOV R23, RZ, RZ, -R23 ;  /* 0x000000ffff179224 */ /* 0x000fe400078e0a17 */
[----:B------:R-:W-:Y:S01]  /*e200*/  @!P2 IMAD.MOV R24, RZ, RZ, -R24 ;  /* 0x000000ffff18a224 */ /* 0x000fe200078e0a18 */
[----:B------:R-:W-:Y:S01]  /*e210*/  STL [R1+0x1cb4], R22 ;  /* 0x001cb41601007387 */ /* 0x000fe20000100800 */
[----:B------:R-:W-:Y:S02]  /*e220*/  @!P0 IMAD.MOV R25, RZ, RZ, -R25 ;  /* 0x000000ffff198224 */ /* 0x000fe400078e0a19 */
[----:B------:R-:W-:Y:S01]  /*e230*/  @!P4 IMAD.MOV R26, RZ, RZ, -R26 ;  /* 0x000000ffff1ac224 */ /* 0x000fe200078e0a1a */
[----:B------:R-:W-:Y:S01]  /*e240*/  STL [R1+0x1cb8], R23 ;  /* 0x001cb81701007387 */ /* 0x000fe20000100800 */
[----:B------:R-:W-:Y:S02]  /*e250*/  @!P3 IMAD.MOV R27, RZ, RZ, -R27 ;  /* 0x000000ffff1bb224 */ /* 0x000fe400078e0a1b */
[----:B------:R-:W-:Y:S01]  /*e260*/  IMAD R8, R8, 0x2, R7 ;  /* 0x0000000208087824 */ /* 0x000fe200078e0207 */
[----:B------:R-:W-:Y:S04]  /*e270*/  STL [R1+0x1cbc], R24 ;  /* 0x001cbc1801007387 */ /* 0x000fe80000100800 */
[----:B------:R-:W-:Y:S04]  /*e280*/  STL [R1+0x1cc0], R25 ;  /* 0x001cc01901007387 */ /* 0x000fe80000100800 */
[----:B------:R-:W-:Y:S04]  /*e290*/  STL [R1+0x1cc4], R26 ;  /* 0x001cc41a01007387 */ /* 0x000fe80000100800 */
[----:B------:R-:W-:Y:S04]  /*e2a0*/  STL [R1+0x1cc8], R27 ;  /* 0x001cc81b01007387 */ /* 0x000fe80000100800 */
[----:B------:R-:W-:Y:S04]  /*e2b0*/  STL [R1+0x1cd0], R8 ;  /* 0x001cd00801007387 */ /* 0x000fe80000100800 */
[----:B------:R5:W-:Y:S01]  /*e2c0*/  STL [R1+0x1ccc], R7 ;  /* 0x001ccc0701007387 */ /* 0x000be20000100800 */
[----:B--2---:R-:W-:-:S02]  /*e2d0*/  SEL R3, R21, R3, !P5 ;  /* 0x0000000315037207 */ /* 0x004fc40006800000 */
[C---:B----4-:R-:W-:Y:S02]  /*e2e0*/  SEL R2, R21.reuse, R2, !P5 ;  /* 0x0000000215027207 */ /* 0x050fe40006800000 */
[C---:B-----5:R-:W-:Y:S02]  /*e2f0*/  SEL R7, R21.reuse, R6, !P5 ;  /* 0x0000000615077207 */ /* 0x060fe40006800000 */
[C---:B---3--:R-:W-:Y:S02]  /*e300*/  SEL R6, R21.reuse, R4, !P5 ;  /* 0x0000000415067207 */ /* 0x048fe40006800000 */
[C---:B------:R-:W-:Y:S01]  /*e310*/  SEL R4, R21.reuse, R5, !P5 ;  /* 0x0000000515047207 */ /* 0x040fe20006800000 */
[----:B------:R-:W-:Y:S04]  /*e320*/  STL [R1+0x424], R7 ;  /* 0x0004240701007387 */ /* 0x000fe80000100800 */
[----:B------:R-:W-:Y:S04]  /*e330*/  STL [R1+0x420], R6 ;  /* 0x0004200601007387 */ /* 0x000fe80000100800 */
[----:B------:R0:W-:Y:S04]  /*e340*/  STL [R1+0x41c], R3 ;  /* 0x00041c0301007387 */ /* 0x0001e80000100800 */
[----:B------:R1:W-:Y:S04]  /*e350*/  STL [R1+0x418], R4 ;  /* 0x0004180401007387 */ /* 0x0003e80000100800 */
[----:B------:R2:W-:Y:S01]  /*e360*/  STL [R1+0x414], R2 ;  /* 0x0004140201007387 */ /* 0x0005e20000100800 */
[----:B0-----:R-:W-:-:S02]  /*e370*/  SEL R3, R21, R28, !P5 ;  /* 0x0000001c15037207 */ /* 0x001fc40006800000 */
[----:B-1----:R-:W-:-:S03]  /*e380*/  SEL R4, R21, R29, !P5 ;  /* 0x0000001d15047207 */ /* 0x002fc60006800000 */
[----:B------:R0:W-:Y:S01]  /*e390*/  STL [R1+0x410], R3 ;  /* 0x0004100301007387 */ /* 0x0001e20000100800 */
[----:B--2---:R-:W-:-:S03]  /*e3a0*/  SEL R2, R21, R19, !P5 ;  /* 0x0000001315027207 */ /* 0x004fc60006800000 */
[----:B------:R1:W-:Y:S04]  /*e3b0*/  STL [R1+0x40c], R4 ;  /* 0x00040c0401007387 */ /* 0x0003e80000100800 */
[----:B------:R2:W-:Y:S01]  /*e3c0*/  STL [R1+0x408], R2 ;  /* 0x0004080201007387 */ /* 0x0005e20000100800 */
[C---:B0-----:R-:W-:Y:S02]  /*e3d0*/  SEL R3, R21.reuse, R13, !P5 ;  /* 0x0000000d15037207 */ /* 0x041fe40006800000 */
        /* <DEDUP_REMOVED lines=15> */
[----:B------:R-:W-:Y:S01]  /*e4d0*/  STL [R1+0x3e8], R4 ;  /* 0x0003e80401007387 */ /* 0x000fe20000100800 */
[----:B0-----:R-:W-:-:S03]  /*e4e0*/  SEL R3, R21, R12, !P5 ;  /* 0x0000000c15037207 */ /* 0x001fc60006800000 */
[----:B------:R-:W2:Y:S01]  /*e4f0*/  LDL.LU R12, [R1+0x390] ;  /* 0x00039000010c7983 */ /* 0x000ea20000300800 */
[----:B------:R-:W-:-:S03]  /*e500*/  SEL R0, R21, R0, !P5 ;  /* 0x0000000015007207 */ /* 0x000fc60006800000 */
[----:B------:R0:W-:Y:S04]  /*e510*/  STL [R1+0x3e4], R2 ;  /* 0x0003e40201007387 */ /* 0x0001e80000100800 */
[----:B------:R-:W-:Y:S04]  /*e520*/  STL [R1+0x3e0], R3 ;  /* 0x0003e00301007387 */ /* 0x000fe80000100800 */
[----:B------:R-:W3:Y:S01]  /*e530*/  LDL.LU R7, [R1+0x384] ;  /* 0x0003840001077983 */ /* 0x000ee20000300800 */
[----:B0-----:R-:W-:-:S05]  /*e540*/  SEL R2, R21, R15, !P5 ;  /* 0x0000000f15027207 */ /* 0x001fca0006800000 */
[----:B------:R-:W-:Y:S04]  /*e550*/  STL [R1+0x3dc], R2 ;  /* 0x0003dc0201007387 */ /* 0x000fe80000100800 */
[----:B---3--:R0:W-:Y:S04]  /*e560*/  STL [R1+0x1d0c], R7 ;  /* 0x001d0c0701007387 */ /* 0x0081e80000100800 */
[----:B------:R-:W-:Y:S04]  /*e570*/  STL [R1+0x3d8], R0 ;  /* 0x0003d80001007387 */ /* 0x000fe80000100800 */
[----:B0-----:R-:W3:Y:S01]  /*e580*/  LDL.LU R7, [R1+0x388] ;  /* 0x0003880001077983 */ /* 0x001ee20000300800 */
[----:B--2---:R-:W-:-:S03]  /*e590*/  SEL R12, R21, R12, !P5 ;  /* 0x0000000c150c7207 */ /* 0x004fc60006800000 */
[----:B---3--:R0:W-:Y:S04]  /*e5a0*/  STL [R1+0x1d10], R7 ;  /* 0x001d100701007387 */ /* 0x0081e80000100800 */
[----:B0-----:R-:W2:Y:S04]  /*e5b0*/  LDL.LU R7, [R1+0x38c] ;  /* 0x00038c0001077983 */ /* 0x001ea80000300800 */
[----:B------:R-:W3:Y:S04]  /*e5c0*/  LDL.LU R8, [R1+0x380] ;  /* 0x0003800001087983 */ /* 0x000ee80000300800 */
[----:B------:R-:W4:Y:S04]  /*e5d0*/  LDL.LU R27, [R1+0x37c] ;  /* 0x00037c00011b7983 */ /* 0x000f280000300800 */
[----:B------:R-:W5:Y:S04]  /*e5e0*/  LDL.LU R26, [R1+0x378] ;  /* 0x00037800011a7983 */ /* 0x000f680000300800 */
[----:B------:R-:W4:Y:S04]  /*e5f0*/  LDL.LU R25, [R1+0x374] ;  /* 0x0003740001197983 */ /* 0x000f280000300800 */
        /* <DEDUP_REMOVED lines=21> */
[----:B------:R0:W-:Y:S04]  /*e750*/  STL [R1+0x3d4], R12 ;  /* 0x0003d40c01007387 */ /* 0x0001e80000100800 */
[----:B------:R-:W4:Y:S04]  /*e760*/  LDL.LU R15, [R1+0x338] ;  /* 0x00033800010f7983 */ /* 0x000f280000300800 */
[----:B0-----:R-:W4:Y:S01]  /*e770*/  LDL.LU R12, [R1+0x33c] ;  /* 0x00033c00010c7983 */ /* 0x001f220000300800 */
[----:B--2---:R-:W-:-:S05]  /*e780*/  SEL R7, R21, R7, !P5 ;  /* 0x0000000715077207 */ /* 0x004fca0006800000 */
[----:B------:R0:W-:Y:S04]  /*e790*/  STL [R1+0x3d0], R7 ;  /* 0x0003d00701007387 */ /* 0x0001e80000100800 */
[----:B0-----:R-:W2:Y:S02]  /*e7a0*/  LDL.LU R7, [R1+0x1d10] ;  /* 0x001d100001077983 */ /* 0x001ea40000300800 */
[----:B--2---:R-:W-:-:S05]  /*e7b0*/  SEL R7, R21, R7, !P5 ;  /* 0x0000000715077207 */ /* 0x004fca0006800000 */
[----:B------:R0:W-:Y:S04]  /*e7c0*/  STL [R1+0x3cc], R7 ;  /* 0x0003cc0701007387 */ /* 0x0001e80000100800 */
[----:B0-----:R-:W2:Y:S01]  /*e7d0*/  LDL.LU R7, [R1+0x1d0c] ;  /* 0x001d0c0001077983 */ /* 0x001ea20000300800 */
[C---:B---3--:R-:W-:Y:S02]  /*e7e0*/  SEL R8, R21.reuse, R8, !P5 ;  /* 0x0000000815087207 */ /* 0x048fe40006800000 */
[C---:B-----5:R-:W-:Y:S02]  /*e7f0*/  SEL R26, R21.reuse, R26, !P5 ;  /* 0x0000001a151a7207 */ /* 0x060fe40006800000 */
[C---:B----4-:R-:W-:Y:S02]  /*e800*/  SEL R23, R21.reuse, R23, !P5 ;  /* 0x0000001715177207 */ /* 0x050fe40006800000 */
[----:B------:R-:W-:-:S02]  /*e810*/  SEL R4, R21, R4, !P5 ;  /* 0x0000000415047207 */ /* 0x000fc40006800000 */
[----:B--2---:R-:W-:-:S05]  /*e820*/  SEL R7, R21, R7, !P5 ;  /* 0x0000000715077207 */ /* 0x004fca0006800000 */
[----:B------:R0:W-:Y:S04]  /*e830*/  STL [R1+0x3c8], R7 ;  /* 0x0003c80701007387 */ /* 0x0001e80000100800 */
[----:B------:R1:W-:Y:S01]  /*e840*/  STL [R1+0x3c4], R8 ;  /* 0x0003c40801007387 */ /* 0x0003e20000100800 */
[C---:B0-----:R-:W-:Y:S02]  /*e850*/  SEL R7, R21.reuse, R27, !P5 ;  /* 0x0000001b15077207 */ /* 0x041fe40006800000 */
[----:B-1----:R-:W-:-:S03]  /*e860*/  SEL R8, R21, R25, !P5 ;  /* 0x0000001915087207 */ /* 0x002fc60006800000 */
[----:B------:R0:W-:Y:S04]  /*e870*/  STL [R1+0x3c0], R7 ;  /* 0x0003c00701007387 */ /* 0x0001e80000100800 */
[----:B------:R-:W-:Y:S01]  /*e880*/  STL [R1+0x3bc], R26 ;  /* 0x0003bc1a01007387 */ /* 0x000fe20000100800 */
[----:B0-----:R-:W-:-:S03]  /*e890*/  SEL R7, R21, R24, !P5 ;  /* 0x0000001815077207 */ /* 0x001fc60006800000 */
[----:B------:R0:W-:Y:S04]  /*e8a0*/  STL [R1+0x3b8], R8 ;  /* 0x0003b80801007387 */ /* 0x0001e80000100800 */
[----:B------:R1:W-:Y:S01]  /*e8b0*/  STL [R1+0x3b4], R7 ;  /* 0x0003b40701007387 */ /* 0x0003e20000100800 */
[----:B0-----:R-:W-:-:S03]  /*e8c0*/  SEL R8, R21, R22, !P5 ;  /* 0x0000001615087207 */ /* 0x001fc60006800000 */
[----:B------:R-:W-:Y:S01]  /*e8d0*/  STL [R1+0x3b0], R23 ;  /* 0x0003b01701007387 */ /* 0x000fe20000100800 */
[----:B-1----:R-:W-:-:S03]  /*e8e0*/  SEL R7, R21, R6, !P5 ;  /* 0x0000000615077207 */ /* 0x002fc60006800000 */
[----:B------:R-:W-:Y:S01]  /*e8f0*/  STL [R1+0x3ac], R8 ;  /* 0x0003ac0801007387 */ /* 0x000fe20000100800 */
[C---:B------:R-:W-:Y:S02]  /*e900*/  SEL R6, R21.reuse, R3, !P5 ;  /* 0x0000000315067207 */ /* 0x040fe40006800000 */
[C---:B------:R-:W-:Y:S01]  /*e910*/  SEL R3, R21.reuse, R5, !P5 ;  /* 0x0000000515037207 */ /* 0x040fe20006800000 */
[----:B------:R-:W-:Y:S04]  /*e920*/  STL [R1+0x3a8], R7 ;  /* 0x0003a80701007387 */ /* 0x000fe80000100800 */
[----:B------:R0:W-:Y:S04]  /*e930*/  STL [R1+0x3a4], R4 ;  /* 0x0003a40401007387 */ /* 0x0001e80000100800 */
[----:B------:R-:W-:Y:S01]  /*e940*/  STL [R1+0x3a0], R6 ;  /* 0x0003a00601007387 */ /* 0x000fe20000100800 */
[----:B0-----:R-:W-:-:S02]  /*e950*/  SEL R4, R21, R2, !P5 ;  /* 0x0000000215047207 */ /* 0x001fc40006800000 */
[C---:B------:R-:W-:Y:S01]  /*e960*/  SEL R2, R21.reuse, R28, !P5 ;  /* 0x0000001c15027207 */ /* 0x040fe20006800000 */
        /* <DEDUP_REMOVED lines=19> */
[----:B------:R1:W-:Y:S01]  /*eaa0*/  STL [R1+0x374], R4 ;  /* 0x0003740401007387 */ /* 0x0003e20000100800 */
[----:B0-----:R-:W-:-:S03]  /*eab0*/  SEL R3, R21, R0, !P5 ;  /* 0x0000000015037207 */ /* 0x001fc60006800000 */
[----:B------:R-:W2:Y:S01]  /*eac0*/  LDL.LU R0, [R1+0x340] ;  /* 0x0003400001007983 */ /* 0x000ea20000300800 */
[----:B-1----:R-:W-:-:S03]  /*ead0*/  SEL R4, R21, R9, !P5 ;  /* 0x0000000915047207 */ /* 0x002fc60006800000 */
[----:B------:R0:W-:Y:S04]  /*eae0*/  STL [R1+0x370], R2 ;  /* 0x0003700201007387 */ /* 0x0001e80000100800 */
[----:B------:R1:W-:Y:S01]  /*eaf0*/  STL [R1+0x36c], R3 ;  /* 0x00036c0301007387 */ /* 0x0003e20000100800 */
[----:B0-----:R-:W-:-:S05]  /*eb00*/  SEL R2, R21, R18, !P5 ;  /* 0x0000001215027207 */ /* 0x001fca0006800000 */
[----:B------:R0:W-:Y:S04]  /*eb10*/  STL [R1+0x368], R2 ;  /* 0x0003680201007387 */ /* 0x0001e80000100800 */
[----:B------:R-:W-:Y:S04]  /*eb20*/  STL [R1+0x364], R4 ;  /* 0x0003640401007387 */ /* 0x000fe80000100800 */
[----:B------:R-:W3:Y:S01]  /*eb30*/  LDL.LU R7, [R1+0x300] ;  /* 0x0003000001077983 */ /* 0x000ee20000300800 */
[C---:B-1----:R-:W-:Y:S02]  /*eb40*/  SEL R3, R21.reuse, R15, !P5 ;  /* 0x0000000f15037207 */ /* 0x042fe40006800000 */
[----:B0-----:R-:W-:-:S03]  /*eb50*/  SEL R2, R21, R12, !P5 ;  /* 0x0000000c15027207 */ /* 0x001fc60006800000 */
        /* <DEDUP_REMOVED lines=32> */
[----:B------:R-:W4:Y:S04]  /*ed60*/  LDL.LU R9, [R1+0x2dc] ;  /* 0x0002dc0001097983 */ /* 0x000f280000300800 */
        /* <DEDUP_REMOVED lines=24> */
[C---:B-1----:R-:W-:Y:S02]  /*eef0*/  SEL R7, R21.reuse, R6, !P5 ;  /* 0x0000000615077207 */ /* 0x042fe40006800000 */
[C---:B------:R-:W-:Y:S02]  /*ef00*/  SEL R6, R21.reuse, R4, !P5 ;  /* 0x0000000415067207 */ /* 0x040fe40006800000 */
[C---:B------:R-:W-:Y:S01]  /*ef10*/  SEL R4, R21.reuse, R3, !P5 ;  /* 0x0000000315047207 */ /* 0x040fe20006800000 */
[----:B------:R-:W-:Y:S01]  /*ef20*/  STL [R1+0x330], R8 ;  /* 0x0003300801007387 */ /* 0x000fe20000100800 */
[----:B------:R-:W-:-:S03]  /*ef30*/  SEL R3, R21, R5, !P5 ;  /* 0x0000000515037207 */ /* 0x000fc60006800000 */
[----:B------:R-:W-:Y:S04]  /*ef40*/  STL [R1+0x32c], R7 ;  /* 0x00032c0701007387 */ /* 0x000fe80000100800 */
[----:B------:R-:W-:Y:S04]  /*ef50*/  STL [R1+0x328], R6 ;  /* 0x0003280601007387 */ /* 0x000fe80000100800 */
[----:B------:R0:W-:Y:S04]  /*ef60*/  STL [R1+0x324], R4 ;  /* 0x0003240401007387 */ /* 0x0001e80000100800 */
[----:B------:R1:W-:Y:S01]  /*ef70*/  STL [R1+0x320], R3 ;  /* 0x0003200301007387 */ /* 0x0003e20000100800 */
[----:B0-----:R-:W-:-:S03]  /*ef80*/  SEL R4, R21, R28, !P5 ;  /* 0x0000001c15047207 */ /* 0x001fc60006800000 */
[----:B------:R0:W-:Y:S01]  /*ef90*/  STL [R1+0x31c], R2 ;  /* 0x00031c0201007387 */ /* 0x0001e20000100800 */
[----:B-1----:R-:W-:-:S03]  /*efa0*/  SEL R3, R21, R29, !P5 ;  /* 0x0000001d15037207 */ /* 0x002fc60006800000 */
        /* <DEDUP_REMOVED lines=14> */
[----:B------:R-:W2:Y:S04]  /*f090*/  LDL.LU R12, [R1+0x2cc] ;  /* 0x0002cc00010c7983 */ /* 0x000ea80000300800 */
[----:B------:R0:W-:Y:S01]  /*f0a0*/  STL [R1+0x2fc], R3 ;  /* 0x0002fc0301007387 */ /* 0x0001e20000100800 */
[----:B-1----:R-:W-:-:S03]  /*f0b0*/  SEL R4, R21, R18, !P5 ;  /* 0x0000001215047207 */ /* 0x002fc60006800000 */
[----:B------:R1:W-:Y:S01]  /*f0c0*/  STL [R1+0x2f8], R2 ;  /* 0x0002f80201007387 */ /* 0x0003e20000100800 */
[C---:B0-----:R-:W-:Y:S02]  /*f0d0*/  SEL R3, R21.reuse, R14, !P5 ;  /* 0x0000000e15037207 */ /* 0x041fe40006800000 */
[----:B-1----:R-:W-:-:S03]  /*f0e0*/  SEL R2, R21, R10, !P5 ;  /* 0x0000000a15027207 */ /* 0x002fc60006800000 */
[----:B------:R0:W-:Y:S04]  /*f0f0*/  STL [R1+0x2f4], R3 ;  /* 0x0002f40301007387 */ /* 0x0001e80000100800 */
[----:B------:R1:W-:Y:S01]  /*f100*/  STL [R1+0x2f0], R2 ;  /* 0x0002f00201007387 */ /* 0x0003e20000100800 */
[----:B0-----:R-:W-:-:S03]  /*f110*/  SEL R3, R21, R9, !P5 ;  /* 0x0000000915037207 */ /* 0x001fc60006800000 */
[----:B------:R-:W-:Y:S04]  /*f120*/  STL [R1+0x2ec], R4 ;  /* 0x0002ec0401007387 */ /* 0x000fe80000100800 */
[----:B------:R-:W-:Y:S04]  /*f130*/  STL [R1+0x2e8], R3 ;  /* 0x0002e80301007387 */ /* 0x000fe80000100800 */
[----:B------:R-:W3:Y:S01]  /*f140*/  LDL.LU R7, [R1+0x2ac] ;  /* 0x0002ac0001077983 */ /* 0x000ee20000300800 */
[C---:B-1----:R-:W-:Y:S02]  /*f150*/  SEL R2, R21.reuse, R15, !P5 ;  /* 0x0000000f15027207 */ /* 0x042fe40006800000 */
[----:B------:R-:W-:-:S03]  /*f160*/  SEL R0, R21, R0, !P5 ;  /* 0x0000000015007207 */ /* 0x000fc60006800000 */
        /* <DEDUP_REMOVED lines=10> */
[----:B------:R-:W3:Y:S04]  /*f210*/  LDL.LU R25, [R1+0x29c] ;  /* 0x00029c0001197983 */ /* 0x000ee80000300800 */
[----:B------:R-:W5:Y:S04]  /*f220*/  LDL.LU R24, [R1+0x280] ;  /* 0x0002800001187983 */ /* 0x000f680000300800 */
[----:B------:R-:W5:Y:S04]  /*f230*/  LDL.LU R23, [R1+0x210] ;  /* 0x0002100001177983 */ /* 0x000f680000300800 */
        /* <DEDUP_REMOVED lines=15> */
[----:B------:R0:W-:Y:S04]  /*f330*/  STL [R1+0x2dc], R9 ;  /* 0x0002dc0901007387 */ /* 0x0001e80000100800 */
[----:B------:R-:W5:Y:S04]  /*f340*/  LDL.LU R14, [R1+0x25c] ;  /* 0x00025c00010e7983 */ /* 0x000f680000300800 */
[----:B------:R-:W5:Y:S04]  /*f350*/  LDL.LU R10, [R1+0x268] ;  /* 0x00026800010a7983 */ /* 0x000f680000300800 */
[----:B------:R-:W5:Y:S04]  /*f360*/  LDL.LU R18, [R1+0x264] ;  /* 0x0002640001127983 */ /* 0x000f680000300800 */
[----:B0-----:R-:W5:Y:S04]  /*f370*/  LDL.LU R9, [R1+0x23c] ;  /* 0x00023c0001097983 */ /* 0x001f680000300800 */
[----:B------:R-:W5:Y:S04]  /*f380*/  LDL.LU R15, [R1+0x240] ;  /* 0x00024000010f7983 */ /* 0x000f680000300800 */
[----:B------:R-:W5:Y:S01]  /*f390*/  LDL.LU R12, [R1+0x248] ;  /* 0x00024800010c7983 */ /* 0x000f620000300800 */
[----:B--2---:R-:W-:-:S05]  /*f3a0*/  SEL R7, R21, R7, !P5 ;  /* 0x0000000715077207 */ /* 0x004fca0006800000 */
[----:B------:R0:W-:Y:S04]  /*f3b0*/  STL [R1+0x2d8], R7 ;  /* 0x0002d80701007387 */ /* 0x0001e80000100800 */
[----:B0-----:R-:W2:Y:S02]  /*f3c0*/  LDL.LU R7, [R1+0x1d00] ;  /* 0x001d000001077983 */ /* 0x001ea40000300800 */
[----:B--2---:R-:W-:-:S05]  /*f3d0*/  SEL R7, R21, R7, !P5 ;  /* 0x0000000715077207 */ /* 0x004fca0006800000 */
[----:B------:R0:W-:Y:S04]  /*f3e0*/  STL [R1+0x2d4], R7 ;  /* 0x0002d40701007387 */ /* 0x0001e80000100800 */
[----:B0-----:R-:W2:Y:S01]  /*f3f0*/  LDL.LU R7, [R1+0x1cfc] ;  /* 0x001cfc0001077983 */ /* 0x001ea20000300800 */
[C---:B---3--:R-:W-:Y:S02]  /*f400*/  SEL R25, R21.reuse, R25, !P5 ;  /* 0x0000001915197207 */ /* 0x048fe40006800000 */
[C---:B----4-:R-:W-:Y:S02]  /*f410*/  SEL R22, R21.reuse, R22, !P5 ;  /* 0x0000001615167207 */ /* 0x050fe40006800000 */
[----:B--2---:R-:W-:-:S05]  /*f420*/  SEL R7, R21, R7, !P5 ;  /* 0x0000000715077207 */ /* 0x004fca0006800000 */
[----:B------:R0:W-:Y:S02]  /*f430*/  STL [R1+0x2d0], R7 ;  /* 0x0002d00701007387 */ /* 0x0001e40000100800 */
[C---:B0-----:R-:W-:Y:S02]  /*f440*/  SEL R7, R21.reuse, R8, !P5 ;  /* 0x0000000815077207 */ /* 0x041fe40006800000 */
[----:B------:R-:W-:-:S03]  /*f450*/  SEL R8, R21, R27, !P5 ;  /* 0x0000001b15087207 */ /* 0x000fc60006800000 */
[----:B------:R5:W-:Y:S04]  /*f460*/  STL [R1+0x2cc], R7 ;  /* 0x0002cc0701007387 */ /* 0x000be80000100800 */
[----:B------:R0:W-:Y:S01]  /*f470*/  STL [R1+0x2c8], R8 ;  /* 0x0002c80801007387 */ /* 0x0001e20000100800 */
[C---:B-----5:R-:W-:Y:S02]  /*f480*/  SEL R7, R21.reuse, R26, !P5 ;  /* 0x0000001a15077207 */ /* 0x060fe40006800000 */
[----:B0-----:R-:W-:-:S03]  /*f490*/  SEL R8, R21, R24, !P5 ;  /* 0x0000001815087207 */ /* 0x001fc60006800000 */
[----:B------:R0:W-:Y:S04]  /*f4a0*/  STL [R1+0x2c4], R7 ;  /* 0x0002c40701007387 */ /* 0x0001e80000100800 */
[----:B------:R-:W-:Y:S01]  /*f4b0*/  STL [R1+0x2c0], R25 ;  /* 0x0002c01901007387 */ /* 0x000fe20000100800 */
[----:B0-----:R-:W-:-:S03]  /*f4c0*/  SEL R7, R21, R23, !P5 ;  /* 0x0000001715077207 */ /* 0x001fc60006800000 */
[----:B------:R0:W-:Y:S04]  /*f4d0*/  STL [R1+0x2bc], R8 ;  /* 0x0002bc0801007387 */ /* 0x0001e80000100800 */
[----:B------:R1:W-:Y:S01]  /*f4e0*/  STL [R1+0x2b8], R7 ;  /* 0x0002b80701007387 */ /* 0x0003e20000100800 */
[C---:B0-----:R-:W-:Y:S02]  /*f4f0*/  SEL R8, R21.reuse, R6, !P5 ;  /* 0x0000000615087207 */ /* 0x041fe40006800000 */
[C---:B------:R-:W-:Y:S02]  /*f500*/  SEL R6, R21.reuse, R3, !P5 ;  /* 0x0000000315067207 */ /* 0x040fe40006800000 */
[C---:B-1----:R-:W-:Y:S01]  /*f510*/  SEL R7, R21.reuse, R4, !P5 ;  /* 0x0000000415077207 */ /* 0x042fe20006800000 */
[----:B------:R-:W-:Y:S01]  /*f520*/  STL [R1+0x2b4], R22 ;  /* 0x0002b41601007387 */ /* 0x000fe20000100800 */
[----:B------:R-:W-:-:S02]  /*f530*/  SEL R4, R21, R5, !P5 ;  /* 0x0000000515047207 */ /* 0x000fc40006800000 */
[C---:B------:R-:W-:Y:S01]  /*f540*/  SEL R3, R21.reuse, R2, !P5 ;  /* 0x0000000215037207 */ /* 0x040fe20006800000 */
[----:B------:R-:W-:Y:S01]  /*f550*/  STL [R1+0x2b0], R8 ;  /* 0x0002b00801007387 */ /* 0x000fe20000100800 */
[----:B------:R-:W-:-:S03]  /*f560*/  SEL R2, R21, R28, !P5 ;  /* 0x0000001c15027207 */ /* 0x000fc60006800000 */
        /* <DEDUP_REMOVED lines=15> */
[----:B------:R-:W2:Y:S04]  /*f660*/  LDL.LU R0, [R1+0x254] ;  /* 0x0002540001007983 */ /* 0x000ea80000300800 */
[----:B------:R1:W-:Y:S01]  /*f670*/  STL [R1+0x288], R3 ;  /* 0x0002880301007387 */ /* 0x0003e20000100800 */
[----:B0-----:R-:W-:-:S03]  /*f680*/  SEL R4, R21, R14, !P5 ;  /* 0x0000000e15047207 */ /* 0x001fc60006800000 */
[----:B------:R0:W-:Y:S01]  /*f690*/  STL [R1+0x284], R2 ;  /* 0x0002840201007387 */ /* 0x0001e20000100800 */
[C---:B-1----:R-:W-:Y:S02]  /*f6a0*/  SEL R3, R21.reuse, R20, !P5 ;  /* 0x0000001415037207 */ /* 0x042fe40006800000 */
[----:B0-----:R-:W-:-:S03]  /*f6b0*/  SEL R2, R21, R17, !P5 ;  /* 0x0000001115027207 */ /* 0x001fc60006800000 */
[----:B------:R0:W-:Y:S04]  /*f6c0*/  STL [R1+0x280], R3 ;  /* 0x0002800301007387 */ /* 0x0001e80000100800 */
[----:B------:R1:W-:Y:S04]  /*f6d0*/  STL [R1+0x27c], R2 ;  /* 0x00027c0201007387 */ /* 0x0003e80000100800 */
[----:B------:R3:W-:Y:S01]  /*f6e0*/  STL [R1+0x278], R4 ;  /* 0x0002780401007387 */ /* 0x0007e20000100800 */
[C---:B0-----:R-:W-:Y:S02]  /*f6f0*/  SEL R3, R21.reuse, R10, !P5 ;  /* 0x0000000a15037207 */ /* 0x041fe40006800000 */
[----:B-1----:R-:W-:-:S03]  /*f700*/  SEL R2, R21, R18, !P5 ;  /* 0x0000001215027207 */ /* 0x002fc60006800000 */
[----:B------:R0:W-:Y:S01]  /*f710*/  STL [R1+0x274], R3 ;  /* 0x0002740301007387 */ /* 0x0001e20000100800 */
[----:B---3--:R-:W-:-:S03]  /*f720*/  SEL R4, R21, R9, !P5 ;  /* 0x0000000915047207 */ /* 0x008fc60006800000 */
[----:B------:R1:W-:Y:S04]  /*f730*/  STL [R1+0x270], R2 ;  /* 0x0002700201007387 */ /* 0x0003e80000100800 */
[----:B------:R-:W-:Y:S04]  /*f740*/  STL [R1+0x26c], R4 ;  /* 0x00026c0401007387 */ /* 0x000fe80000100800 */
[----:B------:R-:W3:Y:S01]  /*f750*/  LDL.LU R7, [R1+0x244] ;  /* 0x0002440001077983 */ /* 0x000ee20000300800 */
[C---:B0-----:R-:W-:Y:S02]  /*f760*/  SEL R3, R21.reuse, R15, !P5 ;  /* 0x0000000f15037207 */ /* 0x041fe40006800000 */
[----:B-1----:R-:W-:-:S03]  /*f770*/  SEL R2, R21, R12, !P5 ;  /* 0x0000000c15027207 */ /* 0x002fc60006800000 */
        /* <DEDUP_REMOVED lines=10> */
[----:B------:R-:W5:Y:S04]  /*f820*/  LDL.LU R25, [R1+0x1f8] ;  /* 0x0001f80001197983 */ /* 0x000f680000300800 */
[----:B------:R-:W3:Y:S04]  /*f830*/  LDL.LU R24, [R1+0x1f4] ;  /* 0x0001f40001187983 */ /* 0x000ee80000300800 */
        /* <DEDUP_REMOVED lines=18> */
[----:B------:R-:W5:Y:S04]  /*f960*/  LDL.LU R10, [R1+0x1b4] ;  /* 0x0001b400010a7983 */ /* 0x000f680000300800 */
[----:B------:R-:W5:Y:S04]  /*f970*/  LDL.LU R18, [R1+0x1b0] ;  /* 0x0001b00001127983 */ /* 0x000f680000300800 */
[----:B------:R-:W5:Y:S04]  /*f980*/  LDL.LU R9, [R1+0x1ac] ;  /* 0x0001ac0001097983 */ /* 0x000f680000300800 */
[----:B------:R-:W5:Y:S04]  /*f990*/  LDL.LU R15, [R1+0x1a8] ;  /* 0x0001a800010f7983 */ /* 0x000f680000300800 */
[----:B0-----:R-:W5:Y:S01]  /*f9a0*/  LDL.LU R0, [R1+0x1a4] ;  /* 0x0001a40001007983 */ /* 0x001f620000300800 */
[----:B--2---:R-:W-:-:S05]  /*f9b0*/  SEL R7, R21, R7, !P5 ;  /* 0x0000000715077207 */ /* 0x004fca0006800000 */
[----:B------:R0:W-:Y:S04]  /*f9c0*/  STL [R1+0x25c], R7 ;  /* 0x00025c0701007387 */ /* 0x0001e80000100800 */
[----:B0-----:R-:W2:Y:S02]  /*f9d0*/  LDL.LU R7, [R1+0x1cf8] ;  /* 0x001cf80001077983 */ /* 0x001ea40000300800 */
[----:B--2---:R-:W-:-:S05]  /*f9e0*/  SEL R7, R21, R7, !P5 ;  /* 0x0000000715077207 */ /* 0x004fca0006800000 */
[----:B------:R0:W-:Y:S04]  /*f9f0*/  STL [R1+0x258], R7 ;  /* 0x0002580701007387 */ /* 0x0001e80000100800 */
[----:B0-----:R-:W2:Y:S01]  /*fa00*/  LDL.LU R7, [R1+0x1cf4] ;  /* 0x001cf40001077983 */ /* 0x001ea20000300800 */
[C---:B----4-:R-:W-:Y:S02]  /*fa10*/  SEL R27, R21.reuse, R27, !P5 ;  /* 0x0000001b151b7207 */ /* 0x050fe40006800000 */
[C---:B---3--:R-:W-:Y:S02]  /*fa20*/  SEL R24, R21.reuse, R24, !P5 ;  /* 0x0000001815187207 */ /* 0x048fe40006800000 */
[C---:B-----5:R-:W-:Y:S02]  /*fa30*/  SEL R6, R21.reuse, R6, !P5 ;  /* 0x0000000615067207 */ /* 0x060fe40006800000 */
[----:B------:R-:W-:-:S02]  /*fa40*/  SEL R4, R21, R4, !P5 ;  /* 0x0000000415047207 */ /* 0x000fc40006800000 */
[C---:B------:R-:W-:Y:S02]  /*fa50*/  SEL R3, R21.reuse, R3, !P5 ;  /* 0x0000000315037207 */ /* 0x040fe40006800000 */
[C---:B------:R-:W-:Y:S02]  /*fa60*/  SEL R5, R21.reuse, R5, !P5 ;  /* 0x0000000515057207 */ /* 0x040fe40006800000 */
[----:B--2---:R-:W-:-:S05]  /*fa70*/  SEL R7, R21, R7, !P5 ;  /* 0x0000000715077207 */ /* 0x004fca0006800000 */
[----:B------:R0:W-:Y:S02]  /*fa80*/  STL [R1+0x254], R7 ;  /* 0x0002540701007387 */ /* 0x0001e40000100800 */
[C---:B0-----:R-:W-:Y:S02]  /*fa90*/  SEL R7, R21.reuse, R8, !P5 ;  /* 0x0000000815077207 */ /* 0x041fe40006800000 */
[----:B------:R-:W-:-:S03]  /*faa0*/  SEL R8, R21, R26, !P5 ;  /* 0x0000001a15087207 */ /* 0x000fc60006800000 */
        /* <DEDUP_REMOVED lines=8> */
[----:B------:R-:W-:Y:S04]  /*fb30*/  STL [R1+0x23c], R8 ;  /* 0x00023c0801007387 */ /* 0x000fe80000100800 */
[----:B------:R-:W-:Y:S04]  /*fb40*/  STL [R1+0x238], R7 ;  /* 0x0002380701007387 */ /* 0x000fe80000100800 */
[----:B------:R-:W-:Y:S04]  /*fb50*/  STL [R1+0x234], R6 ;  /* 0x0002340601007387 */ /* 0x000fe80000100800 */
[----:B------:R0:W-:Y:S04]  /*fb60*/  STL [R1+0x230], R4 ;  /* 0x0002300401007387 */ /* 0x0001e80000100800 */
[----:B------:R1:W-:Y:S01]  /*fb70*/  STL [R1+0x22c], R3 ;  /* 0x00022c0301007387 */ /* 0x0003e20000100800 */
[----:B0-----:R-:W-:-:S03]  /*fb80*/  SEL R4, R21, R2, !P5 ;  /* 0x0000000215047207 */ /* 0x001fc60006800000 */
[----:B------:R-:W-:Y:S01]  /*fb90*/  STL [R1+0x228], R5 ;  /* 0x0002280501007387 */ /* 0x000fe20000100800 */
[----:B-1----:R-:W-:-:S03]  /*fba0*/  SEL R3, R21, R28, !P5 ;  /* 0x0000001c15037207 */ /* 0x002fc60006800000 */
[----:B------:R0:W-:Y:S01]  /*fbb0*/  STL [R1+0x224], R4 ;  /* 0x0002240401007387 */ /* 0x0001e20000100800 */
[----:B------:R-:W-:-:S03]  /*fbc0*/  SEL R2, R21, R29, !P5 ;  /* 0x0000001d15027207 */ /* 0x000fc60006800000 */
[----:B------:R1:W-:Y:S01]  /*fbd0*/  STL [R1+0x220], R3 ;  /* 0x0002200301007387 */ /* 0x0003e20000100800 */
[----:B0-----:R-:W-:-:S03]  /*fbe0*/  SEL R4, R21, R19, !P5 ;  /* 0x0000001315047207 */ /* 0x001fc60006800000 */
[----:B------:R0:W-:Y:S01]  /*fbf0*/  STL [R1+0x21c], R2 ;  /* 0x00021c0201007387 */ /* 0x0001e20000100800 */
[----:B-1----:R-:W-:-:S03]  /*fc00*/  SEL R3, R21, R13, !P5 ;  /* 0x0000000d15037207 */ /* 0x002fc60006800000 */
[----:B------:R1:W-:Y:S01]  /*fc10*/  STL [R1+0x218], R4 ;  /* 0x0002180401007387 */ /* 0x0003e20000100800 */
[----:B0-----:R-:W-:-:S03]  /*fc20*/  SEL R2, R21, R12, !P5 ;  /* 0x0000000c15027207 */ /* 0x001fc60006800000 */
[----:B------:R-:W2:Y:S01]  /*fc30*/  LDL.LU R12, [R1+0x1a0] ;  /* 0x0001a000010c7983 */ /* 0x000ea20000300800 */
[----:B-1----:R-:W-:-:S03]  /*fc40*/  SEL R4, R21, R16, !P5 ;  /* 0x0000001015047207 */ /* 0x002fc60006800000 */
[----:B------:R0:W-:Y:S04]  /*fc50*/  STL [R1+0x214], R3 ;  /* 0x0002140301007387 */ /* 0x0001e80000100800 */
[----:B------:R1:W-:Y:S01]  /*fc60*/  STL [R1+0x210], R2 ;  /* 0x0002100201007387 */ /* 0x0003e20000100800 */
[----:B0-----:R-:W-:-:S03]  /*fc70*/  SEL R3, R21, R11, !P5 ;  /* 0x0000000b15037207 */ /* 0x001fc60006800000 */
[----:B------:R0:W-:Y:S01]  /*fc80*/  STL [R1+0x20c], R4 ;  /* 0x00020c0401007387 */ /* 0x0001e20000100800 */
[----:B-1----:R-:W-:-:S03]  /*fc90*/  SEL R2, R21, R20, !P5 ;  /* 0x0000001415027207 */ /* 0x002fc60006800000 */
        /* <DEDUP_REMOVED lines=9> */
[----:B---3--:R-:W-:-:S03]  /*fd30*/  SEL R3, R21, R9, !P5 ;  /* 0x0000000915037207 */ /* 0x008fc60006800000 */
[----:B------:R-:W-:Y:S04]  /*fd40*/  STL [R1+0x1f4], R4 ;  /* 0x0001f40401007387 */ /* 0x000fe80000100800 */
[----:B------:R-:W-:Y:S04]  /*fd50*/  STL [R1+0x1f0], R3 ;  /* 0x0001f00301007387 */ /* 0x000fe80000100800 */
[----:B------:R-:W3:Y:S01]  /*fd60*/  LDL.LU R7, [R1+0x194] ;  /* 0x0001940001077983 */ /* 0x000ee20000300800 */
[C---:B0-----:R-:W-:Y:S02]  /*fd70*/  SEL R2, R21.reuse, R15, !P5 ;  /* 0x0000000f15027207 */ /* 0x041fe40006800000 */
        /* <DEDUP_REMOVED lines=29> */
[----:B------:R-:W4:Y:S04]  /*ff50*/  LDL.LU R17, [R1+0x140] ;  /* 0x0001400001117983 */ /* 0x000f280000300800 */
[----:B------:R-:W4:Y:S04]  /*ff60*/  LDL.LU R14, [R1+0x13c] ;  /* 0x00013c00010e7983 */ /* 0x000f280000300800 */
[----:B------:R-:W4:Y:S04]  /*ff70*/  LDL.LU R10, [R1+0x138] ;  /* 0x00013800010a7983 */ /* 0x000f280000300800 */
[----:B------:R-:W4:Y:S04]  /*ff80*/  LDL.LU R18, [R1+0x134] ;  /* 0x0001340001127983 */ /* 0x000f280000300800 */
[----:B0-----:R-:W4:Y:S04]  /*ff90*/  LDL.LU R9, [R1+0x130] ;  /* 0x0001300001097983 */ /* 0x001f280000300800 */
[----:B------:R-:W4:Y:S04]  /*ffa0*/  LDL.LU R15, [R1+0x12c] ;  /* 0x00012c00010f7983 */ /* 0x000f280000300800 */
[----:B------:R-:W4:Y:S01]  /*ffb0*/  LDL.LU R12, [R1+0x128] ;  /* 0x00012800010c7983 */ /* 0x000f220000300800 */
        /* <DEDUP_REMOVED lines=55> */
[----:B------:R-:W-:Y:S01]  /*10330*/  STL [R1+0x17c], R3 ;  /* 0x00017c0301007387 */ /* 0x000fe20000100800 */
[----:B---3--:R-:W-:-:S03]  /*10340*/  SEL R4, R21, R9, !P5 ;  /* 0x0000000915047207 */ /* 0x008fc60006800000 */
[----:B------:R0:W-:Y:S04]  /*10350*/  STL [R1+0x178], R2 ;  /* 0x0001780201007387 */ /* 0x0001e80000100800 */
[----:B------:R-:W-:Y:S01]  /*10360*/  STL [R1+0x174], R4 ;  /* 0x0001740401007387 */ /* 0x000fe20000100800 */
[----:B0-----:R-:W-:-:S03]  /*10370*/  SEL R2, R21, R12, !P5 ;  /* 0x0000000c15027207 */ /* 0x001fc60006800000 */
[----:B------:R-:W3:Y:S01]  /*10380*/  LDL.LU R12, [R1+0x118] ;  /* 0x00011800010c7983 */ /* 0x000ee20000300800 */
[----:B------:R-:W-:-:S05]  /*10390*/  SEL R3, R21, R15, !P5 ;  /* 0x0000000f15037207 */ /* 0x000fca0006800000 */
        /* <DEDUP_REMOVED lines=44> */
[----:B--2---:R-:W-:-:S05]  /*10660*/  SEL R12, R21, R12, !P5 ;  /* 0x0000000c150c7207 */ /* 0x004fca0006800000 */
[----:B------:R0:W-:Y:S04]  /*10670*/  STL [R1+0x15c], R12 ;  /* 0x00015c0c01007387 */ /* 0x0001e80000100800 */
[----:B0-----:R-:W2:Y:S04]  /*10680*/  LDL.LU R12, [R1+0x1ce0] ;  /* 0x001ce000010c7983 */ /* 0x001ea80000300800 */
[----:B------:R0:W-:Y:S02]  /*10690*/  STL [R1+0x158], R7 ;  /* 0x0001580701007387 */ /* 0x0001e40000100800 */
[----:B0-----:R-:W-:-:S02]  /*106a0*/  SEL R7, R21, R8, !P5 ;  /* 0x0000000815077207 */ /* 0x001fc40006800000 */
[----:B------:R-:W-:-:S03]  /*106b0*/  SEL R8, R21, R26, !P5 ;  /* 0x0000001a15087207 */ /* 0x000fc60006800000 */
[----:B------:R0:W-:Y:S04]  /*106c0*/  STL [R1+0x154], R7 ;  /* 0x0001540701007387 */ /* 0x0001e80000100800 */
[----:B------:R-:W-:Y:S01]  /*106d0*/  STL [R1+0x150], R27 ;  /* 0x0001501b01007387 */ /* 0x000fe20000100800 */
[----:B0-----:R-:W-:-:S03]  /*106e0*/  SEL R7, R21, R25, !P5 ;  /* 0x0000001915077207 */ /* 0x001fc60006800000 */
[----:B------:R0:W-:Y:S01]  /*106f0*/  STL [R1+0x14c], R8 ;  /* 0x00014c0801007387 */ /* 0x0001e20000100800 */
[----:B------:R-:W-:-:S03]  /*10700*/  SEL R6, R21, R6, !P5 ;  /* 0x0000000615067207 */ /* 0x000fc60006800000 */
[----:B------:R1:W-:Y:S01]  /*10710*/  STL [R1+0x148], R7 ;  /* 0x0001480701007387 */ /* 0x0003e20000100800 */
[C---:B------:R-:W-:Y:S02]  /*10720*/  SEL R4, R21.reuse, R4, !P5 ;  /* 0x0000000415047207 */ /* 0x040fe40006800000 */
[C---:B0-----:R-:W-:Y:S01]  /*10730*/  SEL R8, R21.reuse, R23, !P5 ;  /* 0x0000001715087207 */ /* 0x041fe20006800000 */
[----:B------:R-:W-:Y:S01]  /*10740*/  STL [R1+0x144], R24 ;  /* 0x0001441801007387 */ /* 0x000fe20000100800 */
[----:B-1----:R-:W-:-:S03]  /*10750*/  SEL R7, R21, R22, !P5 ;  /* 0x0000001615077207 */ /* 0x002fc60006800000 */
[----:B------:R-:W-:Y:S01]  /*10760*/  STL [R1+0x140], R8 ;  /* 0x0001400801007387 */ /* 0x000fe20000100800 */
[----:B------:R-:W-:-:S03]  /*10770*/  SEL R3, R21, R3, !P5 ;  /* 0x0000000315037207 */ /* 0x000fc60006800000 */
[----:B------:R-:W-:Y:S01]  /*10780*/  STL [R1+0x13c], R7 ;  /* 0x00013c0701007387 */ /* 0x000fe20000100800 */
[----:B------:R-:W-:-:S03]  /*10790*/  SEL R5, R21, R5, !P5 ;  /* 0x0000000515057207 */ /* 0x000fc60006800000 */
[----:B------:R-:W-:Y:S04]  /*107a0*/  STL [R1+0x138], R6 ;  /* 0x0001380601007387 */ /* 0x000fe80000100800 */
[----:B------:R0:W-:Y:S04]  /*107b0*/  STL [R1+0x134], R4 ;  /* 0x0001340401007387 */ /* 0x0001e80000100800 */
[----:B------:R-:W-:Y:S01]  /*107c0*/  STL [R1+0x130], R3 ;  /* 0x0001300301007387 */ /* 0x000fe20000100800 */
[----:B0-----:R-:W-:-:S03]  /*107d0*/  SEL R4, R21, R2, !P5 ;  /* 0x0000000215047207 */ /* 0x001fc60006800000 */
[----:B------:R-:W-:Y:S01]  /*107e0*/  STL [R1+0x12c], R5 ;  /* 0x00012c0501007387 */ /* 0x000fe20000100800 */
[----:B------:R-:W-:-:S03]  /*107f0*/  SEL R2, R21, R28, !P5 ;  /* 0x0000001c15027207 */ /* 0x000fc60006800000 */
[----:B------:R0:W-:Y:S02]  /*10800*/  STL [R1+0x128], R4 ;  /* 0x0001280401007387 */ /* 0x0001e40000100800 */
[C---:B0-----:R-:W-:Y:S02]  /*10810*/  SEL R4, R21.reuse, R29, !P5 ;  /* 0x0000001d15047207 */ /* 0x041fe40006800000 */
[----:B--2---:R-:W-:-:S05]  /*10820*/  SEL R3, R21, R12, !P5 ;  /* 0x0000000c15037207 */ /* 0x004fca0006800000 */
        /* <DEDUP_REMOVED lines=21> */
[----:B------:R-:W-:Y:S04]  /*10980*/  STL [R1+0xf8], R4 ;  /* 0x0000f80401007387 */ /* 0x000fe80000100800 */
[----:B------:R-:W-:Y:S04]  /*10990*/  STL [R1+0xf4], R3 ;  /* 0x0000f40301007387 */ /* 0x000fe80000100800 */
[----:B------:R-:W2:Y:S01]  /*109a0*/  LDL.LU R8, [R1+0x98] ;  /* 0x0000980001087983 */ /* 0x000ea20000300800 */
[C---:B0-----:R-:W-:Y:S02]  /*109b0*/  SEL R2, R21.reuse, R15, !P5 ;  /* 0x0000000f15027207 */ /* 0x041fe40006800000 */
[----:B------:R-:W-:-:S03]  /*109c0*/  SEL R0, R21, R0, !P5 ;  /* 0x0000000015007207 */ /* 0x000fc60006800000 */
[----:B------:R-:W-:Y:S04]  /*109d0*/  STL [R1+0xf0], R2 ;  /* 0x0000f00201007387 */ /* 0x000fe80000100800 */
[----:B--2---:R0:W-:Y:S04]  /*109e0*/  STL [R1+0x1cd4], R8 ;  /* 0x001cd40801007387 */ /* 0x0041e80000100800 */
[----:B------:R-:W-:Y:S04]  /*109f0*/  STL [R1+0xec], R0 ;  /* 0x0000ec0001007387 */ /* 0x000fe80000100800 */
[----:B0-----:R-:W2:Y:S04]  /*10a00*/  LDL.LU R8, [R1+0x9c] ;  /* 0x00009c0001087983 */ /* 0x001ea80000300800 */
[----:B--2---:R0:W-:Y:S04]  /*10a10*/  STL [R1+0x1cd8], R8 ;  /* 0x001cd80801007387 */ /* 0x0041e80000100800 */
[----:B0-----:R-:W2:Y:S04]  /*10a20*/  LDL.LU R8, [R1+0xa0] ;  /* 0x0000a00001087983 */ /* 0x001ea80000300800 */
[----:B--2---:R0:W-:Y:S04]  /*10a30*/  STL [R1+0x1cdc], R8 ;  /* 0x001cdc0801007387 */ /* 0x0041e80000100800 */
        /* <DEDUP_REMOVED lines=28> */
[----:B--2---:R-:W-:-:S05]  /*10c00*/  SEL R8, R21, R8, !P5 ;  /* 0x0000000815087207 */ /* 0x004fca0006800000 */
[----:B------:R0:W-:Y:S04]  /*10c10*/  STL [R1+0xe8], R8 ;  /* 0x0000e80801007387 */ /* 0x0001e80000100800 */
[----:B0-----:R-:W2:Y:S02]  /*10c20*/  LDL.LU R8, [R1+0x1cdc] ;  /* 0x001cdc0001087983 */ /* 0x001ea40000300800 */
        /* <DEDUP_REMOVED lines=8> */
[C---:B-----5:R-:W-:Y:S02]  /*10cb0*/  SEL R26, R21.reuse, R26, !P5 ;  /* 0x0000001a151a7207 */ /* 0x060fe40006800000 */
[----:B------:R-:W-:-:S02]  /*10cc0*/  SEL R25, R21, R25, !P5 ;  /* 0x0000001915197207 */ /* 0x000fc40006800000 */
[C---:B------:R-:W-:Y:S02]  /*10cd0*/  SEL R24, R21.reuse, R24, !P5 ;  /* 0x0000001815187207 */ /* 0x040fe40006800000 */
[C---:B------:R-:W-:Y:S02]  /*10ce0*/  SEL R23, R21.reuse, R23, !P5 ;  /* 0x0000001715177207 */ /* 0x040fe40006800000 */
[C---:B------:R-:W-:Y:S02]  /*10cf0*/  SEL R22, R21.reuse, R22, !P5 ;  /* 0x0000001615167207 */ /* 0x040fe40006800000 */
[C---:B------:R-:W-:Y:S02]  /*10d00*/  SEL R6, R21.reuse, R6, !P5 ;  /* 0x0000000615067207 */ /* 0x040fe40006800000 */
[C---:B------:R-:W-:Y:S02]  /*10d10*/  SEL R4, R21.reuse, R4, !P5 ;  /* 0x0000000415047207 */ /* 0x040fe40006800000 */
        /* <DEDUP_REMOVED lines=17> */
[----:B--2---:R-:W-:-:S05]  /*10e30*/  SEL R8, R21, R8, !P5 ;  /* 0x0000000815087207 */ /* 0x004fca0006800000 */
[----:B------:R0:W-:Y:S04]  /*10e40*/  STL [R1+0xdc], R8 ;  /* 0x0000dc0801007387 */ /* 0x0001e80000100800 */
[----:B0-----:R-:W2:Y:S04]  /*10e50*/  LDL.LU R8, [R1+0x1cd0] ;  /* 0x001cd00001087983 */ /* 0x001ea80000300800 */
[----:B------:R0:W-:Y:S04]  /*10e60*/  STL [R1+0xd8], R7 ;  /* 0x0000d80701007387 */ /* 0x0001e80000100800 */
[----:B0-----:R-:W3:Y:S04]  /*10e70*/  LDL.LU R7, [R1+0x1ccc] ;  /* 0x001ccc0001077983 */ /* 0x001ee80000300800 */
[----:B------:R0:W-:Y:S04]  /*10e80*/  STL [R1+0xd4], R27 ;  /* 0x0000d41b01007387 */ /* 0x0001e80000100800 */
[----:B0-----:R-:W4:Y:S04]  /*10e90*/  LDL.LU R27, [R1+0x1cc8] ;  /* 0x001cc800011b7983 */ /* 0x001f280000300800 */
[----:B------:R0:W-:Y:S04]  /*10ea0*/  STL [R1+0xd0], R26 ;  /* 0x0000d01a01007387 */ /* 0x0001e80000100800 */
[----:B0-----:R-:W5:Y:S04]  /*10eb0*/  LDL.LU R26, [R1+0x1cc4] ;  /* 0x001cc400011a7983 */ /* 0x001f680000300800 */
        /* <DEDUP_REMOVED lines=45> */
[----:B0-----:R-:W3:Y:S01]  /*11190*/  LDL.LU R0, [R1+0x1c68] ;  /* 0x001c680001007983 */ /* 0x001ee20000300800 */
[----:B------:R-:W-:-:S05]  /*111a0*/  SEL R12, R21, R12, !P5 ;  /* 0x0000000c150c7207 */ /* 0x000fca0006800000 */
[----:B------:R3:W-:Y:S01]  /*111b0*/  STL [R1+0x68], R12 ;  /* 0x0000680c01007387 */ /* 0x0007e20000100800 */
[C---:B--2---:R-:W-:Y:S02]  /*111c0*/  SEL R10, R21.reuse, R10, !P5 ;  /* 0x0000000a150a7207 */ /* 0x044fe40006800000 */
[C---:B----4-:R-:W-:Y:S02]  /*111d0*/  SEL R9, R21.reuse, R9, !P5 ;  /* 0x0000000915097207 */ /* 0x050fe40006800000 */
[C---:B-----5:R-:W-:Y:S02]  /*111e0*/  SEL R15, R21.reuse, R15, !P5 ;  /* 0x0000000f150f7207 */ /* 0x060fe40006800000 */
[C---:B---3--:R-:W-:Y:S02]  /*111f0*/  SEL R12, R21.reuse, R0, !P5 ;  /* 0x00000000150c7207 */ /* 0x048fe40006800000 */
[----:B------:R-:W2:Y:S04]  /*11200*/  LDL.LU R0, [R1+0x1c64] ;  /* 0x001c640001007983 */ /* 0x000ea80000300800 */
[----:B------:R0:W-:Y:S04]  /*11210*/  STL [R1+0x64], R12 ;  /* 0x0000640c01007387 */ /* 0x0001e80000100800 */
[----:B------:R1:W-:Y:S01]  /*11220*/  STL [R1+0x60], R15 ;  /* 0x0000600f01007387 */ /* 0x0003e20000100800 */
[C---:B0-----:R-:W-:Y:S01]  /*11230*/  SEL R12, R21.reuse, R18, !P5 ;  /* 0x00000012150c7207 */ /* 0x041fe20006800000 */
[----:B-1----:R-:W0:Y:S02]  /*11240*/  S2R R15, SR_TID.X ;  /* 0x00000000000f7919 */ /* 0x002e240000002100 */
[----:B------:R1:W-:Y:S04]  /*11250*/  STL [R1+0x5c], R9 ;  /* 0x00005c0901007387 */ /* 0x0003e80000100800 */
[----:B------:R3:W-:Y:S01]  /*11260*/  STL [R1+0x58], R12 ;  /* 0x0000580c01007387 */ /* 0x0007e20000100800 */
[----:B-1----:R-:W-:-:S03]  /*11270*/  SEL R9, R21, R14, !P5 ;  /* 0x0000000e15097207 */ /* 0x002fc60006800000 */
[----:B------:R1:W-:Y:S01]  /*11280*/  STL [R1+0x54], R10 ;  /* 0x0000540a01007387 */ /* 0x0003e20000100800 */
[----:B---3--:R-:W-:-:S03]  /*11290*/  SEL R12, R21, R17, !P5 ;  /* 0x00000011150c7207 */ /* 0x008fc60006800000 */
[----:B------:R-:W-:Y:S04]  /*112a0*/  STL [R1+0x50], R9 ;  /* 0x0000500901007387 */ /* 0x000fe80000100800 */
[----:B------:R3:W-:Y:S01]  /*112b0*/  STL [R1+0x48], R12 ;  /* 0x0000480c01007387 */ /* 0x0007e20000100800 */
[C---:B-1----:R-:W-:Y:S01]  /*112c0*/  SEL R10, R21.reuse, R20, !P5 ;  /* 0x00000014150a7207 */ /* 0x042fe20006800000 */
[----:B---3--:R-:W1:Y:S01]  /*112d0*/  LDC R12, c[0x0][0x23c] ;  /* 0x00008f00ff0c7b82 */ /* 0x008e620000000800 */
[----:B------:R-:W-:-:S03]  /*112e0*/  SEL R9, R21, R11, !P5 ;  /* 0x0000000b15097207 */ /* 0x000fc60006800000 */
[----:B------:R3:W-:Y:S01]  /*112f0*/  STL [R1+0x44], R10 ;  /* 0x0000440a01007387 */ /* 0x0007e20000100800 */
[----:B------:R-:W-:-:S03]  /*11300*/  SEL R11, R21, R16, !P5 ;  /* 0x00000010150b7207 */ /* 0x000fc60006800000 */
[----:B------:R4:W-:Y:S01]  /*11310*/  STL [R1+0x40], R9 ;  /* 0x0000400901007387 */ /* 0x0009e20000100800 */
[----:B---3--:R-:W-:-:S03]  /*11320*/  SEL R10, R21, R13, !P5 ;  /* 0x0000000d150a7207 */ /* 0x008fc60006800000 */
[----:B------:R3:W-:Y:S01]  /*11330*/  STL [R1+0x3c], R11 ;  /* 0x00003c0b01007387 */ /* 0x0007e20000100800 */
[----:B----4-:R-:W-:-:S03]  /*11340*/  SEL R9, R21, R19, !P5 ;  /* 0x0000001315097207 */ /* 0x010fc60006800000 */
[----:B------:R4:W-:Y:S01]  /*11350*/  STL [R1+0x38], R10 ;  /* 0x0000380a01007387 */ /* 0x0009e20000100800 */
[----:B0-----:R-:W-:Y:S02]  /*11360*/  LOP3.LUT R15, R15, 0x3f, RZ, 0xc0, !PT ;  /* 0x0000003f0f0f7812 */ /* 0x001fe400078ec0ff */
[C---:B---3--:R-:W-:Y:S01]  /*11370*/  SEL R11, R21.reuse, R22, !P5 ;  /* 0x00000016150b7207 */ /* 0x048fe20006800000 */
[----:B------:R0:W-:Y:S01]  /*11380*/  STL [R1+0x34], R9 ;  /* 0x0000340901007387 */ /* 0x0001e20000100800 */
[----:B----4-:R-:W-:-:S03]  /*11390*/  SEL R10, R21, R23, !P5 ;  /* 0x00000017150a7207 */ /* 0x010fc60006800000 */
[----:B------:R3:W-:Y:S01]  /*113a0*/  STL [R1+0x30], R11 ;  /* 0x0000300b01007387 */ /* 0x0007e20000100800 */
[----:B-1----:R-:W-:Y:S01]  /*113b0*/  IMAD R13, R15, R12, RZ ;  /* 0x0000000c0f0d7224 */ /* 0x002fe200078e02ff */
[C---:B0-----:R-:W-:Y:S02]  /*113c0*/  SEL R9, R21.reuse, R24, !P5 ;  /* 0x0000001815097207 */ /* 0x041fe40006800000 */
[----:B------:R0:W-:Y:S01]  /*113d0*/  STL [R1+0x2c], R10 ;  /* 0x00002c0a01007387 */ /* 0x0001e20000100800 */
[----:B---3--:R-:W-:-:S03]  /*113e0*/  SEL R11, R21, R25, !P5 ;  /* 0x00000019150b7207 */ /* 0x008fc60006800000 */
[----:B------:R1:W-:Y:S01]  /*113f0*/  STL [R1+0x24], R9 ;  /* 0x0000240901007387 */ /* 0x0003e20000100800 */
[----:B------:R-:W-:Y:S01]  /*11400*/  IMAD R15, R12, 0x40, R13 ;  /* 0x000000400c0f7824 */ /* 0x000fe200078e020d */
[----:B------:R-:W-:Y:S02]  /*11410*/  LEA R12, P1, R13, UR12, 0x1 ;  /* 0x0000000c0d0c7c11 */ /* 0x000fe4000f8208ff */
[C---:B0-----:R-:W-:Y:S01]  /*11420*/  SEL R10, R21.reuse, R26, !P5 ;  /* 0x0000001a150a7207 */ /* 0x041fe20006800000 */
[----:B------:R-:W-:Y:S01]  /*11430*/  STL [R1+0x1c], R11 ;  /* 0x00001c0b01007387 */ /* 0x000fe20000100800 */
[----:B-1----:R-:W-:-:S03]  /*11440*/  SEL R9, R21, R27, !P5 ;  /* 0x0000001b15097207 */ /* 0x002fc60006800000 */
[----:B------:R-:W3:Y:S01]  /*11450*/  LDL.LU R20, [R1+0x4c] ;  /* 0x00004c0001147983 */ /* 0x000ee20000300800 */
[----:B------:R-:W-:-:S03]  /*11460*/  LEA.HI.X.SX32 R13, R13, UR13, 0x1, P1 ;  /* 0x0000000d0d0d7c11 */ /* 0x000fc600088f0eff */
[----:B------:R-:W-:Y:S01]  /*11470*/  STL [R1+0x18], R10 ;  /* 0x0000180a01007387 */ /* 0x000fe20000100800 */
[----:B------:R-:W-:-:S03]  /*11480*/  LEA R14, P2, R15, UR12, 0x1 ;  /* 0x0000000c0f0e7c11 */ /* 0x000fc6000f8408ff */
[----:B------:R-:W4:Y:S04]  /*11490*/  LDL.LU R22, [R1+0x6c] ;  /* 0x00006c0001167983 */ /* 0x000f280000300800 */
[----:B------:R-:W-:Y:S04]  /*114a0*/  STL [R1+0x14], R9 ;  /* 0x0000140901007387 */ /* 0x000fe80000100800 */
[----:B------:R-:W5:Y:S04]  /*114b0*/  LDL.LU R23, [R1+0x8] ;  /* 0x0000080001177983 */ /* 0x000f680000300800 */
[----:B------:R-:W5:Y:S04]  /*114c0*/  LDL.LU R24, [R1+0x4] ;  /* 0x0000040001187983 */ /* 0x000f680000300800 */
[----:B------:R-:W5:Y:S04]  /*114d0*/  LDL.LU R26, [R1+0xc] ;  /* 0x00000c00011a7983 */ /* 0x000f680000300800 */
[----:B------:R-:W5:Y:S04]  /*114e0*/  LDL.LU R25, [R1] ;  /* 0x0000000001197983 */ /* 0x000f680000300800 */
[----:B------:R-:W-:Y:S04]  /*114f0*/  STL [R1+0x1b64], R12 ;  /* 0x001b640c01007387 */ /* 0x000fe80000100800 */
[----:B------:R-:W-:Y:S04]  /*11500*/  STL [R1+0x1b60], R13 ;  /* 0x001b600d01007387 */ /* 0x000fe80000100800 */
[----:B------:R0:W-:Y:S04]  /*11510*/  STL [R1+0x1c0c], R14 ;  /* 0x001c0c0e01007387 */ /* 0x0001e80000100800 */
[----:B0-----:R-:W5:Y:S01]  /*11520*/  LDL.LU R14, [R1+0x20] ;  /* 0x00002000010e7983 */ /* 0x001f620000300800 */
[----:B------:R-:W-:-:S05]  /*11530*/  LEA.HI.X.SX32 R15, R15, UR13, 0x1, P2 ;  /* 0x0000000d0f0f7c11 */ /* 0x000fca00090f0eff */
[----:B------:R3:W-:Y:S01]  /*11540*/  STL [R1+0x1c08], R15 ;  /* 0x001c080f01007387 */ /* 0x0007e20000100800 */
[----:B------:R-:W-:-:S04]  /*11550*/  IMAD R11, RZ, RZ, -UR6 ;  /* 0x80000006ff0b7e24 */ /* 0x000fc8000f8e02ff */
[----:B------:R-:W-:Y:S02]  /*11560*/  IMAD R9, R11, 0x2, R8 ;  /* 0x000000020b097824 */ /* 0x000fe400078e0208 */
[----:B--2---:R-:W-:Y:S01]  /*11570*/  IMAD R18, R0, UR4, RZ ;  /* 0x0000000400127c24 */ /* 0x004fe2000f8e02ff */
[----:B------:R-:W-:Y:S01]  /*11580*/  ULDC UR4, c[0x0][0x240] ;  /* 0x0000900000047ab9 */ /* 0x000fe20000000800 */
[----:B------:R-:W0:Y:S03]  /*11590*/  S2R R0, SR_TID.X ;  /* 0x0000000000007919 */ /* 0x000e260000002100 */
[----:B------:R-:W-:-:S04]  /*115a0*/  LEA R17, P0, R18, UR10, 0x1 ;  /* 0x0000000a12117c11 */ /* 0x000fc8000f8008ff */
[----:B------:R-:W-:Y:S02]  /*115b0*/  LEA.HI.X.SX32 R18, R18, UR11, 0x1, P0 ;  /* 0x0000000b12127c11 */ /* 0x000fe400080f0eff */
[----:B0-----:R-:W-:-:S04]  /*115c0*/  SHF.R.U32.HI R0, RZ, 0x5, R0 ;  /* 0x00000005ff007819 */ /* 0x001fc80000011600 */
[----:B------:R-:W-:-:S04]  /*115d0*/  SGXT.U32 R0, R0, 0x1 ;  /* 0x000000010000781a */ /* 0x000fc80000000000 */
[----:B------:R-:W-:-:S05]  /*115e0*/  LOP3.LUT R27, R0, 0x7e, RZ, 0xfc, !PT ;  /* 0x0000007e001b7812 */ /* 0x000fca00078efcff */
[----:B------:R-:W-:-:S05]  /*115f0*/  IMAD R27, R27, UR6, RZ ;  /* 0x000000061b1b7c24 */ /* 0x000fca000f8e02ff */
[----:B------:R-:W-:-:S05]  /*11600*/  LEA R21, P3, R27, R17, 0x1 ;  /* 0x000000111b157211 */ /* 0x000fca00078608ff */
[----:B------:R-:W-:Y:S01]  /*11610*/  STL [R1+0x197c], R21 ;  /* 0x00197c1501007387 */ /* 0x000fe20000100800 */
[----:B---3--:R-:W-:-:S05]  /*11620*/  LEA R15, P5, R20, R17, 0x1 ;  /* 0x00000011140f7211 */ /* 0x008fca00078a08ff */
[----:B------:R-:W-:Y:S01]  /*11630*/  STL [R1+0x1980], R15 ;  /* 0x0019800f01007387 */ /* 0x000fe20000100800 */
[----:B----4-:R-:W-:-:S05]  /*11640*/  LEA R19, P4, R22, R17, 0x1 ;  /* 0x0000001116137211 */ /* 0x010fca00078808ff */
[----:B------:R5:W-:Y:S02]  /*11650*/  STL [R1+0x1984], R19 ;  /* 0x0019841301007387 */ /* 0x000be40000100800 */
[-C--:B-----5:R-:W-:Y:S02]  /*11660*/  LEA R19, P1, R23, R17.reuse, 0x1 ;  /* 0x0000001117137211 */ /* 0x0a0fe400078208ff */
[----:B------:R-:W-:-:S05]  /*11670*/  LEA R15, P0, R14, R17, 0x1 ;  /* 0x000000110e0f7211 */ /* 0x000fca00078008ff */
[----:B------:R0:W-:Y:S04]  /*11680*/  STL [R1+0x1988], R15 ;  /* 0x0019880f01007387 */ /* 0x0001e80000100800 */
[----:B------:R-:W-:Y:S01]  /*11690*/  STL [R1+0x198c], R19 ;  /* 0x00198c1301007387 */ /* 0x000fe20000100800 */
[----:B0-----:R-:W-:-:S05]  /*116a0*/  LEA R15, P2, R24, R17, 0x1 ;  /* 0x00000011180f7211 */ /* 0x001fca00078408ff */
[----:B------:R0:W-:Y:S02]  /*116b0*/  STL [R1+0x1990], R15 ;  /* 0x0019900f01007387 */ /* 0x0001e40000100800 */
[----:B0-----:R-:W-:Y:S02]  /*116c0*/  LEA.HI.X.SX32 R15, R27, R18, 0x1, P3 ;  /* 0x000000121b0f7211 */ /* 0x001fe400018f0eff */
[----:B------:R-:W-:-:S03]  /*116d0*/  LEA R27, P3, R26, R17, 0x1 ;  /* 0x000000111a1b7211 */ /* 0x000fc600078608ff */
[----:B------:R0:W-:Y:S04]  /*116e0*/  STL [R1+0x1974], R15 ;  /* 0x0019740f01007387 */ /* 0x0001e80000100800 */
[----:B------:R1:W-:Y:S01]  /*116f0*/  STL [R1+0x1978], R27 ;  /* 0x0019781b01007387 */ /* 0x0003e20000100800 */
[----:B0-----:R-:W-:Y:S02]  /*11700*/  LEA.HI.X.SX32 R15, R20, R18, 0x1, P5 ;  /* 0x00000012140f7211 */ /* 0x001fe400028f0eff */
[----:B-1----:R-:W-:-:S03]  /*11710*/  LEA R27, P5, R25, R17, 0x1 ;  /* 0x00000011191b7211 */ /* 0x002fc600078a08ff */
[----:B------:R0:W-:Y:S04]  /*11720*/  STL [R1+0x196c], R15 ;  /* 0x00196c0f01007387 */ /* 0x0001e80000100800 */
[----:B------:R1:W-:Y:S01]  /*11730*/  STL [R1+0x1970], R27 ;  /* 0x0019701b01007387 */ /* 0x0003e20000100800 */
[----:B0-----:R-:W-:Y:S01]  /*11740*/  LEA.HI.X.SX32 R15, R22, R18, 0x1, P4 ;  /* 0x00000012160f7211 */ /* 0x001fe200020f0eff */
[----:B-1----:R-:W-:-:S04]  /*11750*/  IMAD R27, RZ, RZ, -UR6 ;  /* 0x80000006ff1b7e24 */ /* 0x002fc8000f8e02ff */
[----:B------:R0:W-:Y:S01]  /*11760*/  STL [R1+0x1964], R15 ;  /* 0x0019640f01007387 */ /* 0x0001e20000100800 */
[----:B------:R-:W-:Y:S01]  /*11770*/  IMAD R27, R27, 0x2, R29 ;  /* 0x000000021b1b7824 */ /* 0x000fe200078e021d */
        /* <DEDUP_REMOVED lines=10> */
[-C--:B------:R-:W-:Y:S02]  /*11820*/  LEA.HI.X.SX32 R26, R26, R18.reuse, 0x1, P3 ;  /* 0x000000121a1a7211 */ /* 0x080fe400018f0eff */
[----:B0-----:R-:W-:Y:S02]  /*11830*/  LEA.HI.X.SX32 R15, R24, R18, 0x1, P2 ;  /* 0x00000012180f7211 */ /* 0x001fe400010f0eff */
[----:B-1----:R-:W-:-:S03]  /*11840*/  LEA R14, P2, R2, R17, 0x1 ;  /* 0x00000011020e7211 */ /* 0x002fc600078408ff */
[----:B------:R0:W-:Y:S04]  /*11850*/  STL [R1+0x194c], R15 ;  /* 0x00194c0f01007387 */ /* 0x0001e80000100800 */
[----:B------:R1:W-:Y:S01]  /*11860*/  STL [R1+0x1950], R14 ;  /* 0x0019500e01007387 */ /* 0x0003e20000100800 */
[----:B0-----:R-:W-:-:S03]  /*11870*/  LEA R15, P3, R5, R17, 0x1 ;  /* 0x00000011050f7211 */ /* 0x001fc600078608ff */
[----:B------:R0:W-:Y:S01]  /*11880*/  STL [R1+0x1944], R26 ;  /* 0x0019441a01007387 */ /* 0x0001e20000100800 */
[----:B-1----:R-:W-:-:S03]  /*11890*/  LEA.HI.X.SX32 R14, R25, R18, 0x1, P5 ;  /* 0x00000012190e7211 */ /* 0x002fc600028f0eff */
[----:B------:R1:W-:Y:S04]  /*118a0*/  STL [R1+0x1948], R15 ;  /* 0x0019480f01007387 */ /* 0x0003e80000100800 */
[----:B------:R2:W-:Y:S01]  /*118b0*/  STL [R1+0x193c], R14 ;  /* 0x00193c0e01007387 */ /* 0x0005e20000100800 */
[----:B0-----:R-:W-:Y:S02]  /*118c0*/  LEA R26, P5, R3, R17, 0x1 ;  /* 0x00000011031a7211 */ /* 0x001fe400078a08ff */
[----:B-1----:R-:W-:-:S03]  /*118d0*/  LEA.HI.X.SX32 R15, R29, R18, 0x1, P4 ;  /* 0x000000121d0f7211 */ /* 0x002fc600020f0eff */
[----:B------:R-:W-:Y:S01]  /*118e0*/  STL [R1+0x1940], R26 ;  /* 0x0019401a01007387 */ /* 0x000fe20000100800 */
[----:B--2---:R-:W-:-:S03]  /*118f0*/  LEA R14, P4, R4, R17, 0x1 ;  /* 0x00000011040e7211 */ /* 0x004fc600078808ff */
[----:B------:R0:W-:Y:S01]  /*11900*/  STL [R1+0x1934], R15 ;  /* 0x0019340f01007387 */ /* 0x0001e20000100800 */
[----:B------:R-:W-:-:S03]  /*11910*/  LEA.HI.X.SX32 R27, R27, R18, 0x1, P0 ;  /* 0x000000121b1b7211 */ /* 0x000fc600000f0eff */
[----:B------:R1:W-:Y:S01]  /*11920*/  STL [R1+0x1938], R14 ;  /* 0x0019380e01007387 */ /* 0x0003e20000100800 */
[----:B0-----:R-:W-:-:S03]  /*11930*/  LEA R15, P0, R6, R17, 0x1 ;  /* 0x00000011060f7211 */ /* 0x001fc600078008ff */
[----:B------:R-:W-:Y:S01]  /*11940*/  STL [R1+0x192c], R27 ;  /* 0x00192c1b01007387 */ /* 0x000fe20000100800 */
[----:B-1----:R-:W-:-:S03]  /*11950*/  LEA.HI.X.SX32 R14, R28, R18, 0x1, P1 ;  /* 0x000000121c0e7211 */ /* 0x002fc600008f0eff */
[----:B------:R0:W-:Y:S01]  /*11960*/  STL [R1+0x1930], R15 ;  /* 0x0019300f01007387 */ /* 0x0001e20000100800 */
[----:B------:R-:W-:-:S03]  /*11970*/  LEA R28, P1, R7, R17, 0x1 ;  /* 0x00000011071c7211 */ /* 0x000fc600078208ff */
[----:B------:R1:W-:Y:S01]  /*11980*/  STL [R1+0x1924], R14 ;  /* 0x0019240e01007387 */ /* 0x0003e20000100800 */
[----:B0-----:R-:W-:-:S03]  /*11990*/  LEA.HI.X.SX32 R15, R2, R18, 0x1, P2 ;  /* 0x00000012020f7211 */ /* 0x001fc600010f0eff */
[----:B------:R-:W-:Y:S01]  /*119a0*/  STL [R1+0x1928], R28 ;  /* 0x0019281c01007387 */ /* 0x000fe20000100800 */
[----:B-1----:R-:W-:-:S03]  /*119b0*/  LEA R14, P2, R8, R17, 0x1 ;  /* 0x00000011080e7211 */ /* 0x002fc600078408ff */
[----:B------:R0:W-:Y:S01]  /*119c0*/  STL [R1+0x191c], R15 ;  /* 0x00191c0f01007387 */ /* 0x0001e20000100800 */
[----:B------:R-:W-:-:S03]  /*119d0*/  IMAD R10, R11, 0x2, R9 ;  /* 0x000000020b0a7824 */ /* 0x000fc600078e0209 */
[----:B------:R1:W-:Y:S01]  /*119e0*/  STL [R1+0x1920], R14 ;  /* 0x0019200e01007387 */ /* 0x0003e20000100800 */
[-C--:B0-----:R-:W-:Y:S02]  /*119f0*/  LEA.HI.X.SX32 R15, R5, R18.reuse, 0x1, P3 ;  /* 0x00000012050f7211 */ /* 0x081fe400018f0eff */
[----:B------:R-:W-:Y:S02]  /*11a00*/  LEA.HI.X.SX32 R5, R3, R18, 0x1, P5 ;  /* 0x0000001203057211 */ /* 0x000fe400028f0eff */
[----:B-1----:R-:W-:Y:S01]  /*11a10*/  LEA R14, P3, R9, R17, 0x1 ;  /* 0x00000011090e7211 */ /* 0x002fe200078608ff */
[----:B------:R0:W-:Y:S01]  /*11a20*/  STL [R1+0x1914], R15 ;  /* 0x0019140f01007387 */ /* 0x0001e20000100800 */
[----:B------:R-:W-:-:S03]  /*11a30*/  IMAD R16, R11, 0x2, R10 ;  /* 0x000000020b107824 */ /* 0x000fc600078e020a */
[----:B------:R-:W-:Y:S01]  /*11a40*/  STL [R1+0x1918], R14 ;  /* 0x0019180e01007387 */ /* 0x000fe20000100800 */
[----:B------:R-:W-:-:S03]  /*11a50*/  IMAD R13, R0, UR6, RZ ;  /* 0x00000006000d7c24 */ /* 0x000fc6000f8e02ff */
[----:B------:R1:W-:Y:S01]  /*11a60*/  STL [R1+0x190c], R5 ;  /* 0x00190c0501007387 */ /* 0x0003e20000100800 */
[----:B0-----:R-:W-:Y:S02]  /*11a70*/  LEA R15, P5, R10, R17, 0x1 ;  /* 0x000000110a0f7211 */ /* 0x001fe400078a08ff */
[----:B-1----:R-:W-:-:S03]  /*11a80*/  LEA.HI.X.SX32 R5, R4, R18, 0x1, P4 ;  /* 0x0000001204057211 */ /* 0x002fc600020f0eff */
[----:B------:R-:W-:Y:S01]  /*11a90*/  STL [R1+0x1910], R15 ;  /* 0x0019100f01007387 */ /* 0x000fe20000100800 */
[----:B------:R-:W-:-:S03]  /*11aa0*/  LEA R14, P4, R16, R17, 0x1 ;  /* 0x00000011100e7211 */ /* 0x000fc600078808ff */
[----:B------:R0:W-:Y:S01]  /*11ab0*/  STL [R1+0x1904], R5 ;  /* 0x0019040501007387 */ /* 0x0001e20000100800 */
[----:B------:R-:W-:-:S03]  /*11ac0*/  LEA.HI.X.SX32 R7, R7, R18, 0x1, P1 ;  /* 0x0000001207077211 */ /* 0x000fc600008f0eff */
[----:B------:R-:W-:Y:S01]  /*11ad0*/  STL [R1+0x1908], R14 ;  /* 0x0019080e01007387 */ /* 0x000fe20000100800 */
[----:B0-----:R-:W-:Y:S02]  /*11ae0*/  LEA.HI.X.SX32 R5, R6, R18, 0x1, P0 ;  /* 0x0000001206057211 */ /* 0x001fe400000f0eff */
[----:B------:R-:W-:-:S03]  /*11af0*/  LEA R6, P0, R13, R17, 0x1 ;  /* 0x000000110d067211 */ /* 0x000fc600078008ff */
[----:B------:R-:W-:Y:S01]  /*11b00*/  STL [R1+0x18fc], R5 ;  /* 0x0018fc0501007387 */ /* 0x000fe20000100800 */
[----:B------:R-:W-:-:S03]  /*11b10*/  IMAD R11, R11, 0x2, R16 ;  /* 0x000000020b0b7824 */ /* 0x000fc600078e0210 */
[----:B------:R0:W-:Y:S01]  /*11b20*/  STL [R1+0x1900], R6 ;  /* 0x0019000601007387 */ /* 0x0001e20000100800 */
[----:B------:R-:W-:-:S03]  /*11b30*/  IMAD R12, RZ, RZ, -UR6 ;  /* 0x80000006ff0c7e24 */ /* 0x000fc6000f8e02ff */
[----:B------:R1:W-:Y:S01]  /*11b40*/  STL [R1+0x18f8], R7 ;  /* 0x0018f80701007387 */ /* 0x0003e20000100800 */
[----:B------:R-:W-:Y:S01]  /*11b50*/  IMAD R0, R12, 0x2, R11 ;  /* 0x000000020c007824 */ /* 0x000fe200078e020b */
[-C--:B0-----:R-:W-:Y:S02]  /*11b60*/  LEA.HI.X.SX32 R6, R8, R18.reuse, 0x1, P2 ;  /* 0x0000001208067211 */ /* 0x081fe400010f0eff */
[-C--:B------:R-:W-:Y:S02]  /*11b70*/  LEA.HI.X.SX32 R8, R10, R18.reuse, 0x1, P5 ;  /* 0x000000120a087211 */ /* 0x080fe400028f0eff */
[----:B-1----:R-:W-:Y:S01]  /*11b80*/  LEA.HI.X.SX32 R7, R9, R18, 0x1, P3 ;  /* 0x0000001209077211 */ /* 0x002fe200018f0eff */
[----:B------:R-:W-:Y:S01]  /*11b90*/  STL [R1+0x18f4], R6 ;  /* 0x0018f40601007387 */ /* 0x000fe20000100800 */
[----:B------:R-:W-:-:S03]  /*11ba0*/  IMAD R21, R12, 0x2, R0 ;  /* 0x000000020c157824 */ /* 0x000fc600078e0200 */
[----:B------:R0:W-:Y:S01]  /*11bb0*/  STL [R1+0x18f0], R7 ;  /* 0x0018f00701007387 */ /* 0x0001e20000100800 */
[----:B------:R-:W-:-:S03]  /*11bc0*/  LEA R9, P2, R0, R17, 0x1 ;  /* 0x0000001100097211 */ /* 0x000fc600078408ff */
[----:B------:R1:W-:Y:S01]  /*11bd0*/  STL [R1+0x18ec], R8 ;  /* 0x0018ec0801007387 */ /* 0x0003e20000100800 */
[----:B0-----:R-:W-:Y:S02]  /*11be0*/  LEA.HI.X.SX32 R7, R16, R18, 0x1, P4 ;  /* 0x0000001210077211 */ /* 0x001fe400020f0eff */
[----:B-1----:R-:W-:-:S03]  /*11bf0*/  LEA R8, P1, R11, R17, 0x1 ;  /* 0x000000110b087211 */ /* 0x002fc600078208ff */
[----:B------:R-:W-:Y:S01]  /*11c00*/  STL [R1+0x18dc], R7 ;  /* 0x0018dc0701007387 */ /* 0x000fe20000100800 */
[----:B------:R-:W-:-:S03]  /*11c10*/  IMAD R19, R12, 0x2, R21 ;  /* 0x000000020c137824 */ /* 0x000fc600078e0215 */
[----:B------:R0:W-:Y:S01]  /*11c20*/  STL [R1+0x18e0], R8 ;  /* 0x0018e00801007387 */ /* 0x0001e20000100800 */
[-C--:B------:R-:W-:Y:S01]  /*11c30*/  LEA.HI.X.SX32 R10, R11, R18.reuse, 0x1, P1 ;  /* 0x000000120b0a7211 */ /* 0x080fe200008f0eff */
[----:B------:R-:W-:Y:S02]  /*11c40*/  IMAD R20, R12, 0x2, R19 ;  /* 0x000000020c147824 */ /* 0x000fe400078e0213 */
[----:B------:R1:W-:Y:S01]  /*11c50*/  STL [R1+0x18e4], R9 ;  /* 0x0018e40901007387 */ /* 0x0003e20000100800 */
[-C--:B0-----:R-:W-:Y:S02]  /*11c60*/  LEA.HI.X.SX32 R8, R13, R18.reuse, 0x1, P0 ;  /* 0x000000120d087211 */ /* 0x081fe400000f0eff */
[----:B-1----:R-:W-:-:S03]  /*11c70*/  LEA.HI.X.SX32 R9, R0, R18, 0x1, P2 ;  /* 0x0000001200097211 */ /* 0x002fc600010f0eff */
[----:B------:R-:W-:Y:S01]  /*11c80*/  STL [R1+0x18e8], R8 ;  /* 0x0018e80801007387 */ /* 0x000fe20000100800 */
[----:B------:R-:W-:-:S03]  /*11c90*/  LEA R0, P0, R21, R17, 0x1 ;  /* 0x0000001115007211 */ /* 0x000fc600078008ff */
[----:B------:R0:W-:Y:S01]  /*11ca0*/  STL [R1+0x18d8], R10 ;  /* 0x0018d80a01007387 */ /* 0x0001e20000100800 */
[----:B------:R-:W-:-:S03]  /*11cb0*/  IMAD R22, R12, 0x2, R20 ;  /* 0x000000020c167824 */ /* 0x000fc600078e0214 */
[----:B------:R1:W-:Y:S01]  /*11cc0*/  STL [R1+0x18c8], R9 ;  /* 0x0018c80901007387 */ /* 0x0003e20000100800 */
[----:B0-----:R-:W-:-:S03]  /*11cd0*/  LEA R10, P1, R19, R17, 0x1 ;  /* 0x00000011130a7211 */ /* 0x001fc600078208ff */
[----:B------:R-:W-:Y:S01]  /*11ce0*/  STL [R1+0x18cc], R0 ;  /* 0x0018cc0001007387 */ /* 0x000fe20000100800 */
[----:B-1----:R-:W-:-:S03]  /*11cf0*/  LEA R9, P2, R20, R17, 0x1 ;  /* 0x0000001114097211 */ /* 0x002fc600078408ff */
[----:B------:R0:W-:Y:S01]  /*11d00*/  STL [R1+0x18d0], R10 ;  /* 0x0018d00a01007387 */ /* 0x0001e20000100800 */
[----:B------:R-:W-:-:S03]  /*11d10*/  IMAD R23, R12, 0x2, R22 ;  /* 0x000000020c177824 */ /* 0x000fc600078e0216 */
[----:B------:R1:W-:Y:S01]  /*11d20*/  STL [R1+0x18d4], R9 ;  /* 0x0018d40901007387 */ /* 0x0003e20000100800 */
[-C--:B------:R-:W-:Y:S02]  /*11d30*/  LEA.HI.X.SX32 R11, R20, R18.reuse, 0x1, P2 ;  /* 0x00000012140b7211 */ /* 0x080fe400010f0eff */
[-C--:B0-----:R-:W-:Y:S02]  /*11d40*/  LEA.HI.X.SX32 R10, R21, R18.reuse, 0x1, P0 ;  /* 0x00000012150a7211 */ /* 0x081fe400000f0eff */
[----:B-1----:R-:W-:Y:S01]  /*11d50*/  LEA.HI.X.SX32 R9, R19, R18, 0x1, P1 ;  /* 0x0000001213097211 */ /* 0x002fe200008f0eff */
[C---:B------:R-:W-:Y:S02]  /*11d60*/  IMAD R24, R12.reuse, 0x2, R23 ;  /* 0x000000020c187824 */ /* 0x040fe400078e0217 */
[----:B------:R-:W-:Y:S04]  /*11d70*/  STL [R1+0x18c4], R10 ;  /* 0x0018c40a01007387 */ /* 0x000fe80000100800 */
[----:B------:R0:W-:Y:S01]  /*11d80*/  STL [R1+0x18c0], R9 ;  /* 0x0018c00901007387 */ /* 0x0001e20000100800 */
[----:B------:R-:W-:-:S03]  /*11d90*/  IMAD R25, R12, 0x2, R24 ;  /* 0x000000020c197824 */ /* 0x000fc600078e0218 */
[----:B------:R1:W-:Y:S01]  /*11da0*/  STL [R1+0x18b0], R11 ;  /* 0x0018b00b01007387 */ /* 0x0003e20000100800 */
[-C--:B------:R-:W-:Y:S02]  /*11db0*/  LEA R13, P2, R24, R17.reuse, 0x1 ;  /* 0x00000011180d7211 */ /* 0x080fe400078408ff */
[-C--:B0-----:R-:W-:Y:S02]  /*11dc0*/  LEA R9, P0, R22, R17.reuse, 0x1 ;  /* 0x0000001116097211 */ /* 0x081fe400078008ff */
        /* <DEDUP_REMOVED lines=10> */
[-C--:B------:R-:W-:Y:S01]  /*11e70*/  LEA R15, P0, R25, R17.reuse, 0x1 ;  /* 0x00000011190f7211 */ /* 0x080fe200078008ff */
[C---:B------:R-:W-:Y:S02]  /*11e80*/  IMAD R2, R12.reuse, 0x2, R27 ;  /* 0x000000020c027824 */ /* 0x040fe400078e021b */
[----:B------:R0:W-:Y:S04]  /*11e90*/  STL [R1+0x18a8], R14 ;  /* 0x0018a80e01007387 */ /* 0x0001e80000100800 */
[----:B------:R1:W-:Y:S01]  /*11ea0*/  STL [R1+0x1898], R13 ;  /* 0x0018980d01007387 */ /* 0x0003e20000100800 */
[----:B------:R-:W-:Y:S01]  /*11eb0*/  IMAD R3, R12, 0x2, R2 ;  /* 0x000000020c037824 */ /* 0x000fe200078e0202 */
[----:B0-----:R-:W-:-:S02]  /*11ec0*/  LEA R14, P1, R26, R17, 0x1 ;  /* 0x000000111a0e7211 */ /* 0x001fc400078208ff */
[----:B------:R0:W-:Y:S01]  /*11ed0*/  STL [R1+0x189c], R15 ;  /* 0x00189c0f01007387 */ /* 0x0001e20000100800 */
[----:B-1----:R-:W-:-:S03]  /*11ee0*/  LEA R13, P2, R27, R17, 0x1 ;  /* 0x000000111b0d7211 */ /* 0x002fc600078408ff */
[----:B------:R1:W-:Y:S01]  /*11ef0*/  STL [R1+0x18a0], R14 ;  /* 0x0018a00e01007387 */ /* 0x0003e20000100800 */
[----:B------:R-:W-:-:S03]  /*11f00*/  IMAD R4, R12, 0x2, R3 ;  /* 0x000000020c047824 */ /* 0x000fc600078e0203 */
[----:B------:R2:W-:Y:S01]  /*11f10*/  STL [R1+0x18a4], R13 ;  /* 0x0018a40d01007387 */ /* 0x0005e20000100800 */
[-C--:B0-----:R-:W-:Y:S02]  /*11f20*/  LEA.HI.X.SX32 R15, R25, R18.reuse, 0x1, P0 ;  /* 0x00000012190f7211 */ /* 0x081fe400000f0eff */
[----:B-1----:R-:W-:-:S03]  /*11f30*/  LEA.HI.X.SX32 R14, R26, R18, 0x1, P1 ;  /* 0x000000121a0e7211 */ /* 0x002fc600008f0eff */
[----:B------:R0:W-:Y:S01]  /*11f40*/  STL [R1+0x1894], R15 ;  /* 0x0018940f01007387 */ /* 0x0001e20000100800 */
[----:B--2---:R-:W-:-:S03]  /*11f50*/  LEA.HI.X.SX32 R13, R27, R18, 0x1, P2 ;  /* 0x000000121b0d7211 */ /* 0x004fc600010f0eff */
[----:B------:R1:W-:Y:S01]  /*11f60*/  STL [R1+0x1890], R14 ;  /* 0x0018900e01007387 */ /* 0x0003e20000100800 */
[----:B------:R-:W-:-:S03]  /*11f70*/  IMAD R5, R12, 0x2, R4 ;  /* 0x000000020c057824 */ /* 0x000fc600078e0204 */
[----:B------:R2:W-:Y:S01]  /*11f80*/  STL [R1+0x1880], R13 ;  /* 0x0018800d01007387 */ /* 0x0005e20000100800 */
[-C--:B0-----:R-:W-:Y:S02]  /*11f90*/  LEA R15, P0, R2, R17.reuse, 0x1 ;  /* 0x00000011020f7211 */ /* 0x081fe400078008ff */
[----:B-1----:R-:W-:-:S03]  /*11fa0*/  LEA R14, P1, R3, R17, 0x1 ;  /* 0x00000011030e7211 */ /* 0x002fc600078208ff */
[----:B------:R-:W-:Y:S01]  /*11fb0*/  STL [R1+0x1884], R15 ;  /* 0x0018840f01007387 */ /* 0x000fe20000100800 */
[----:B--2---:R-:W-:-:S03]  /*11fc0*/  LEA R13, P2, R4, R17, 0x1 ;  /* 0x00000011040d7211 */ /* 0x004fc600078408ff */
[----:B------:R0:W-:Y:S01]  /*11fd0*/  STL [R1+0x1888], R14 ;  /* 0x0018880e01007387 */ /* 0x0001e20000100800 */
[----:B------:R-:W-:-:S03]  /*11fe0*/  IMAD R6, R12, 0x2, R5 ;  /* 0x000000020c067824 */ /* 0x000fc600078e0205 */
[----:B------:R1:W-:Y:S01]  /*11ff0*/  STL [R1+0x188c], R13 ;  /* 0x00188c0d01007387 */ /* 0x0003e20000100800 */
[----:B------:R-:W-:Y:S01]  /*12000*/  IMAD R7, R12, 0x2, R6 ;  /* 0x000000020c077824 */ /* 0x000fe200078e0206 */
[-C--:B0-----:R-:W-:Y:S02]  /*12010*/  LEA.HI.X.SX32 R14, R2, R18.reuse, 0x1, P0 ;  /* 0x00000012020e7211 */ /* 0x081fe400000f0eff */
[-C--:B------:R-:W-:Y:S02]  /*12020*/  LEA.HI.X.SX32 R2, R4, R18.reuse, 0x1, P2 ;  /* 0x0000001204027211 */ /* 0x080fe400010f0eff */
[----:B-1----:R-:W-:Y:S01]  /*12030*/  LEA.HI.X.SX32 R13, R3, R18, 0x1, P1 ;  /* 0x00000012030d7211 */ /* 0x002fe200008f0eff */
[----:B------:R-:W-:Y:S01]  /*12040*/  STL [R1+0x187c], R14 ;  /* 0x00187c0e01007387 */ /* 0x000fe20000100800 */
[----:B------:R-:W-:Y:S01]  /*12050*/  IMAD R8, R12, 0x2, R7 ;  /* 0x000000020c087824 */ /* 0x000fe200078e0207 */
[-C--:B------:R-:W-:Y:S02]  /*12060*/  LEA R4, P1, R6, R17.reuse, 0x1 ;  /* 0x0000001106047211 */ /* 0x080fe400078208ff */
[----:B------:R0:W-:Y:S04]  /*12070*/  STL [R1+0x1878], R13 ;  /* 0x0018780d01007387 */ /* 0x0001e80000100800 */
[----:B------:R1:W-:Y:S01]  /*12080*/  STL [R1+0x1868], R2 ;  /* 0x0018680201007387 */ /* 0x0003e20000100800 */
[----:B------:R-:W-:Y:S01]  /*12090*/  IMAD R0, R12, 0x2, R8 ;  /* 0x000000020c007824 */ /* 0x000fe200078e0208 */
[----:B0-----:R-:W-:-:S02]  /*120a0*/  LEA R13, P0, R5, R17, 0x1 ;  /* 0x00000011050d7211 */ /* 0x001fc400078008ff */
[----:B-1----:R-:W-:-:S03]  /*120b0*/  LEA R2, P2, R7, R17, 0x1 ;  /* 0x0000001107027211 */ /* 0x002fc600078408ff */
[----:B------:R-:W-:Y:S01]  /*120c0*/  STL [R1+0x186c], R13 ;  /* 0x00186c0d01007387 */ /* 0x000fe20000100800 */
[----:B------:R-:W-:-:S03]  /*120d0*/  LEA.HI.X.SX32 R5, R5, R18, 0x1, P0 ;  /* 0x0000001205057211 */ /* 0x000fc600000f0eff */
[----:B------:R0:W-:Y:S01]  /*120e0*/  STL [R1+0x1870], R4 ;  /* 0x0018700401007387 */ /* 0x0001e20000100800 */
[----:B------:R-:W-:-:S03]  /*120f0*/  IMAD R10, R12, 0x2, R0 ;  /* 0x000000020c0a7824 */ /* 0x000fc600078e0200 */
[----:B------:R1:W-:Y:S01]  /*12100*/  STL [R1+0x1874], R2 ;  /* 0x0018740201007387 */ /* 0x0003e20000100800 */
[----:B0-----:R-:W-:-:S03]  /*12110*/  LEA.HI.X.SX32 R4, R6, R18, 0x1, P1 ;  /* 0x0000001206047211 */ /* 0x001fc600008f0eff */
[----:B------:R0:W-:Y:S01]  /*12120*/  STL [R1+0x1864], R5 ;  /* 0x0018640501007387 */ /* 0x0001e20000100800 */
[----:B-1----:R-:W-:-:S03]  /*12130*/  LEA.HI.X.SX32 R2, R7, R18, 0x1, P2 ;  /* 0x0000001207027211 */ /* 0x002fc600010f0eff */
        /* <DEDUP_REMOVED lines=12> */
[----:B-1----:R-:W-:-:S03]  /*12200*/  LEA.HI.X.SX32 R2, R0, R18, 0x1, P1 ;  /* 0x0000001200027211 */ /* 0x002fc600008f0eff */
[----:B------:R-:W-:Y:S01]  /*12210*/  STL [R1+0x184c], R4 ;  /* 0x00184c0401007387 */ /* 0x000fe20000100800 */
[----:B------:R-:W-:-:S03]  /*12220*/  LEA.HI.X.SX32 R0, R10, R18, 0x1, P2 ;  /* 0x000000120a007211 */ /* 0x000fc600010f0eff */
[----:B------:R0:W-:Y:S01]  /*12230*/  STL [R1+0x1848], R2 ;  /* 0x0018480201007387 */ /* 0x0001e20000100800 */
[-C--:B------:R-:W-:Y:S01]  /*12240*/  LEA R7, P1, R11, R17.reuse, 0x1 ;  /* 0x000000110b077211 */ /* 0x080fe200078208ff */
[C---:B------:R-:W-:Y:S02]  /*12250*/  IMAD R21, R12.reuse, 0x2, R16 ;  /* 0x000000020c157824 */ /* 0x040fe400078e0210 */
[----:B------:R1:W-:Y:S01]  /*12260*/  STL [R1+0x1838], R0 ;  /* 0x0018380001007387 */ /* 0x0003e20000100800 */
[-C--:B0-----:R-:W-:Y:S01]  /*12270*/  LEA R2, P0, R9, R17.reuse, 0x1 ;  /* 0x0000001109027211 */ /* 0x081fe200078008ff */
[----:B------:R-:W-:Y:S01]  /*12280*/  IMAD R19, R12, 0x2, R21 ;  /* 0x000000020c137824 */ /* 0x000fe200078e0215 */
[----:B-1----:R-:W-:-:S03]  /*12290*/  LEA R0, P2, R16, R17, 0x1 ;  /* 0x0000001110007211 */ /* 0x002fc600078408ff */
[----:B------:R-:W-:Y:S01]  /*122a0*/  STL [R1+0x183c], R2 ;  /* 0x00183c0201007387 */ /* 0x000fe20000100800 */
[----:B------:R-:W-:-:S03]  /*122b0*/  LEA.HI.X.SX32 R8, R9, R18, 0x1, P0 ;  /* 0x0000001209087211 */ /* 0x000fc600000f0eff */
[----:B------:R0:W-:Y:S01]  /*122c0*/  STL [R1+0x1840], R7 ;  /* 0x0018400701007387 */ /* 0x0001e20000100800 */
[----:B------:R-:W-:-:S03]  /*122d0*/  IMAD R3, R12, 0x2, R19 ;  /* 0x000000020c037824 */ /* 0x000fc600078e0213 */
[----:B------:R1:W-:Y:S01]  /*122e0*/  STL [R1+0x1844], R0 ;  /* 0x0018440001007387 */ /* 0x0003e20000100800 */
[----:B0-----:R-:W-:-:S03]  /*122f0*/  LEA.HI.X.SX32 R7, R11, R18, 0x1, P1 ;  /* 0x000000120b077211 */ /* 0x001fc600008f0eff */
[----:B------:R-:W-:Y:S01]  /*12300*/  STL [R1+0x1834], R8 ;  /* 0x0018340801007387 */ /* 0x000fe20000100800 */
[----:B-1----:R-:W-:-:S03]  /*12310*/  LEA.HI.X.SX32 R0, R16, R18, 0x1, P2 ;  /* 0x0000001210007211 */ /* 0x002fc600010f0eff */
[----:B------:R0:W-:Y:S01]  /*12320*/  STL [R1+0x1830], R7 ;  /* 0x0018300701007387 */ /* 0x0001e20000100800 */
[-C--:B------:R-:W-:Y:S01]  /*12330*/  LEA R9, P1, R19, R17.reuse, 0x1 ;  /* 0x0000001113097211 */ /* 0x080fe200078208ff */
[----:B------:R-:W-:Y:S02]  /*12340*/  IMAD R20, R12, 0x2, R3 ;  /* 0x000000020c147824 */ /* 0x000fe400078e0203 */
[----:B------:R1:W-:Y:S01]  /*12350*/  STL [R1+0x1820], R0 ;  /* 0x0018200001007387 */ /* 0x0003e20000100800 */
[-C--:B0-----:R-:W-:Y:S02]  /*12360*/  LEA R7, P0, R21, R17.reuse, 0x1 ;  /* 0x0000001115077211 */ /* 0x081fe400078008ff */
[----:B-1----:R-:W-:-:S03]  /*12370*/  LEA R0, P2, R3, R17, 0x1 ;  /* 0x0000001103007211 */ /* 0x002fc600078408ff */
[----:B------:R-:W-:Y:S01]  /*12380*/  STL [R1+0x1824], R7 ;  /* 0x0018240701007387 */ /* 0x000fe20000100800 */
[C---:B------:R-:W-:Y:S01]  /*12390*/  IMAD R6, R12.reuse, 0x2, R20 ;  /* 0x000000020c067824 */ /* 0x040fe200078e0214 */
[----:B------:R-:W-:Y:S02]  /*123a0*/  LEA.HI.X.SX32 R10, R21, R18, 0x1, P0 ;  /* 0x00000012150a7211 */ /* 0x000fe400000f0eff */
[----:B------:R0:W-:Y:S04]  /*123b0*/  STL [R1+0x1828], R9 ;  /* 0x0018280901007387 */ /* 0x0001e80000100800 */
[----:B------:R1:W-:Y:S01]  /*123c0*/  STL [R1+0x182c], R0 ;  /* 0x00182c0001007387 */ /* 0x0003e20000100800 */
[----:B------:R-:W-:-:S03]  /*123d0*/  IMAD R5, R12, 0x2, R6 ;  /* 0x000000020c057824 */ /* 0x000fc600078e0206 */
[----:B------:R2:W-:Y:S01]  /*123e0*/  STL [R1+0x181c], R10 ;  /* 0x00181c0a01007387 */ /* 0x0005e20000100800 */
[-C--:B0-----:R-:W-:Y:S02]  /*123f0*/  LEA.HI.X.SX32 R9, R3, R18.reuse, 0x1, P2 ;  /* 0x0000001203097211 */ /* 0x081fe400010f0eff */
[----:B-1----:R-:W-:-:S05]  /*12400*/  LEA.HI.X.SX32 R0, R19, R18, 0x1, P1 ;  /* 0x0000001213007211 */ /* 0x002fca00008f0eff */
[----:B------:R0:W-:Y:S01]  /*12410*/  STL [R1+0x1818], R0 ;  /* 0x0018180001007387 */ /* 0x0001e20000100800 */
[----:B--2---:R-:W-:-:S03]  /*12420*/  LEA R10, P1, R6, R17, 0x1 ;  /* 0x00000011060a7211 */ /* 0x004fc600078208ff */
[----:B------:R1:W-:Y:S01]  /*12430*/  STL [R1+0x17b4], R9 ;  /* 0x0017b40901007387 */ /* 0x0003e20000100800 */
[----:B------:R-:W-:Y:S01]  /*12440*/  IMAD R4, R12, 0x2, R5 ;  /* 0x000000020c047824 */ /* 0x000fe200078e0205 */
[-C--:B0-----:R-:W-:Y:S02]  /*12450*/  LEA R0, P0, R20, R17.reuse, 0x1 ;  /* 0x0000001114007211 */ /* 0x081fe400078008ff */
[----:B-1----:R-:W-:-:S03]  /*12460*/  LEA R9, P2, R5, R17, 0x1 ;  /* 0x0000001105097211 */ /* 0x002fc600078408ff */
[----:B------:R-:W-:Y:S01]  /*12470*/  STL [R1+0x180c], R0 ;  /* 0x00180c0001007387 */ /* 0x000fe20000100800 */
[-C--:B------:R-:W-:Y:S01]  /*12480*/  LEA.HI.X.SX32 R11, R20, R18.reuse, 0x1, P0 ;  /* 0x00000012140b7211 */ /* 0x080fe200000f0eff */
[C---:B------:R-:W-:Y:S02]  /*12490*/  IMAD R2, R12.reuse, 0x2, R4 ;  /* 0x000000020c027824 */ /* 0x040fe400078e0204 */
[----:B------:R0:W-:Y:S04]  /*124a0*/  STL [R1+0x1810], R10 ;  /* 0x0018100a01007387 */ /* 0x0001e80000100800 */
[----:B------:R1:W-:Y:S01]  /*124b0*/  STL [R1+0x1814], R9 ;  /* 0x0018140901007387 */ /* 0x0003e20000100800 */
[----:B------:R-:W-:Y:S01]  /*124c0*/  IMAD R8, R12, 0x2, R2 ;  /* 0x000000020c087824 */ /* 0x000fe200078e0202 */
[----:B0-----:R-:W-:-:S02]  /*124d0*/  LEA.HI.X.SX32 R10, R6, R18, 0x1, P1 ;  /* 0x00000012060a7211 */ /* 0x001fc400008f0eff */
[----:B------:R-:W-:Y:S01]  /*124e0*/  STL [R1+0x17b8], R11 ;  /* 0x0017b80b01007387 */ /* 0x000fe20000100800 */
[----:B-1----:R-:W-:-:S03]  /*124f0*/  LEA.HI.X.SX32 R9, R5, R18, 0x1, P2 ;  /* 0x0000001205097211 */ /* 0x002fc600010f0eff */
[----:B------:R-:W-:Y:S01]  /*12500*/  STL [R1+0x17bc], R10 ;  /* 0x0017bc0a01007387 */ /* 0x000fe20000100800 */
[----:B------:R-:W-:-:S03]  /*12510*/  LEA R5, P0, R4, R17, 0x1 ;  /* 0x0000001104057211 */ /* 0x000fc600078008ff */
[----:B------:R0:W-:Y:S01]  /*12520*/  STL [R1+0x17c0], R9 ;  /* 0x0017c00901007387 */ /* 0x0001e20000100800 */
[----:B------:R-:W-:-:S03]  /*12530*/  IMAD R7, R12, 0x2, R8 ;  /* 0x000000020c077824 */ /* 0x000fc600078e0208 */
[----:B------:R-:W-:Y:S01]  /*12540*/  STL [R1+0x17c8], R5 ;  /* 0x0017c80501007387 */ /* 0x000fe20000100800 */
[-C--:B0-----:R-:W-:Y:S01]  /*12550*/  LEA R9, P1, R2, R17.reuse, 0x1 ;  /* 0x0000001102097211 */ /* 0x081fe200078208ff */
[----:B------:R-:W-:Y:S01]  /*12560*/  IMAD R3, R12, 0x2, R7 ;  /* 0x000000020c037824 */ /* 0x000fe200078e0207 */
[----:B------:R-:W-:-:S03]  /*12570*/  LEA R10, P2, R8, R17, 0x1 ;  /* 0x00000011080a7211 */ /* 0x000fc600078408ff */
[----:B------:R0:W-:Y:S01]  /*12580*/  STL [R1+0x17d0], R9 ;  /* 0x0017d00901007387 */ /* 0x0001e20000100800 */
[-C--:B------:R-:W-:Y:S01]  /*12590*/  LEA.HI.X.SX32 R8, R8, R18.reuse, 0x1, P2 ;  /* 0x0000001208087211 */ /* 0x080fe200010f0eff */
[----:B------:R-:W-:Y:S02]  /*125a0*/  IMAD R0, R12, 0x2, R3 ;  /* 0x000000020c007824 */ /* 0x000fe400078e0203 */
[----:B------:R-:W-:Y:S01]  /*125b0*/  STL [R1+0x17d8], R10 ;  /* 0x0017d80a01007387 */ /* 0x000fe20000100800 */
[-C--:B0-----:R-:W-:Y:S02]  /*125c0*/  LEA.HI.X.SX32 R9, R4, R18.reuse, 0x1, P0 ;  /* 0x0000001204097211 */ /* 0x081fe400000f0eff */
[----:B------:R-:W-:-:S03]  /*125d0*/  LEA.HI.X.SX32 R4, R2, R18, 0x1, P1 ;  /* 0x0000001202047211 */ /* 0x000fc600008f0eff */
[----:B------:R0:W-:Y:S04]  /*125e0*/  STL [R1+0x17c4], R9 ;  /* 0x0017c40901007387 */ /* 0x0001e80000100800 */
[----:B------:R1:W-:Y:S04]  /*125f0*/  STL [R1+0x17cc], R4 ;  /* 0x0017cc0401007387 */ /* 0x0003e80000100800 */
[----:B------:R2:W-:Y:S01]  /*12600*/  STL [R1+0x17d4], R8 ;  /* 0x0017d40801007387 */ /* 0x0005e20000100800 */
[-C--:B0-----:R-:W-:Y:S02]  /*12610*/  LEA R9, P1, R3, R17.reuse, 0x1 ;  /* 0x0000001103097211 */ /* 0x081fe400078208ff */
[----:B-1----:R-:W-:-:S02]  /*12620*/  LEA R4, P0, R7, R17, 0x1 ;  /* 0x0000001107047211 */ /* 0x002fc400078008ff */
[----:B--2---:R-:W-:-:S03]  /*12630*/  LEA R8, P2, R0, R17, 0x1 ;  /* 0x0000001100087211 */ /* 0x004fc600078408ff */
[----:B------:R-:W-:Y:S01]  /*12640*/  STL [R1+0x17e0], R4 ;  /* 0x0017e00401007387 */ /* 0x000fe20000100800 */
[-C--:B------:R-:W-:Y:S02]  /*12650*/  LEA.HI.X.SX32 R7, R7, R18.reuse, 0x1, P0 ;  /* 0x0000001207077211 */ /* 0x080fe400000f0eff */
[-C--:B------:R-:W-:Y:S01]  /*12660*/  LEA.HI.X.SX32 R3, R3, R18.reuse, 0x1, P1 ;  /* 0x0000001203037211 */ /* 0x080fe200008f0eff */
[----:B------:R-:W-:Y:S01]  /*12670*/  STL [R1+0x17f4], R9 ;  /* 0x0017f40901007387 */ /* 0x000fe20000100800 */
[----:B------:R-:W-:Y:S01]  /*12680*/  IMAD R6, R12, 0x2, R0 ;  /* 0x000000020c067824 */ /* 0x000fe200078e0200 */
[----:B------:R-:W-:Y:S02]  /*12690*/  LEA.HI.X.SX32 R0, R0, R18, 0x1, P2 ;  /* 0x0000001200007211 */ /* 0x000fe400010f0eff */
[----:B------:R-:W-:Y:S01]  /*126a0*/  STL [R1+0x1808], R8 ;  /* 0x0018080801007387 */ /* 0x000fe20000100800 */
[----:B------:R-:W-:-:S03]  /*126b0*/  IMAD R5, R12, 0x2, R6 ;  /* 0x000000020c057824 */ /* 0x000fc600078e0206 */
[----:B------:R-:W2:Y:S04]  /*126c0*/  LDL.LU R27, [R1+0x424] ;  /* 0x00042400011b7983 */ /* 0x000ea80000300800 */
[----:B------:R0:W-:Y:S04]  /*126d0*/  STL [R1+0x17dc], R7 ;  /* 0x0017dc0701007387 */ /* 0x0001e80000100800 */
[----:B------:R-:W-:Y:S04]  /*126e0*/  STL [R1+0x17e4], R3 ;  /* 0x0017e40301007387 */ /* 0x000fe80000100800 */
[----:B------:R-:W3:Y:S01]  /*126f0*/  LDL.LU R26, [R1+0x420] ;  /* 0x00042000011a7983 */ /* 0x000ee20000300800 */
[----:B------:R-:W-:-:S03]  /*12700*/  IMAD R2, R12, 0x2, R5 ;  /* 0x000000020c027824 */ /* 0x000fc600078e0205 */
[----:B------:R-:W4:Y:S01]  /*12710*/  LDL.LU R28, [R1+0x41c] ;  /* 0x00041c00011c7983 */ /* 0x000f220000300800 */
[----:B0-----:R-:W-:-:S03]  /*12720*/  LEA R7, P1, R5, R17, 0x1 ;  /* 0x0000001105077211 */ /* 0x001fc600078208ff */
[----:B------:R0:W-:Y:S04]  /*12730*/  STL [R1+0x17f8], R0 ;  /* 0x0017f80001007387 */ /* 0x0001e80000100800 */
[----:B------:R-:W5:Y:S01]  /*12740*/  LDL.LU R25, [R1+0x418] ;  /* 0x0004180001197983 */ /* 0x000f620000300800 */
[----:B0-----:R-:W-:-:S05]  /*12750*/  LEA R0, P0, R6, R17, 0x1 ;  /* 0x0000001106007211 */ /* 0x001fca00078008ff */
[----:B------:R0:W-:Y:S04]  /*12760*/  STL [R1+0x17fc], R0 ;  /* 0x0017fc0001007387 */ /* 0x0001e80000100800 */
[----:B------:R-:W5:Y:S04]  /*12770*/  LDL.LU R24, [R1+0x414] ;  /* 0x0004140001187983 */ /* 0x000f680000300800 */
[----:B------:R1:W-:Y:S01]  /*12780*/  STL [R1+0x1800], R7 ;  /* 0x0018000701007387 */ /* 0x0003e20000100800 */
[----:B0-----:R-:W-:-:S03]  /*12790*/  LEA R0, P2, R2, R17, 0x1 ;  /* 0x0000001102007211 */ /* 0x001fc600078408ff */
[----:B------:R-:W5:Y:S04]  /*127a0*/  LDL.LU R23, [R1+0x410] ;  /* 0x0004100001177983 */ /* 0x000f680000300800 */
[----:B------:R-:W5:Y:S01]  /*127b0*/  LDL.LU R22, [R1+0x40c] ;  /* 0x00040c0001167983 */ /* 0x000f620000300800 */
[-C--:B-1----:R-:W-:Y:S02]  /*127c0*/  LEA.HI.X.SX32 R7, R6, R18.reuse, 0x1, P0 ;  /* 0x0000001206077211 */ /* 0x082fe400000f0eff */
[-C--:B------:R-:W-:Y:S01]  /*127d0*/  LEA.HI.X.SX32 R6, R5, R18.reuse, 0x1, P1 ;  /* 0x0000001205067211 */ /* 0x080fe200008f0eff */
[----:B------:R-:W-:Y:S04]  /*127e0*/  STL [R1+0x1804], R0 ;  /* 0x0018040001007387 */ /* 0x000fe80000100800 */
[----:B------:R-:W5:Y:S04]  /*127f0*/  LDL.LU R29, [R1+0x408] ;  /* 0x00040800011d7983 */ /* 0x000f680000300800 */
[----:B------:R0:W-:Y:S04]  /*12800*/  STL [R1+0x17e8], R7 ;  /* 0x0017e80701007387 */ /* 0x0001e80000100800 */
[----:B------:R-:W5:Y:S04]  /*12810*/  LDL.LU R15, [R1+0x404] ;  /* 0x00040400010f7983 */ /* 0x000f680000300800 */
[----:B------:R1:W-:Y:S04]  /*12820*/  STL [R1+0x17ec], R6 ;  /* 0x0017ec0601007387 */ /* 0x0003e80000100800 */
[----:B------:R-:W5:Y:S01]  /*12830*/  LDL.LU R14, [R1+0x400] ;  /* 0x00040000010e7983 */ /* 0x000f620000300800 */
[----:B------:R-:W-:Y:S01]  /*12840*/  IMAD R4, R12, 0x2, R2 ;  /* 0x000000020c047824 */ /* 0x000fe200078e0202 */
[----:B------:R-:W-:-:S03]  /*12850*/  LEA.HI.X.SX32 R5, R2, R18, 0x1, P2 ;  /* 0x0000001202057211 */ /* 0x000fc600010f0eff */
[----:B------:R-:W-:Y:S01]  /*12860*/  IMAD R3, R12, 0x2, R4 ;  /* 0x000000020c037824 */ /* 0x000fe200078e0204 */
[----:B0-----:R-:W-:-:S03]  /*12870*/  LEA R7, P0, R4, R17, 0x1 ;  /* 0x0000001104077211 */ /* 0x001fc600078008ff */
[C---:B------:R-:W-:Y:S01]  /*12880*/  IMAD R0, R12.reuse, 0x2, R3 ;  /* 0x000000020c007824 */ /* 0x040fe200078e0203 */
[-C--:B-1----:R-:W-:Y:S01]  /*12890*/  LEA R6, P1, R3, R17.reuse, 0x1 ;  /* 0x0000001103067211 */ /* 0x082fe200078208ff */
[----:B------:R0:W-:Y:S02]  /*128a0*/  STL [R1+0x17f0], R5 ;  /* 0x0017f00501007387 */ /* 0x0001e40000100800 */
[----:B------:R-:W-:Y:S02]  /*128b0*/  IMAD R2, R12, 0x2, R0 ;  /* 0x000000020c027824 */ /* 0x000fe400078e0200 */
[----:B------:R-:W-:Y:S04]  /*128c0*/  STL [R1+0x17a8], R7 ;  /* 0x0017a80701007387 */ /* 0x000fe80000100800 */
[----:B------:R-:W5:Y:S01]  /*128d0*/  LDL.LU R13, [R1+0x3fc] ;  /* 0x0003fc00010d7983 */ /* 0x000f620000300800 */
[----:B0-----:R-:W-:-:S03]  /*128e0*/  LEA R5, P2, R0, R17, 0x1 ;  /* 0x0000001100057211 */ /* 0x001fc600078408ff */
[----:B------:R0:W-:Y:S04]  /*128f0*/  STL [R1+0x17ac], R6 ;  /* 0x0017ac0601007387 */ /* 0x0001e80000100800 */
[----:B------:R-:W5:Y:S04]  /*12900*/  LDL.LU R12, [R1+0x3f8] ;  /* 0x0003f800010c7983 */ /* 0x000f680000300800 */
[----:B------:R1:W-:Y:S01]  /*12910*/  STL [R1+0x17b0], R5 ;  /* 0x0017b00501007387 */ /* 0x0003e20000100800 */
[----:B0-----:R-:W-:Y:S02]  /*12920*/  LEA R6, P3, R2, R17, 0x1 ;  /* 0x0000001102067211 */ /* 0x001fe400078608ff */
[----:B-1----:R-:W-:-:S02]  /*12930*/  LEA.HI.X.SX32 R5, R4, R18, 0x1, P0 ;  /* 0x0000001204057211 */ /* 0x002fc400000f0eff */
[-C--:B------:R-:W-:Y:S02]  /*12940*/  LEA.HI.X.SX32 R4, R3, R18.reuse, 0x1, P1 ;  /* 0x0000001203047211 */ /* 0x080fe400008f0eff */
[-C--:B------:R-:W-:Y:S01]  /*12950*/  LEA.HI.X.SX32 R3, R0, R18.reuse, 0x1, P2 ;  /* 0x0000001200037211 */ /* 0x080fe200010f0eff */
[----:B------:R-:W-:Y:S01]  /*12960*/  STL [R1+0x17a4], R6 ;  /* 0x0017a40601007387 */ /* 0x000fe20000100800 */
[----:B------:R-:W-:-:S03]  /*12970*/  LEA.HI.X.SX32 R0, R2, R18, 0x1, P3 ;  /* 0x0000001202007211 */ /* 0x000fc600018f0eff */
[----:B------:R-:W-:Y:S04]  /*12980*/  STL [R1+0x1798], R5 ;  /* 0x0017980501007387 */ /* 0x000fe80000100800 */
[----:B------:R-:W-:Y:S04]  /*12990*/  STL [R1+0x179c], R4 ;  /* 0x00179c0401007387 */ /* 0x000fe80000100800 */
[----:B------:R-:W-:Y:S04]  /*129a0*/  STL [R1+0x17a0], R3 ;  /* 0x0017a00301007387 */ /* 0x000fe80000100800 */
[----:B------:R-:W-:Y:S01]  /*129b0*/  STL [R1+0x1794], R0 ;  /* 0x0017940001007387 */ /* 0x000fe20000100800 */
[----:B--2---:R-:W-:-:S05]  /*129c0*/  IMAD R16, R27, UR4, RZ ;  /* 0x000000041b107c24 */ /* 0x004fca000f8e02ff */
[----:B------:R-:W-:Y:S01]  /*129d0*/  STL [R1+0x1c10], R16 ;  /* 0x001c101001007387 */ /* 0x000fe20000100800 */
[----:B---3--:R-:W-:Y:S02]  /*129e0*/  IMAD R17, R26, UR4, RZ ;  /* 0x000000041a117c24 */ /* 0x008fe4000f8e02ff */
[----:B----4-:R-:W-:-:S03]  /*129f0*/  IMAD R28, R28, UR4, RZ ;  /* 0x000000041c1c7c24 */ /* 0x010fc6000f8e02ff */
[----:B------:R-:W-:Y:S01]  /*12a00*/  STL [R1+0x1c14], R17 ;  /* 0x001c141101007387 */ /* 0x000fe20000100800 */
[----:B-----5:R-:W-:-:S03]  /*12a10*/  IMAD R26, R25, UR4, RZ ;  /* 0x00000004191a7c24 */ /* 0x020fc6000f8e02ff */
[----:B------:R-:W-:Y:S04]  /*12a20*/  STL [R1+0x1c18], R28 ;  /* 0x001c181c01007387 */ /* 0x000fe80000100800 */
[----:B------:R-:W-:Y:S01]  /*12a30*/  STL [R1+0x1c1c], R26 ;  /* 0x001c1c1a01007387 */ /* 0x000fe20000100800 */
[----:B------:R-:W-:Y:S02]  /*12a40*/  IMAD R18, R24, UR4, RZ ;  /* 0x0000000418127c24 */ /* 0x000fe4000f8e02ff */
[----:B------:R-:W-:-:S03]  /*12a50*/  IMAD R19, R23, UR4, RZ ;  /* 0x0000000417137c24 */ /* 0x000fc6000f8e02ff */
[----:B------:R-:W-:Y:S01]  /*12a60*/  STL [R1+0x1c20], R18 ;  /* 0x001c201201007387 */ /* 0x000fe20000100800 */
[----:B------:R-:W-:-:S03]  /*12a70*/  IMAD R20, R22, UR4, RZ ;  /* 0x0000000416147c24 */ /* 0x000fc6000f8e02ff */
[----:B------:R-:W-:Y:S04]  /*12a80*/  STL [R1+0x1c24], R19 ;  /* 0x001c241301007387 */ /* 0x000fe80000100800 */
[----:B------:R-:W-:Y:S01]  /*12a90*/  STL [R1+0x1c28], R20 ;  /* 0x001c281401007387 */ /* 0x000fe20000100800 */
[----:B------:R-:W-:Y:S02]  /*12aa0*/  IMAD R21, R29, UR4, RZ ;  /* 0x000000041d157c24 */ /* 0x000fe4000f8e02ff */
[----:B------:R-:W-:-:S03]  /*12ab0*/  IMAD R22, R15, UR4, RZ ;  /* 0x000000040f167c24 */ /* 0x000fc6000f8e02ff */
[----:B------:R-:W-:Y:S01]  /*12ac0*/  STL [R1+0x1c2c], R21 ;  /* 0x001c2c1501007387 */ /* 0x000fe20000100800 */
[----:B------:R-:W-:-:S03]  /*12ad0*/  IMAD R24, R14, UR4, RZ ;  /* 0x000000040e187c24 */ /* 0x000fc6000f8e02ff */
[----:B------:R-:W-:Y:S04]  /*12ae0*/  STL [R1+0x1c30], R22 ;  /* 0x001c301601007387 */ /* 0x000fe80000100800 */
[----:B------:R0:W-:Y:S04]  /*12af0*/  STL [R1+0x1c34], R24 ;  /* 0x001c341801007387 */ /* 0x0001e80000100800 */
[----:B0-----:R-:W2:Y:S01]  /*12b00*/  LDL.LU R24, [R1+0x3f0] ;  /* 0x0003f00001187983 */ /* 0x001ea20000300800 */
[----:B------:R-:W-:-:S03]  /*12b10*/  IMAD R0, R12, UR4, RZ ;  /* 0x000000040c007c24 */ /* 0x000fc6000f8e02ff */
[----:B--2---:R0:W-:Y:S04]  /*12b20*/  STL [R1+0x1c60], R24 ;  /* 0x001c601801007387 */ /* 0x0041e80000100800 */
[----:B0-----:R-:W2:Y:S04]  /*12b30*/  LDL.LU R24, [R1+0x3f4] ;  /* 0x0003f40001187983 */ /* 0x001ea80000300800 */
[----:B------:R-:W3:Y:S04]  /*12b40*/  LDL.LU R22, [R1+0x3ec] ;  /* 0x0003ec0001167983 */ /* 0x000ee80000300800 */
[----:B------:R-:W4:Y:S04]  /*12b50*/  LDL.LU R21, [R1+0x3e8] ;  /* 0x0003e80001157983 */ /* 0x000f280000300800 */
[----:B------:R0:W-:Y:S04]  /*12b60*/  STL [R1+0x404], R0 ;  /* 0x0004040001007387 */ /* 0x0001e80000100800 */
[----:B------:R-:W5:Y:S04]  /*12b70*/  LDL.LU R20, [R1+0x3e4] ;  /* 0x0003e40001147983 */ /* 0x000f680000300800 */
[----:B------:R-:W3:Y:S04]  /*12b80*/  LDL.LU R19, [R1+0x3e0] ;  /* 0x0003e00001137983 */ /* 0x000ee80000300800 */
[----:B------:R-:W3:Y:S04]  /*12b90*/  LDL.LU R18, [R1+0x3dc] ;  /* 0x0003dc0001127983 */ /* 0x000ee80000300800 */
[----:B------:R-:W3:Y:S04]  /*12ba0*/  LDL.LU R26, [R1+0x3d8] ;  /* 0x0003d800011a7983 */ /* 0x000ee80000300800 */
[----:B------:R-:W3:Y:S04]  /*12bb0*/  LDL.LU R28, [R1+0x3d4] ;  /* 0x0003d400011c7983 */ /* 0x000ee80000300800 */
[----:B------:R-:W3:Y:S04]  /*12bc0*/  LDL.LU R17, [R1+0x3d0] ;  /* 0x0003d00001117983 */ /* 0x000ee80000300800 */
[----:B------:R-:W3:Y:S04]  /*12bd0*/  LDL.LU R16, [R1+0x3cc] ;  /* 0x0003cc0001107983 */ /* 0x000ee80000300800 */
[----:B------:R-:W3:Y:S04]  /*12be0*/  LDL.LU R2, [R1+0x3c8] ;  /* 0x0003c80001027983 */ /* 0x000ee80000300800 */
[----:B0-----:R-:W3:Y:S04]  /*12bf0*/  LDL.LU R0, [R1+0x3c4] ;  /* 0x0003c40001007983 */ /* 0x001ee80000300800 */
[----:B------:R-:W3:Y:S04]  /*12c00*/  LDL.LU R3, [R1+0x3c0] ;  /* 0x0003c00001037983 */ /* 0x000ee80000300800 */
        /* <DEDUP_REMOVED lines=8> */
[----:B------:R-:W3:Y:S01]  /*12c90*/  LDL.LU R25, [R1+0x39c] ;  /* 0x00039c0001197983 */ /* 0x000ee20000300800 */
[----:B------:R-:W-:-:S03]  /*12ca0*/  IMAD R10, R13, UR4, RZ ;  /* 0x000000040d0a7c24 */ /* 0x000fc6000f8e02ff */
[----:B------:R-:W3:Y:S04]  /*12cb0*/  LDL.LU R23, [R1+0x398] ;  /* 0x0003980001177983 */ /* 0x000ee80000300800 */
[----:B------:R-:W3:Y:S04]  /*12cc0*/  LDL.LU R29, [R1+0x394] ;  /* 0x00039400011d7983 */ /* 0x000ee80000300800 */
[----:B------:R-:W3:Y:S04]  /*12cd0*/  LDL.LU R15, [R1+0x390] ;  /* 0x00039000010f7983 */ /* 0x000ee80000300800 */
[----:B------:R-:W3:Y:S04]  /*12ce0*/  LDL.LU R14, [R1+0x38c] ;  /* 0x00038c00010e7983 */ /* 0x000ee80000300800 */
[----:B------:R-:W3:Y:S04]  /*12cf0*/  LDL.LU R13, [R1+0x388] ;  /* 0x00038800010d7983 */ /* 0x000ee80000300800 */
[----:B------:R-:W3:Y:S01]  /*12d00*/  LDL.LU R12, [R1+0x384] ;  /* 0x00038400010c7983 */ /* 0x000ee20000300800 */
[----:B--2---:R-:W-:-:S05]  /*12d10*/  IMAD R24, R24, UR4, RZ ;  /* 0x0000000418187c24 */ /* 0x004fca000f8e02ff */
[----:B------:R0:W-:Y:S04]  /*12d20*/  STL [R1+0x3f4], R24 ;  /* 0x0003f41801007387 */ /* 0x0001e80000100800 */
[----:B0-----:R-:W2:Y:S04]  /*12d30*/  LDL.LU R24, [R1+0x1c60] ;  /* 0x001c600001187983 */ /* 0x001ea80000300800 */
[----:B------:R-:W-:Y:S04]  /*12d40*/  STL [R1+0x400], R10 ;  /* 0x0004000a01007387 */ /* 0x000fe80000100800 */
[----:B------:R3:W-:Y:S01]  /*12d50*/  STL [R1+0x1c38], R10 ;  /* 0x001c380a01007387 */ /* 0x0007e20000100800 */
[----:B----4-:R-:W-:-:S02]  /*12d60*/  IMAD R21, R21, UR4, RZ ;  /* 0x0000000415157c24 */ /* 0x010fc4000f8e02ff */
[----:B-----5:R-:W-:Y:S02]  /*12d70*/  IMAD R20, R20, UR4, RZ ;  /* 0x0000000414147c24 */ /* 0x020fe4000f8e02ff */
[----:B---3--:R-:W-:Y:S02]  /*12d80*/  IMAD R10, R22, UR4, RZ ;  /* 0x00000004160a7c24 */ /* 0x008fe4000f8e02ff */
[----:B------:R-:W-:Y:S02]  /*12d90*/  IMAD R17, R17, UR4, RZ ;  /* 0x0000000411117c24 */ /* 0x000fe4000f8e02ff */
[----:B------:R-:W-:Y:S02]  /*12da0*/  IMAD R16, R16, UR4, RZ ;  /* 0x0000000410107c24 */ /* 0x000fe4000f8e02ff */
[----:B--2---:R-:W-:-:S05]  /*12db0*/  IMAD R24, R24, UR4, RZ ;  /* 0x0000000418187c24 */ /* 0x004fca000f8e02ff */
[----:B------:R-:W-:Y:S04]  /*12dc0*/  STL [R1+0x3f0], R24 ;  /* 0x0003f01801007387 */ /* 0x000fe80000100800 */
[----:B------:R0:W-:Y:S04]  /*12dd0*/  STL [R1+0x418], R10 ;  /* 0x0004180a01007387 */ /* 0x0001e80000100800 */
[----:B------:R-:W-:Y:S01]  /*12de0*/  STL [R1+0x41c], R21 ;  /* 0x00041c1501007387 */ /* 0x000fe20000100800 */
[----:B0-----:R-:W-:-:S03]  /*12df0*/  IMAD R10, R19, UR4, RZ ;  /* 0x00000004130a7c24 */ /* 0x001fc6000f8e02ff */
[----:B------:R-:W-:Y:S01]  /*12e00*/  STL [R1+0x430], R20 ;  /* 0x0004301401007387 */ /* 0x000fe20000100800 */
[----:B------:R-:W-:Y:S02]  /*12e10*/  IMAD R19, R18, UR4, RZ ;  /* 0x0000000412137c24 */ /* 0x000fe4000f8e02ff */
[----:B------:R-:W-:Y:S01]  /*12e20*/  IMAD R18, R26, UR4, RZ ;  /* 0x000000041a127c24 */ /* 0x000fe2000f8e02ff */
[----:B------:R0:W-:Y:S04]  /*12e30*/  STL [R1+0x434], R10 ;  /* 0x0004340a01007387 */ /* 0x0001e80000100800 */
[----:B------:R-:W-:Y:S01]  /*12e40*/  STL [R1+0x3dc], R19 ;  /* 0x0003dc1301007387 */ /* 0x000fe20000100800 */
[----:B0-----:R-:W-:-:S03]  /*12e50*/  IMAD R10, R28, UR4, RZ ;  /* 0x000000041c0a7c24 */ /* 0x001fc6000f8e02ff */
[----:B------:R-:W-:Y:S04]  /*12e60*/  STL [R1+0x3d8], R18 ;  /* 0x0003d81201007387 */ /* 0x000fe80000100800 */
[----:B------:R0:W-:Y:S04]  /*12e70*/  STL [R1+0x440], R10 ;  /* 0x0004400a01007387 */ /* 0x0001e80000100800 */
[----:B------:R-:W-:Y:S01]  /*12e80*/  STL [R1+0x444], R17 ;  /* 0x0004441101007387 */ /* 0x000fe20000100800 */
[----:B0-----:R-:W-:Y:S02]  /*12e90*/  IMAD R10, R2, UR4, RZ ;  /* 0x00000004020a7c24 */ /* 0x001fe4000f8e02ff */
[----:B------:R-:W-:-:S02]  /*12ea0*/  IMAD R2, R0, UR4, RZ ;  /* 0x0000000400027c24 */ /* 0x000fc4000f8e02ff */
[----:B------:R-:W-:Y:S01]  /*12eb0*/  IMAD R0, R3, UR4, RZ ;  /* 0x0000000403007c24 */ /* 0x000fe2000f8e02ff */
[----:B------:R-:W-:Y:S01]  /*12ec0*/  STL [R1+0x3cc], R16 ;  /* 0x0003cc1001007387 */ /* 0x000fe20000100800 */
[----:B------:R-:W-:-:S03]  /*12ed0*/  IMAD R3, R4, UR4, RZ ;  /* 0x0000000404037c24 */ /* 0x000fc6000f8e02ff */
[----:B------:R-:W-:Y:S04]  /*12ee0*/  STL [R1+0x3c8], R10 ;  /* 0x0003c80a01007387 */ /* 0x000fe80000100800 */
[----:B------:R0:W-:Y:S04]  /*12ef0*/  STL [R1+0x458], R2 ;  /* 0x0004580201007387 */ /* 0x0001e80000100800 */
[----:B------:R1:W-:Y:S04]  /*12f00*/  STL [R1+0x45c], R0 ;  /* 0x00045c0001007387 */ /* 0x0003e80000100800 */
[----:B------:R2:W-:Y:S01]  /*12f10*/  STL [R1+0x468], R3 ;  /* 0x0004680301007387 */ /* 0x0005e20000100800 */
[----:B0-----:R-:W-:-:S02]  /*12f20*/  IMAD R2, R5, UR4, RZ ;  /* 0x0000000405027c24 */ /* 0x001fc4000f8e02ff */
[----:B-1----:R-:W-:-:S03]  /*12f30*/  IMAD R0, R6, UR4, RZ ;  /* 0x0000000406007c24 */ /* 0x002fc6000f8e02ff */
[----:B------:R0:W-:Y:S01]  /*12f40*/  STL [R1+0x46c], R2 ;  /* 0x00046c0201007387 */ /* 0x0001e20000100800 */
[----:B--2---:R-:W-:-:S03]  /*12f50*/  IMAD R3, R7, UR4, RZ ;  /* 0x0000000407037c24 */ /* 0x004fc6000f8e02ff */
[----:B------:R1:W-:Y:S04]  /*12f60*/  STL [R1+0x3b4], R0 ;  /* 0x0003b40001007387 */ /* 0x0003e80000100800 */
[----:B------:R2:W-:Y:S01]  /*12f70*/  STL [R1+0x3b0], R3 ;  /* 0x0003b00301007387 */ /* 0x0005e20000100800 */
[----:B0-----:R-:W-:Y:S02]  /*12f80*/  IMAD R2, R8, UR4, RZ ;  /* 0x0000000408027c24 */ /* 0x001fe4000f8e02ff */
        /* <DEDUP_REMOVED lines=16> */
[----:B------:R-:W-:Y:S04]  /*13090*/  STL [R1+0x38c], R3 ;  /* 0x00038c0301007387 */ /* 0x000fe80000100800 */
[----:B------:R-:W2:Y:S01]  /*130a0*/  LDL.LU R10, [R1+0x378] ;  /* 0x00037800010a7983 */ /* 0x000ea20000300800 */
[----:B0-----:R-:W-:Y:S02]  /*130b0*/  IMAD R2, R13, UR4, RZ ;  /* 0x000000040d027c24 */ /* 0x001fe4000f8e02ff */
[----:B-1----:R-:W-:-:S03]  /*130c0*/  IMAD R0, R12, UR4, RZ ;  /* 0x000000040c007c24 */ /* 0x002fc6000f8e02ff */
[----:B------:R-:W-:Y:S04]  /*130d0*/  STL [R1+0x388], R2 ;  /* 0x0003880201007387 */ /* 0x000fe80000100800 */
[----:B--2---:R0:W-:Y:S04]  /*130e0*/  STL [R1+0x1c58], R10 ;  /* 0x001c580a01007387 */ /* 0x0041e80000100800 */
[----:B------:R-:W-:Y:S04]  /*130f0*/  STL [R1+0x4c8], R0 ;  /* 0x0004c80001007387 */ /* 0x000fe80000100800 */
[----:B0-----:R-:W2:Y:S04]  /*13100*/  LDL.LU R10, [R1+0x37c] ;  /* 0x00037c00010a7983 */ /* 0x001ea80000300800 */
[----:B--2---:R0:W-:Y:S04]  /*13110*/  STL [R1+0x1c5c], R10 ;  /* 0x001c5c0a01007387 */ /* 0x0041e80000100800 */
        /* <DEDUP_REMOVED lines=28> */
[----:B------:R-:W4:Y:S01]  /*132e0*/  LDL.LU R12, [R1+0x308] ;  /* 0x00030800010c7983 */ /* 0x000f220000300800 */
[----:B--2---:R-:W-:-:S05]  /*132f0*/  IMAD R10, R10, UR4, RZ ;  /* 0x000000040a0a7c24 */ /* 0x004fca000f8e02ff */
[----:B------:R0:W-:Y:S04]  /*13300*/  STL [R1+0x4cc], R10 ;  /* 0x0004cc0a01007387 */ /* 0x0001e80000100800 */
[----:B0-----:R-:W2:Y:S02]  /*13310*/  LDL.LU R10, [R1+0x1c5c] ;  /* 0x001c5c00010a7983 */ /* 0x001ea40000300800 */
[----:B--2---:R-:W-:-:S05]  /*13320*/  IMAD R10, R10, UR4, RZ ;  /* 0x000000040a0a7c24 */ /* 0x004fca000f8e02ff */
[----:B------:R0:W-:Y:S04]  /*13330*/  STL [R1+0x4d8], R10 ;  /* 0x0004d80a01007387 */ /* 0x0001e80000100800 */
[----:B0-----:R-:W2:Y:S01]  /*13340*/  LDL.LU R10, [R1+0x1c58] ;  /* 0x001c5800010a7983 */ /* 0x001ea20000300800 */
[----:B---3--:R-:W-:Y:S02]  /*13350*/  IMAD R24, R24, UR4, RZ ;  /* 0x0000000418187c24 */ /* 0x008fe4000f8e02ff */
[----:B-----5:R-:W-:Y:S02]  /*13360*/  IMAD R21, R21, UR4, RZ ;  /* 0x0000000415157c24 */ /* 0x020fe4000f8e02ff */
[----:B----4-:R-:W-:Y:S02]  /*13370*/  IMAD R20, R20, UR4, RZ ;  /* 0x0000000414147c24 */ /* 0x010fe4000f8e02ff */
[----:B------:R-:W-:-:S02]  /*13380*/  IMAD R17, R17, UR4, RZ ;  /* 0x0000000411117c24 */ /* 0x000fc4000f8e02ff */
[----:B------:R-:W-:Y:S02]  /*13390*/  IMAD R16, R16, UR4, RZ ;  /* 0x0000000410107c24 */ /* 0x000fe4000f8e02ff */
[----:B--2---:R-:W-:-:S05]  /*133a0*/  IMAD R10, R10, UR4, RZ ;  /* 0x000000040a0a7c24 */ /* 0x004fca000f8e02ff */
[----:B------:R0:W-:Y:S04]  /*133b0*/  STL [R1+0x4dc], R10 ;  /* 0x0004dc0a01007387 */ /* 0x0001e80000100800 */
[----:B------:R-:W-:Y:S01]  /*133c0*/  STL [R1+0x374], R24 ;  /* 0x0003741801007387 */ /* 0x000fe20000100800 */
[----:B0-----:R-:W-:-:S05]  /*133d0*/  IMAD R10, R22, UR4, RZ ;  /* 0x00000004160a7c24 */ /* 0x001fca000f8e02ff */
        /* <DEDUP_REMOVED lines=304> */
[----:B------:R-:W-:Y:S01]  /*146e0*/  IMAD R2, R0, UR4, RZ ;  /* 0x0000000400027c24 */ /* 0x000fe2000f8e02ff */
[----:B------:R-:W-:Y:S01]  /*146f0*/  STL [R1+0x808], R16 ;  /* 0x0008081001007387 */ /* 0x000fe20000100800 */
[----:B------:R-:W-:-:S02]  /*14700*/  IMAD R0, R3, UR4, RZ ;  /* 0x0000000403007c24 */ /* 0x000fc4000f8e02ff */
[----:B------:R-:W-:Y:S01]  /*14710*/  IMAD R3, R4, UR4, RZ ;  /* 0x0000000404037c24 */ /* 0x000fe2000f8e02ff */
[----:B------:R-:W-:Y:S04]  /*14720*/  STL [R1+0x80c], R10 ;  /* 0x00080c0a01007387 */ /* 0x000fe80000100800 */
[----:B------:R0:W-:Y:S04]  /*14730*/  STL [R1+0x810], R2 ;  /* 0x0008100201007387 */ /* 0x0001e80000100800 */
[----:B------:R1:W-:Y:S01]  /*14740*/  STL [R1+0x814], R0 ;  /* 0x0008140001007387 */ /* 0x0003e20000100800 */
[----:B0-----:R-:W-:-:S03]  /*14750*/  IMAD R2, R5, UR4, RZ ;  /* 0x0000000405027c24 */ /* 0x001fc6000f8e02ff */
[----:B------:R0:W-:Y:S01]  /*14760*/  STL [R1+0x818], R3 ;  /* 0x0008180301007387 */ /* 0x0001e20000100800 */
[----:B-1----:R-:W-:-:S03]  /*14770*/  IMAD R0, R6, UR4, RZ ;  /* 0x0000000406007c24 */ /* 0x002fc6000f8e02ff */
[----:B------:R1:W-:Y:S01]  /*14780*/  STL [R1+0x81c], R2 ;  /* 0x00081c0201007387 */ /* 0x0003e20000100800 */
[----:B0-----:R-:W-:-:S03]  /*14790*/  IMAD R3, R7, UR4, RZ ;  /* 0x0000000407037c24 */ /* 0x001fc6000f8e02ff */
[----:B------:R0:W-:Y:S01]  /*147a0*/  STL [R1+0x820], R0 ;  /* 0x0008200001007387 */ /* 0x0001e20000100800 */
[----:B-1----:R-:W-:-:S03]  /*147b0*/  IMAD R2, R8, UR4, RZ ;  /* 0x0000000408027c24 */ /* 0x002fc6000f8e02ff */
        /* <DEDUP_REMOVED lines=18> */
[----:B------:R-:W-:Y:S04]  /*148e0*/  STL [R1+0x848], R3 ;  /* 0x0008480301007387 */ /* 0x000fe80000100800 */
[----:B------:R-:W2:Y:S04]  /*148f0*/  LDL.LU R13, [R1+0x190] ;  /* 0x00019000010d7983 */ /* 0x000ea80000300800 */
[----:B------:R-:W-:Y:S04]  /*14900*/  STL [R1+0x84c], R2 ;  /* 0x00084c0201007387 */ /* 0x000fe80000100800 */
[----:B------:R-:W3:Y:S01]  /*14910*/  LDL.LU R10, [R1+0x188] ;  /* 0x00018800010a7983 */ /* 0x000ee20000300800 */
[----:B0-----:R-:W-:-:S05]  /*14920*/  IMAD R0, R12, UR4, RZ ;  /* 0x000000040c007c24 */ /* 0x001fca000f8e02ff */
[----:B------:R-:W-:Y:S04]  /*14930*/  STL [R1+0x850], R0 ;  /* 0x0008500001007387 */ /* 0x000fe80000100800 */
[----:B---3--:R0:W-:Y:S04]  /*14940*/  STL [R1+0x1c3c], R10 ;  /* 0x001c3c0a01007387 */ /* 0x0081e80000100800 */
[----:B0-----:R-:W3:Y:S04]  /*14950*/  LDL.LU R10, [R1+0x18c] ;  /* 0x00018c00010a7983 */ /* 0x001ee80000300800 */
        /* <DEDUP_REMOVED lines=19> */
[----:B--2---:R-:W-:-:S03]  /*14a90*/  IMAD R13, R13, UR4, RZ ;  /* 0x000000040d0d7c24 */ /* 0x004fc6000f8e02ff */
[----:B------:R-:W2:Y:S04]  /*14aa0*/  LDL.LU R9, [R1+0x138] ;  /* 0x0001380001097983 */ /* 0x000ea80000300800 */
[----:B------:R-:W2:Y:S04]  /*14ab0*/  LDL.LU R27, [R1+0x134] ;  /* 0x00013400011b7983 */ /* 0x000ea80000300800 */
[----:B------:R-:W2:Y:S04]  /*14ac0*/  LDL.LU R25, [R1+0x130] ;  /* 0x0001300001197983 */ /* 0x000ea80000300800 */
[----:B------:R-:W2:Y:S04]  /*14ad0*/  LDL.LU R23, [R1+0x12c] ;  /* 0x00012c0001177983 */ /* 0x000ea80000300800 */
[----:B------:R-:W2:Y:S04]  /*14ae0*/  LDL.LU R29, [R1+0x128] ;  /* 0x00012800011d7983 */ /* 0x000ea80000300800 */
[----:B------:R-:W2:Y:S04]  /*14af0*/  LDL.LU R15, [R1+0x124] ;  /* 0x00012400010f7983 */ /* 0x000ea80000300800 */
[----:B------:R-:W2:Y:S04]  /*14b00*/  LDL.LU R14, [R1+0x120] ;  /* 0x00012000010e7983 */ /* 0x000ea80000300800 */
[----:B------:R-:W2:Y:S04]  /*14b10*/  LDL.LU R12, [R1+0x11c] ;  /* 0x00011c00010c7983 */ /* 0x000ea80000300800 */
[----:B------:R0:W-:Y:S04]  /*14b20*/  STL [R1+0x854], R13 ;  /* 0x0008540d01007387 */ /* 0x0001e80000100800 */
[----:B0-----:R-:W2:Y:S01]  /*14b30*/  LDL.LU R13, [R1+0x118] ;  /* 0x00011800010d7983 */ /* 0x001ea20000300800 */
[----:B---3--:R-:W-:-:S05]  /*14b40*/  IMAD R10, R10, UR4, RZ ;  /* 0x000000040a0a7c24 */ /* 0x008fca000f8e02ff */
[----:B------:R0:W-:Y:S04]  /*14b50*/  STL [R1+0x858], R10 ;  /* 0x0008580a01007387 */ /* 0x0001e80000100800 */
[----:B0-----:R-:W3:Y:S01]  /*14b60*/  LDL.LU R10, [R1+0x1c3c] ;  /* 0x001c3c00010a7983 */ /* 0x001ee20000300800 */
[----:B----4-:R-:W-:Y:S02]  /*14b70*/  IMAD R24, R24, UR4, RZ ;  /* 0x0000000418187c24 */ /* 0x010fe4000f8e02ff */
[----:B-----5:R-:W-:Y:S02]  /*14b80*/  IMAD R22, R22, UR4, RZ ;  /* 0x0000000416167c24 */ /* 0x020fe4000f8e02ff */
[----:B------:R-:W-:Y:S02]  /*14b90*/  IMAD R21, R21, UR4, RZ ;  /* 0x0000000415157c24 */ /* 0x000fe4000f8e02ff */
[----:B------:R-:W-:-:S02]  /*14ba0*/  IMAD R20, R20, UR4, RZ ;  /* 0x0000000414147c24 */ /* 0x000fc4000f8e02ff */
[----:B------:R-:W-:Y:S02]  /*14bb0*/  IMAD R19, R19, UR4, RZ ;  /* 0x0000000413137c24 */ /* 0x000fe4000f8e02ff */
[----:B------:R-:W-:Y:S02]  /*14bc0*/  IMAD R18, R18, UR4, RZ ;  /* 0x0000000412127c24 */ /* 0x000fe4000f8e02ff */
[----:B------:R-:W-:Y:S02]  /*14bd0*/  IMAD R3, R3, UR4, RZ ;  /* 0x0000000403037c24 */ /* 0x000fe4000f8e02ff */
[----:B---3--:R-:W-:-:S05]  /*14be0*/  IMAD R10, R10, UR4, RZ ;  /* 0x000000040a0a7c24 */ /* 0x008fca000f8e02ff */
[----:B------:R0:W-:Y:S04]  /*14bf0*/  STL [R1+0x85c], R10 ;  /* 0x00085c0a01007387 */ /* 0x0001e80000100800 */
[----:B0-----:R-:W3:Y:S04]  /*14c00*/  LDL.LU R10, [R1+0x1c38] ;  /* 0x001c3800010a7983 */ /* 0x001ee80000300800 */
[----:B------:R-:W-:Y:S04]  /*14c10*/  STL [R1+0x860], R24 ;  /* 0x0008601801007387 */ /* 0x000fe80000100800 */
[----:B------:R-:W-:Y:S04]  /*14c20*/  STL [R1+0x864], R22 ;  /* 0x0008641601007387 */ /* 0x000fe80000100800 */
[----:B------:R-:W-:Y:S04]  /*14c30*/  STL [R1+0x868], R21 ;  /* 0x0008681501007387 */ /* 0x000fe80000100800 */
[----:B------:R0:W-:Y:S04]  /*14c40*/  STL [R1+0x86c], R20 ;  /* 0x00086c1401007387 */ /* 0x0001e80000100800 */
[----:B------:R1:W-:Y:S04]  /*14c50*/  STL [R1+0x870], R19 ;  /* 0x0008701301007387 */ /* 0x0003e80000100800 */
[----:B------:R4:W-:Y:S01]  /*14c60*/  STL [R1+0x874], R18 ;  /* 0x0008741201007387 */ /* 0x0009e20000100800 */
[----:B0-----:R-:W-:-:S02]  /*14c70*/  IMAD R20, R26, UR4, RZ ;  /* 0x000000041a147c24 */ /* 0x001fc4000f8e02ff */
[----:B-1----:R-:W-:-:S03]  /*14c80*/  IMAD R19, R28, UR4, RZ ;  /* 0x000000041c137c24 */ /* 0x002fc6000f8e02ff */
[----:B------:R-:W-:Y:S01]  /*14c90*/  STL [R1+0x878], R20 ;  /* 0x0008781401007387 */ /* 0x000fe20000100800 */
[----:B----4-:R-:W-:Y:S02]  /*14ca0*/  IMAD R18, R17, UR4, RZ ;  /* 0x0000000411127c24 */ /* 0x010fe4000f8e02ff */
[----:B------:R-:W-:Y:S02]  /*14cb0*/  IMAD R17, R16, UR4, RZ ;  /* 0x0000000410117c24 */ /* 0x000fe4000f8e02ff */
[----:B------:R-:W-:Y:S01]  /*14cc0*/  IMAD R16, R2, UR4, RZ ;  /* 0x0000000402107c24 */ /* 0x000fe2000f8e02ff */
[----:B------:R-:W-:Y:S01]  /*14cd0*/  STL [R1+0x87c], R19 ;  /* 0x00087c1301007387 */ /* 0x000fe20000100800 */
[----:B------:R-:W-:Y:S02]  /*14ce0*/  IMAD R2, R0, UR4, RZ ;  /* 0x0000000400027c24 */ /* 0x000fe4000f8e02ff */
[----:B------:R-:W-:Y:S01]  /*14cf0*/  IMAD R0, R4, UR4, RZ ;  /* 0x0000000404007c24 */ /* 0x000fe2000f8e02ff */
        /* <DEDUP_REMOVED lines=8> */
[----:B------:R0:W-:Y:S01]  /*14d80*/  STL [R1+0x898], R2 ;  /* 0x0008980201007387 */ /* 0x0001e20000100800 */
[----:B----4-:R-:W-:-:S03]  /*14d90*/  IMAD R0, R7, UR4, RZ ;  /* 0x0000000407007c24 */ /* 0x010fc6000f8e02ff */
        /* <DEDUP_REMOVED lines=13> */
[----:B------:R1:W-:Y:S01]  /*14e70*/  STL [R1+0x530], R0 ;  /* 0x0005300001007387 */ /* 0x0003e20000100800 */
[----:B0-----:R-:W-:-:S05]  /*14e80*/  IMAD R2, R29, UR4, RZ ;  /* 0x000000041d027c24 */ /* 0x001fca000f8e02ff */
[----:B------:R0:W-:Y:S01]  /*14e90*/  STL [R1+0x50c], R2 ;  /* 0x00050c0201007387 */ /* 0x0001e20000100800 */
[----:B-1----:R-:W-:Y:S02]  /*14ea0*/  IMAD R0, R14, UR4, RZ ;  /* 0x000000040e007c24 */ /* 0x002fe4000f8e02ff */
[----:B0-----:R-:W-:Y:S02]  /*14eb0*/  IMAD R2, R12, UR4, RZ ;  /* 0x000000040c027c24 */ /* 0x001fe4000f8e02ff */
[----:B------:R-:W2:Y:S04]  /*14ec0*/  LDL.LU R12, [R1+0x110] ;  /* 0x00011000010c7983 */ /* 0x000ea80000300800 */
[----:B------:R0:W-:Y:S04]  /*14ed0*/  STL [R1+0x4e4], R0 ;  /* 0x0004e40001007387 */ /* 0x0001e80000100800 */
[----:B------:R1:W-:Y:S04]  /*14ee0*/  STL [R1+0x4e0], R2 ;  /* 0x0004e00201007387 */ /* 0x0003e80000100800 */
[----:B------:R-:W4:Y:S01]  /*14ef0*/  LDL.LU R24, [R1+0x10c] ;  /* 0x00010c0001187983 */ /* 0x000f220000300800 */
[----:B0-----:R-:W-:-:S03]  /*14f00*/  IMAD R0, R13, UR4, RZ ;  /* 0x000000040d007c24 */ /* 0x001fc6000f8e02ff */
[----:B------:R-:W5:Y:S04]  /*14f10*/  LDL.LU R22, [R1+0x108] ;  /* 0x0001080001167983 */ /* 0x000f680000300800 */
[----:B------:R0:W-:Y:S04]  /*14f20*/  STL [R1+0x4bc], R0 ;  /* 0x0004bc0001007387 */ /* 0x0001e80000100800 */
        /* <DEDUP_REMOVED lines=8> */
[----:B-1----:R-:W3:Y:S04]  /*14fb0*/  LDL.LU R2, [R1+0xe4] ;  /* 0x0000e40001027983 */ /* 0x002ee80000300800 */
[----:B0-----:R-:W3:Y:S04]  /*14fc0*/  LDL.LU R0, [R1+0xe0] ;  /* 0x0000e00001007983 */ /* 0x001ee80000300800 */
        /* <DEDUP_REMOVED lines=15> */
[----:B------:R-:W-:Y:S04]  /*150c0*/  STL [R1+0x508], R25 ;  /* 0x0005081901007387 */ /* 0x000fe80000100800 */
[----:B------:R0:W-:Y:S04]  /*150d0*/  STL [R1+0x1b68], R25 ;  /* 0x001b681901007387 */ /* 0x0001e80000100800 */
[----:B0-----:R-:W2:Y:S02]  /*150e0*/  LDL.LU R25, [R1+0x114] ;  /* 0x0001140001197983 */ /* 0x001ea40000300800 */
[----:B--2---:R-:W-:-:S05]  /*150f0*/  IMAD R25, R25, UR4, RZ ;  /* 0x0000000419197c24 */ /* 0x004fca000f8e02ff */
[----:B------:R0:W-:Y:S02]  /*15100*/  STL [R1+0x4b8], R25 ;  /* 0x0004b81901007387 */ /* 0x0001e40000100800 */
[----:B0-----:R-:W-:Y:S02]  /*15110*/  IMAD R25, R12, UR4, RZ ;  /* 0x000000040c197c24 */ /* 0x001fe4000f8e02ff */
[----:B------:R-:W2:Y:S01]  /*15120*/  LDL.LU R12, [R1+0xa0] ;  /* 0x0000a000010c7983 */ /* 0x000ea20000300800 */
[----:B----4-:R-:W-:-:S03]  /*15130*/  IMAD R24, R24, UR4, RZ ;  /* 0x0000000418187c24 */ /* 0x010fc6000f8e02ff */
[----:B------:R5:W-:Y:S04]  /*15140*/  STL [R1+0x48c], R25 ;  /* 0x00048c1901007387 */ /* 0x000be80000100800 */
[----:B------:R0:W-:Y:S01]  /*15150*/  STL [R1+0x480], R24 ;  /* 0x0004801801007387 */ /* 0x0001e20000100800 */
[----:B-----5:R-:W-:Y:S02]  /*15160*/  IMAD R25, R22, UR4, RZ ;  /* 0x0000000416197c24 */ /* 0x020fe4000f8e02ff */
[----:B---3--:R-:W-:Y:S02]  /*15170*/  IMAD R22, R20, UR4, RZ ;  /* 0x0000000414167c24 */ /* 0x008fe4000f8e02ff */
[----:B0-----:R-:W-:Y:S02]  /*15180*/  IMAD R24, R21, UR4, RZ ;  /* 0x0000000415187c24 */ /* 0x001fe4000f8e02ff */
[----:B------:R-:W-:Y:S01]  /*15190*/  IMAD R21, R19, UR4, RZ ;  /* 0x0000000413157c24 */ /* 0x000fe2000f8e02ff */
[----:B------:R-:W-:Y:S01]  /*151a0*/  STL [R1+0x474], R25 ;  /* 0x0004741901007387 */ /* 0x000fe20000100800 */
[----:B------:R-:W-:-:S02]  /*151b0*/  IMAD R20, R18, UR4, RZ ;  /* 0x0000000412147c24 */ /* 0x000fc4000f8e02ff */
[----:B------:R-:W-:Y:S01]  /*151c0*/  IMAD R19, R26, UR4, RZ ;  /* 0x000000041a137c24 */ /* 0x000fe2000f8e02ff */
[----:B------:R-:W-:Y:S01]  /*151d0*/  STL [R1+0x470], R24 ;  /* 0x0004701801007387 */ /* 0x000fe20000100800 */
[----:B------:R-:W-:Y:S02]  /*151e0*/  IMAD R18, R28, UR4, RZ ;  /* 0x000000041c127c24 */ /* 0x000fe4000f8e02ff */
[----:B------:R-:W-:Y:S01]  /*151f0*/  IMAD R17, R17, UR4, RZ ;  /* 0x0000000411117c24 */ /* 0x000fe2000f8e02ff */
[----:B------:R-:W-:Y:S01]  /*15200*/  STL [R1+0x44c], R22 ;  /* 0x00044c1601007387 */ /* 0x000fe20000100800 */
[----:B------:R-:W-:Y:S02]  /*15210*/  IMAD R16, R16, UR4, RZ ;  /* 0x0000000410107c24 */ /* 0x000fe4000f8e02ff */
[----:B------:R-:W-:Y:S01]  /*15220*/  IMAD R2, R2, UR4, RZ ;  /* 0x0000000402027c24 */ /* 0x000fe2000f8e02ff */
[----:B------:R-:W-:Y:S01]  /*15230*/  STL [R1+0x448], R21 ;  /* 0x0004481501007387 */ /* 0x000fe20000100800 */
[----:B------:R-:W-:-:S03]  /*15240*/  IMAD R0, R0, UR4, RZ ;  /* 0x0000000400007c24 */ /* 0x000fc6000f8e02ff */
[----:B------:R-:W-:Y:S01]  /*15250*/  STL [R1+0x424], R20 ;  /* 0x0004241401007387 */ /* 0x000fe20000100800 */
[----:B------:R-:W-:-:S03]  /*15260*/  IMAD R3, R3, UR4, RZ ;  /* 0x0000000403037c24 */ /* 0x000fc6000f8e02ff */
[----:B------:R-:W-:Y:S04]  /*15270*/  STL [R1+0x420], R19 ;  /* 0x0004201301007387 */ /* 0x000fe80000100800 */
[----:B------:R-:W-:Y:S04]  /*15280*/  STL [R1+0x40c], R18 ;  /* 0x00040c1201007387 */ /* 0x000fe80000100800 */
[----:B------:R-:W-:Y:S04]  /*15290*/  STL [R1+0x408], R17 ;  /* 0x0004081101007387 */ /* 0x000fe80000100800 */
        /* <DEDUP_REMOVED lines=15> */
[----:B---3--:R-:W-:-:S03]  /*15390*/  IMAD R2, R9, UR4, RZ ;  /* 0x0000000409027c24 */ /* 0x008fc6000f8e02ff */
[----:B------:R1:W-:Y:S04]  /*153a0*/  STL [R1+0x350], R3 ;  /* 0x0003500301007387 */ /* 0x0003e80000100800 */
[----:B------:R3:W-:Y:S01]  /*153b0*/  STL [R1+0x32c], R2 ;  /* 0x00032c0201007387 */ /* 0x0007e20000100800 */
[----:B0-----:R-:W-:Y:S02]  /*153c0*/  IMAD R0, R27, UR4, RZ ;  /* 0x000000041b007c24 */ /* 0x001fe4000f8e02ff */
[----:B-1----:R-:W-:-:S03]  /*153d0*/  IMAD R3, R23, UR4, RZ ;  /* 0x0000000417037c24 */ /* 0x002fc6000f8e02ff */
[----:B------:R0:W-:Y:S01]  /*153e0*/  STL [R1+0x328], R0 ;  /* 0x0003280001007387 */ /* 0x0001e20000100800 */
[----:B---3--:R-:W-:-:S03]  /*153f0*/  IMAD R2, R29, UR4, RZ ;  /* 0x000000041d027c24 */ /* 0x008fc6000f8e02ff */
[----:B------:R-:W-:Y:S04]  /*15400*/  STL [R1+0x304], R3 ;  /* 0x0003040301007387 */ /* 0x000fe80000100800 */
[----:B------:R-:W3:Y:S01]  /*15410*/  LDL.LU R27, [R1+0x9c] ;  /* 0x00009c00011b7983 */ /* 0x000ee20000300800 */
[----:B0-----:R-:W-:-:S03]  /*15420*/  IMAD R0, R15, UR4, RZ ;  /* 0x000000040f007c24 */ /* 0x001fc6000f8e02ff */
[----:B------:R0:W-:Y:S04]  /*15430*/  STL [R1+0x300], R2 ;  /* 0x0003000201007387 */ /* 0x0001e80000100800 */
[----:B------:R1:W-:Y:S04]  /*15440*/  STL [R1+0x2ec], R0 ;  /* 0x0002ec0001007387 */ /* 0x0003e80000100800 */
[----:B------:R-:W4:Y:S01]  /*15450*/  LDL.LU R23, [R1+0x98] ;  /* 0x0000980001177983 */ /* 0x000f220000300800 */
[----:B0-----:R-:W-:Y:S02]  /*15460*/  IMAD R2, R14, UR4, RZ ;  /* 0x000000040e027c24 */ /* 0x001fe4000f8e02ff */
[----:B-1----:R-:W-:-:S03]  /*15470*/  IMAD R0, R13, UR4, RZ ;  /* 0x000000040d007c24 */ /* 0x002fc6000f8e02ff */
[----:B------:R-:W-:Y:S04]  /*15480*/  STL [R1+0x2e8], R2 ;  /* 0x0002e80201007387 */ /* 0x000fe80000100800 */
[----:B------:R-:W5:Y:S04]  /*15490*/  LDL.LU R24, [R1+0x94] ;  /* 0x0000940001187983 */ /* 0x000f680000300800 */
[----:B------:R-:W5:Y:S04]  /*154a0*/  LDL.LU R9, [R1+0x90] ;  /* 0x0000900001097983 */ /* 0x000f680000300800 */
[----:B------:R2:W-:Y:S04]  /*154b0*/  STL [R1+0x2c4], R0 ;  /* 0x0002c40001007387 */ /* 0x0005e80000100800 */
[----:B------:R-:W5:Y:S04]  /*154c0*/  LDL.LU R22, [R1+0x8c] ;  /* 0x00008c0001167983 */ /* 0x000f680000300800 */
[----:B------:R-:W5:Y:S01]  /*154d0*/  LDL.LU R21, [R1+0x88] ;  /* 0x0000880001157983 */ /* 0x000f620000300800 */
[----:B--2---:R-:W-:-:S05]  /*154e0*/  IMAD R0, R12, UR4, RZ ;  /* 0x000000040c007c24 */ /* 0x004fca000f8e02ff */
[----:B------:R0:W-:Y:S04]  /*154f0*/  STL [R1+0x2c0], R0 ;  /* 0x0002c00001007387 */ /* 0x0001e80000100800 */
        /* <DEDUP_REMOVED lines=11> */
[----:B0-----:R-:W2:Y:S04]  /*155b0*/  LDL.LU R0, [R1+0x54] ;  /* 0x0000540001007983 */ /* 0x001ea80000300800 */
        /* <DEDUP_REMOVED lines=9> */
[----:B------:R-:W2:Y:S01]  /*15650*/  LDL.LU R29, [R1+0x24] ;  /* 0x00002400011d7983 */ /* 0x000ea20000300800 */
[----:B---3--:R-:W-:-:S05]  /*15660*/  IMAD R27, R27, UR4, RZ ;  /* 0x000000041b1b7c24 */ /* 0x008fca000f8e02ff */
[----:B------:R0:W-:Y:S01]  /*15670*/  STL [R1+0x29c], R27 ;  /* 0x00029c1b01007387 */ /* 0x0001e20000100800 */
[----:B----4-:R-:W-:-:S03]  /*15680*/  IMAD R23, R23, UR4, RZ ;  /* 0x0000000417177c24 */ /* 0x010fc6000f8e02ff */
[----:B0-----:R-:W3:Y:S04]  /*15690*/  LDL.LU R27, [R1+0x1c] ;  /* 0x00001c00011b7983 */ /* 0x001ee80000300800 */
[----:B------:R0:W-:Y:S01]  /*156a0*/  STL [R1+0x298], R23 ;  /* 0x0002981701007387 */ /* 0x0001e20000100800 */
[----:B-----5:R-:W-:Y:S02]  /*156b0*/  IMAD R24, R24, UR4, RZ ;  /* 0x0000000418187c24 */ /* 0x020fe4000f8e02ff */
[----:B------:R-:W-:Y:S01]  /*156c0*/  IMAD R9, R9, UR4, RZ ;  /* 0x0000000409097c24 */ /* 0x000fe2000f8e02ff */
[----:B0-----:R-:W4:Y:S04]  /*156d0*/  LDL.LU R23, [R1+0x18] ;  /* 0x0000180001177983 */ /* 0x001f280000300800 */
[----:B------:R0:W-:Y:S01]  /*156e0*/  STL [R1+0x274], R24 ;  /* 0x0002741801007387 */ /* 0x0001e20000100800 */
[----:B------:R-:W-:-:S02]  /*156f0*/  IMAD R22, R22, UR4, RZ ;  /* 0x0000000416167c24 */ /* 0x000fc4000f8e02ff */
[----:B------:R-:W-:Y:S01]  /*15700*/  IMAD R21, R21, UR4, RZ ;  /* 0x0000000415157c24 */ /* 0x000fe2000f8e02ff */
[----:B0-----:R-:W5:Y:S04]  /*15710*/  LDL.LU R24, [R1+0x1c34] ;  /* 0x001c340001187983 */ /* 0x001f680000300800 */
[----:B------:R0:W-:Y:S04]  /*15720*/  STL [R1+0x270], R9 ;  /* 0x0002700901007387 */ /* 0x0001e80000100800 */
[----:B0-----:R-:W5:Y:S04]  /*15730*/  LDL.LU R9, [R1+0x14] ;  /* 0x0000140001097983 */ /* 0x001f680000300800 */
[----:B------:R0:W-:Y:S04]  /*15740*/  STL [R1+0x24c], R22 ;  /* 0x00024c1601007387 */ /* 0x0001e80000100800 */
[----:B0-----:R-:W5:Y:S04]  /*15750*/  LDL.LU R22, [R1+0x1c30] ;  /* 0x001c300001167983 */ /* 0x001f680000300800 */
[----:B------:R0:W-:Y:S04]  /*15760*/  STL [R1+0x248], R21 ;  /* 0x0002481501007387 */ /* 0x0001e80000100800 */
[----:B0-----:R-:W5:Y:S01]  /*15770*/  LDL.LU R21, [R1+0x1c2c] ;  /* 0x001c2c0001157983 */ /* 0x001f620000300800 */
[----:B--2---:R-:W-:-:S02]  /*15780*/  IMAD R20, R20, UR4, RZ ;  /* 0x0000000414147c24 */ /* 0x004fc4000f8e02ff */
[----:B------:R-:W-:-:S03]  /*15790*/  IMAD R19, R19, UR4, RZ ;  /* 0x0000000413137c24 */ /* 0x000fc6000f8e02ff */
[----:B------:R0:W-:Y:S01]  /*157a0*/  STL [R1+0x234], R20 ;  /* 0x0002341401007387 */ /* 0x0001e20000100800 */
[----:B------:R-:W-:Y:S02]  /*157b0*/  IMAD R18, R18, UR4, RZ ;  /* 0x0000000412127c24 */ /* 0x000fe4000f8e02ff */
[----:B------:R-:W-:Y:S01]  /*157c0*/  IMAD R26, R26, UR4, RZ ;  /* 0x000000041a1a7c24 */ /* 0x000fe2000f8e02ff */
[----:B0-----:R-:W2:Y:S01]  /*157d0*/  LDL.LU R20, [R1+0x1c28] ;  /* 0x001c280001147983 */ /* 0x001ea20000300800 */
[----:B------:R-:W-:-:S03]  /*157e0*/  IMAD R28, R28, UR4, RZ ;  /* 0x000000041c1c7c24 */ /* 0x000fc6000f8e02ff */
[----:B------:R0:W-:Y:S01]  /*157f0*/  STL [R1+0x230], R19 ;  /* 0x0002301301007387 */ /* 0x0001e20000100800 */
[----:B------:R-:W-:Y:S02]  /*15800*/  IMAD R17, R17, UR4, RZ ;  /* 0x0000000411117c24 */ /* 0x000fe4000f8e02ff */
[----:B------:R-:W-:Y:S01]  /*15810*/  IMAD R16, R16, UR4, RZ ;  /* 0x0000000410107c24 */ /* 0x000fe2000f8e02ff */
[----:B0-----:R-:W5:Y:S04]  /*15820*/  LDL.LU R19, [R1+0x1c24] ;  /* 0x001c240001137983 */ /* 0x001f680000300800 */
[----:B------:R0:W-:Y:S01]  /*15830*/  STL [R1+0x20c], R18 ;  /* 0x00020c1201007387 */ /* 0x0001e20000100800 */
[----:B------:R-:W-:Y:S02]  /*15840*/  IMAD R14, R14, UR4, RZ ;  /* 0x000000040e0e7c24 */ /* 0x000fe4000f8e02ff */
[----:B------:R-:W-:Y:S01]  /*15850*/  IMAD R15, R15, UR4, RZ ;  /* 0x000000040f0f7c24 */ /* 0x000fe2000f8e02ff */
[----:B0-----:R-:W2:Y:S04]  /*15860*/  LDL.LU R18, [R1+0x1c20] ;  /* 0x001c200001127983 */ /* 0x001ea80000300800 */
[----:B------:R0:W-:Y:S04]  /*15870*/  STL [R1+0x208], R26 ;  /* 0x0002081a01007387 */ /* 0x0001e80000100800 */
[----:B0-----:R-:W5:Y:S04]  /*15880*/  LDL.LU R26, [R1+0x1c1c] ;  /* 0x001c1c00011a7983 */ /* 0x001f680000300800 */
[----:B------:R0:W-:Y:S04]  /*15890*/  STL [R1+0x1e4], R28 ;  /* 0x0001e41c01007387 */ /* 0x0001e80000100800 */
[----:B0-----:R-:W2:Y:S04]  /*158a0*/  LDL.LU R28, [R1+0x1c18] ;  /* 0x001c1800011c7983 */ /* 0x001ea80000300800 */
[----:B------:R0:W-:Y:S04]  /*158b0*/  STL [R1+0x1e0], R17 ;  /* 0x0001e01101007387 */ /* 0x0001e80000100800 */
[----:B0-----:R-:W5:Y:S04]  /*158c0*/  LDL.LU R17, [R1+0x1c14] ;  /* 0x001c140001117983 */ /* 0x001f680000300800 */
[----:B------:R0:W-:Y:S04]  /*158d0*/  STL [R1+0x1bc], R16 ;  /* 0x0001bc1001007387 */ /* 0x0001e80000100800 */
[----:B0-----:R-:W2:Y:S04]  /*158e0*/  LDL.LU R16, [R1+0x1c10] ;  /* 0x001c100001107983 */ /* 0x001ea80000300800 */
[----:B------:R0:W-:Y:S04]  /*158f0*/  STL [R1+0x1b8], R14 ;  /* 0x0001b80e01007387 */ /* 0x0001e80000100800 */
[----:B0-----:R-:W2:Y:S04]  /*15900*/  LDL.LU R14, [R1+0x1c0c] ;  /* 0x001c0c00010e7983 */ /* 0x001ea80000300800 */
[----:B------:R0:W-:Y:S04]  /*15910*/  STL [R1+0x1a4], R15 ;  /* 0x0001a40f01007387 */ /* 0x0001e80000100800 */
[----:B0-----:R-:W2:Y:S01]  /*15920*/  LDL.LU R15, [R1+0x1c08] ;  /* 0x001c0800010f7983 */ /* 0x001ea20000300800 */
[----:B------:R-:W-:-:S02]  /*15930*/  IMAD R25, R25, UR4, RZ ;  /* 0x0000000419197c24 */ /* 0x000fc4000f8e02ff */
[----:B------:R-:W-:Y:S02]  /*15940*/  IMAD R2, R2, UR4, RZ ;  /* 0x0000000402027c24 */ /* 0x000fe4000f8e02ff */
[----:B------:R-:W-:Y:S01]  /*15950*/  IMAD R0, R0, UR4, RZ ;  /* 0x0000000400007c24 */ /* 0x000fe2000f8e02ff */
[----:B------:R-:W-:Y:S01]  /*15960*/  STL [R1+0x1a0], R25 ;  /* 0x0001a01901007387 */ /* 0x000fe20000100800 */
[----:B------:R-:W-:-:S03]  /*15970*/  IMAD R3, R3, UR4, RZ ;  /* 0x0000000403037c24 */ /* 0x000fc6000f8e02ff */
[----:B------:R0:W-:Y:S04]  /*15980*/  STL [R1+0x17c], R2 ;  /* 0x00017c0201007387 */ /* 0x0001e80000100800 */
[----:B------:R1:W-:Y:S01]  /*15990*/  STL [R1+0x178], R0 ;  /* 0x0001780001007387 */ /* 0x0003e20000100800 */
[----:B0-----:R-:W-:-:S03]  /*159a0*/  IMAD R2, R4, UR4, RZ ;  /* 0x0000000404027c24 */ /* 0x001fc6000f8e02ff */
[----:B------:R0:W-:Y:S01]  /*159b0*/  STL [R1+0x154], R3 ;  /* 0x0001540301007387 */ /* 0x0001e20000100800 */
[----:B-1----:R-:W-:-:S03]  /*159c0*/  IMAD R0, R5, UR4, RZ ;  /* 0x0000000405007c24 */ /* 0x002fc6000f8e02ff */
[----:B------:R1:W-:Y:S01]  /*159d0*/  STL [R1+0x150], R2 ;  /* 0x0001500201007387 */ /* 0x0003e20000100800 */
[----:B------:R-:W-:-:S03]  /*159e0*/  IMAD R25, R11, UR4, RZ ;  /* 0x000000040b197c24 */ /* 0x000fc6000f8e02ff */
[----:B------:R3:W-:Y:S01]  /*159f0*/  STL [R1+0x12c], R0 ;  /* 0x00012c0001007387 */ /* 0x0007e20000100800 */
[----:B0-----:R-:W-:Y:S02]  /*15a00*/  IMAD R3, R6, UR4, RZ ;  /* 0x0000000406037c24 */ /* 0x001fe4000f8e02ff */
[----:B-1----:R-:W-:-:S03]  /*15a10*/  IMAD R2, R7, UR4, RZ ;  /* 0x0000000407027c24 */ /* 0x002fc6000f8e02ff */
[----:B------:R-:W-:Y:S01]  /*15a20*/  STL [R1+0x128], R3 ;  /* 0x0001280301007387 */ /* 0x000fe20000100800 */
[----:B------:R-:W-:Y:S02]  /*15a30*/  IMAD R12, R12, UR4, RZ ;  /* 0x000000040c0c7c24 */ /* 0x000fe4000f8e02ff */
[----:B---3--:R-:W-:Y:S01]  /*15a40*/  IMAD R0, R8, UR4, RZ ;  /* 0x0000000408007c24 */ /* 0x008fe2000f8e02ff */
[----:B------:R5:W-:Y:S01]  /*15a50*/  STL [R1+0x114], R2 ;  /* 0x0001140201007387 */ /* 0x000be20000100800 */
[----:B------:R-:W-:Y:S02]  /*15a60*/  IMAD R13, R13, UR4, RZ ;  /* 0x000000040d0d7c24 */ /* 0x000fe4000f8e02ff */
[----:B------:R-:W-:Y:S01]  /*15a70*/  IMAD R29, R29, UR4, RZ ;  /* 0x000000041d1d7c24 */ /* 0x000fe2000f8e02ff */
[----:B------:R-:W-:Y:S01]  /*15a80*/  STL [R1+0x110], R0 ;  /* 0x0001100001007387 */ /* 0x000fe20000100800 */
[----:B------:R-:W-:-:S03]  /*15a90*/  IMAD R27, R27, UR4, RZ ;  /* 0x000000041b1b7c24 */ /* 0x000fc6000f8e02ff */
[----:B------:R-:W-:Y:S04]  /*15aa0*/  STL [R1+0xec], R25 ;  /* 0x0000ec1901007387 */ /* 0x000fe80000100800 */
[----:B------:R-:W-:Y:S04]  /*15ab0*/  STL [R1+0xe8], R12 ;  /* 0x0000e80c01007387 */ /* 0x000fe80000100800 */
[----:B------:R-:W-:Y:S01]  /*15ac0*/  STL [R1+0xc4], R13 ;  /* 0x0000c40d01007387 */ /* 0x000fe20000100800 */
[----:B----4-:R-:W-:-:S03]  /*15ad0*/  IMAD R23, R23, UR4, RZ ;  /* 0x0000000417177c24 */ /* 0x010fc6000f8e02ff */
[----:B------:R0:W-:Y:S04]  /*15ae0*/  STL.64 [R1+0x1b70], R12 ;  /* 0x001b700c01007387 */ /* 0x0001e80000100a00 */
[----:B------:R-:W-:Y:S04]  /*15af0*/  STL [R1+0xc0], R29 ;  /* 0x0000c01d01007387 */ /* 0x000fe80000100800 */
[----:B------:R-:W-:Y:S01]  /*15b00*/  STL [R1+0x9c], R27 ;  /* 0x00009c1b01007387 */ /* 0x000fe20000100800 */
[----:B--2---:R-:W-:-:S04]  /*15b10*/  IMAD.WIDE R4, R16, 0x2, R14 ;  /* 0x0000000210047825 */ /* 0x004fc800078e020e */
[--C-:B-----5:R-:W-:Y:S01]  /*15b20*/  IMAD.WIDE R2, R17, 0x2, R14.reuse ;  /* 0x0000000211027825 */ /* 0x120fe200078e020e */
[----:B------:R-:W-:Y:S04]  /*15b30*/  STL.64 [R1+0x38], R4 ;  /* 0x0000380401007387 */ /* 0x000fe80000100a00 */
[----:B0-----:R-:W2:Y:S04]  /*15b40*/  LDL R12, [R1+0x3dc] ;  /* 0x0003dc00010c7983 */ /* 0x001ea80000100800 */
[----:B------:R-:W3:Y:S04]  /*15b50*/  LDL R13, [R1+0x3d8] ;  /* 0x0003d800010d7983 */ /* 0x000ee80000100800 */
[----:B------:R0:W-:Y:S04]  /*15b60*/  STL.64 [R1+0x30], R2 ;  /* 0x0000300201007387 */ /* 0x0001e80000100a00 */
[----:B------:R1:W-:Y:S01]  /*15b70*/  STL.64 [R1+0x1b78], R16 ;  /* 0x001b781001007387 */ /* 0x0003e20000100a00 */
[----:B0-----:R-:W-:-:S03]  /*15b80*/  IMAD.WIDE R2, R28, 0x2, R14 ;  /* 0x000000021c027825 */ /* 0x001fc600078e020e */
[----:B-1----:R-:W4:Y:S04]  /*15b90*/  LDL R16, [R1+0x430] ;  /* 0x0004300001107983 */ /* 0x002f280000100800 */
[----:B------:R-:W5:Y:S04]  /*15ba0*/  LDL R17, [R1+0x434] ;  /* 0x0004340001117983 */ /* 0x000f680000100800 */
[----:B------:R-:W-:Y:S04]  /*15bb0*/  STL [R1+0x98], R23 ;  /* 0x0000981701007387 */ /* 0x000fe80000100800 */
[----:B------:R0:W-:Y:S01]  /*15bc0*/  STL.64 [R1+0x1b80], R28 ;  /* 0x001b801c01007387 */ /* 0x0001e20000100a00 */
[----:B------:R-:W-:-:S03]  /*15bd0*/  IMAD.WIDE R4, R18, 0x2, R14 ;  /* 0x0000000212047825 */ /* 0x000fc600078e020e */
[----:B0-----:R-:W2:Y:S04]  /*15be0*/  LDL R28, [R1+0x418] ;  /* 0x00041800011c7983 */ /* 0x001ea80000100800 */
[----:B------:R0:W-:Y:S04]  /*15bf0*/  STL.64 [R1+0x28], R2 ;  /* 0x0000280201007387 */ /* 0x0001e80000100a00 */
[----:B------:R-:W3:Y:S04]  /*15c00*/  LDL R29, [R1+0x41c] ;  /* 0x00041c00011d7983 */ /* 0x000ee80000100800 */
[----:B------:R1:W-:Y:S01]  /*15c10*/  STL.64 [R1+0x1b88], R26 ;  /* 0x001b881a01007387 */ /* 0x0003e20000100a00 */
[----:B0-----:R-:W-:-:S03]  /*15c20*/  IMAD.WIDE R2, R26, 0x2, R14 ;  /* 0x000000021a027825 */ /* 0x001fc600078e020e */
[----:B-1----:R-:W4:Y:S04]  /*15c30*/  LDL R26, [R1+0x3f4] ;  /* 0x0003f400011a7983 */ /* 0x002f280000100800 */
[----:B------:R0:W-:Y:S04]  /*15c40*/  STL.64 [R1+0x20], R2 ;  /* 0x0000200201007387 */ /* 0x0001e80000100a00 */
[----:B------:R-:W5:Y:S04]  /*15c50*/  LDL R27, [R1+0x3f0] ;  /* 0x0003f000011b7983 */ /* 0x000f680000100800 */
[----:B------:R1:W-:Y:S01]  /*15c60*/  STL.64 [R1+0x1b90], R18 ;  /* 0x001b901201007387 */ /* 0x0003e20000100a00 */
[----:B0-----:R-:W-:-:S03]  /*15c70*/  IMAD.WIDE R2, R19, 0x2, R14 ;  /* 0x0000000213027825 */ /* 0x001fc600078e020e */
[----:B------:R0:W-:Y:S04]  /*15c80*/  STL.64 [R1+0x18], R4 ;  /* 0x0000180401007387 */ /* 0x0001e80000100a00 */
[----:B-1----:R-:W2:Y:S04]  /*15c90*/  LDL R19, [R1+0x404] ;  /* 0x0004040001137983 */ /* 0x002ea80000100800 */
[----:B------:R1:W-:Y:S01]  /*15ca0*/  STL.64 [R1+0x10], R2 ;  /* 0x0000100201007387 */ /* 0x0003e20000100a00 */
[----:B0-----:R-:W-:-:S04]  /*15cb0*/  IMAD.WIDE R4, R21, 0x2, R14 ;  /* 0x0000000215047825 */ /* 0x001fc800078e020e */
[----:B------:R-:W-:-:S04]  /*15cc0*/  IMAD.WIDE R6, R22, 0x2, R14 ;  /* 0x0000000216067825 */ /* 0x000fc800078e020e */
[----:B-1----:R-:W-:-:S05]  /*15cd0*/  IMAD.WIDE R2, R20, 0x2, R14 ;  /* 0x0000000214027825 */ /* 0x002fca00078e020e */
[----:B------:R-:W-:Y:S01]  /*15ce0*/  STL.64 [R1+0x1ad0], R2 ;  /* 0x001ad00201007387 */ /* 0x000fe20000100a00 */
[----:B------:R-:W-:-:S03]  /*15cf0*/  IMAD R0, R9, UR4, RZ ;  /* 0x0000000409007c24 */ /* 0x000fc6000f8e02ff */
[----:B------:R-:W-:Y:S01]  /*15d00*/  STL.64 [R1+0x1b98], R20 ;  /* 0x001b981401007387 */ /* 0x000fe20000100a00 */
[----:B------:R-:W-:-:S03]  /*15d10*/  IMAD.WIDE R8, R24, 0x2, R14 ;  /* 0x0000000218087825 */ /* 0x000fc600078e020e */
[----:B------:R4:W-:Y:S01]  /*15d20*/  STL.64 [R1+0x1ad8], R4 ;  /* 0x001ad80401007387 */ /* 0x0009e20000100a00 */
[----:B------:R-:W-:-:S03]  /*15d30*/  IMAD.WIDE R10, R10, 0x2, R14 ;  /* 0x000000020a0a7825 */ /* 0x000fc600078e020e */
[----:B------:R-:W-:Y:S04]  /*15d40*/  STL.64 [R1+0x1ba0], R22 ;  /* 0x001ba01601007387 */ /* 0x000fe80000100a00 */
[----:B------:R2:W-:Y:S04]  /*15d50*/  STL.64 [R1+0x1ae0], R6 ;  /* 0x001ae00601007387 */ /* 0x0005e80000100a00 */
[----:B------:R-:W-:Y:S04]  /*15d60*/  STL.64 [R1+0x1ba8], R24 ;  /* 0x001ba81801007387 */ /* 0x000fe80000100a00 */
[----:B------:R-:W-:Y:S04]  /*15d70*/  STL.64 [R1+0x1ae8], R8 ;  /* 0x001ae80801007387 */ /* 0x000fe80000100a00 */
[----:B------:R-:W-:Y:S01]  /*15d80*/  STL.64 [R1+0x1af0], R10 ;  /* 0x001af00a01007387 */ /* 0x000fe20000100a00 */
[----:B----4-:R-:W-:-:S04]  /*15d90*/  IMAD.WIDE R4, R26, 0x2, R14 ;  /* 0x000000021a047825 */ /* 0x010fc800078e020e */
[----:B-----5:R-:W-:-:S04]  /*15da0*/  IMAD.WIDE R2, R27, 0x2, R14 ;  /* 0x000000021b027825 */ /* 0x020fc800078e020e */
[----:B--2---:R-:W-:-:S05]  /*15db0*/  IMAD.WIDE R6, R19, 0x2, R14 ;  /* 0x0000000213067825 */ /* 0x004fca00078e020e */
[----:B------:R0:W-:Y:S04]  /*15dc0*/  STL.64 [R1+0x48], R6 ;  /* 0x0000480601007387 */ /* 0x0001e80000100a00 */
[----:B------:R3:W-:Y:S04]  /*15dd0*/  STL.64 [R1+0x58], R4 ;  /* 0x0000580401007387 */ /* 0x0007e80000100a00 */
[----:B------:R1:W-:Y:S01]  /*15de0*/  STL.64 [R1+0x68], R2 ;  /* 0x0000680201007387 */ /* 0x0003e20000100a00 */
[----:B0-----:R-:W-:-:S04]  /*15df0*/  IMAD.WIDE R6, R28, 0x2, R14 ;  /* 0x000000021c067825 */ /* 0x001fc800078e020e */
[--C-:B---3--:R-:W-:Y:S01]  /*15e00*/  IMAD.WIDE R4, R29, 0x2, R14.reuse ;  /* 0x000000021d047825 */ /* 0x108fe200078e020e */
[----:B------:R0:W-:Y:S03]  /*15e10*/  STL.64 [R1+0x78], R6 ;  /* 0x0000780601007387 */ /* 0x0001e60000100a00 */
[--C-:B-1----:R-:W-:Y:S01]  /*15e20*/  IMAD.WIDE R2, R16, 0x2, R14.reuse ;  /* 0x0000000210027825 */ /* 0x102fe200078e020e */
[----:B------:R1:W-:Y:S04]  /*15e30*/  STL.64 [R1+0x88], R4 ;  /* 0x0000880401007387 */ /* 0x0003e80000100a00 */
[----:B------:R2:W-:Y:S01]  /*15e40*/  STL.64 [R1+0xa0], R2 ;  /* 0x0000a00201007387 */ /* 0x0005e20000100a00 */
[----:B0-----:R-:W-:-:S04]  /*15e50*/  IMAD.WIDE R6, R17, 0x2, R14 ;  /* 0x0000000211067825 */ /* 0x001fc800078e020e */
[--C-:B-1----:R-:W-:Y:S01]  /*15e60*/  IMAD.WIDE R4, R12, 0x2, R14.reuse ;  /* 0x000000020c047825 */ /* 0x102fe200078e020e */
[----:B------:R-:W-:Y:S03]  /*15e70*/  STL.64 [R1+0xb0], R6 ;  /* 0x0000b00601007387 */ /* 0x000fe60000100a00 */
[--C-:B--2---:R-:W-:Y:S02]  /*15e80*/  IMAD.WIDE R2, R13, 0x2, R14.reuse ;  /* 0x000000020d027825 */ /* 0x104fe400078e020e */
[----:B------:R-:W2:Y:S04]  /*15e90*/  LDL R13, [R1+0x440] ;  /* 0x00044000010d7983 */ /* 0x000ea80000100800 */
[----:B------:R-:W-:Y:S04]  /*15ea0*/  STL.64 [R1+0xc8], R4 ;  /* 0x0000c80401007387 */ /* 0x000fe80000100a00 */
[----:B------:R-:W3:Y:S04]  /*15eb0*/  LDL R10, [R1+0x45c] ;  /* 0x00045c00010a7983 */ /* 0x000ee80000100800 */
[----:B------:R-:W-:Y:S04]  /*15ec0*/  STL.64 [R1+0xd8], R2 ;  /* 0x0000d80201007387 */ /* 0x000fe80000100a00 */
[----:B------:R-:W4:Y:S04]  /*15ed0*/  LDL R11, [R1+0x468] ;  /* 0x00046800010b7983 */ /* 0x000f280000100800 */
[----:B----4-:R0:W-:Y:S04]  /*15ee0*/  STL [R1+0x1bf0], R11 ;  /* 0x001bf00b01007387 */ /* 0x0101e80000100800 */
[----:B0-----:R-:W4:Y:S04]  /*15ef0*/  LDL R11, [R1+0x458] ;  /* 0x00045800010b7983 */ /* 0x001f280000100800 */
[----:B---3--:R0:W-:Y:S04]  /*15f00*/  STL [R1+0x1bf4], R10 ;  /* 0x001bf40a01007387 */ /* 0x0081e80000100800 */
[----:B0-----:R-:W3:Y:S04]  /*15f10*/  LDL R10, [R1+0x3c8] ;  /* 0x0003c800010a7983 */ /* 0x001ee80000100800 */
[----:B----4-:R0:W-:Y:S04]  /*15f20*/  STL [R1+0x1bf8], R11 ;  /* 0x001bf80b01007387 */ /* 0x0101e80000100800 */
[----:B0-----:R-:W4:Y:S04]  /*15f30*/  LDL R11, [R1+0x3cc] ;  /* 0x0003cc00010b7983 */ /* 0x001f280000100800 */
[----:B---3--:R0:W-:Y:S04]  /*15f40*/  STL [R1+0x1bfc], R10 ;  /* 0x001bfc0a01007387 */ /* 0x0081e80000100800 */
[----:B0-----:R-:W3:Y:S04]  /*15f50*/  LDL R10, [R1+0x444] ;  /* 0x00044400010a7983 */ /* 0x001ee80000100800 */
[----:B----4-:R-:W-:Y:S04]  /*15f60*/  STL [R1+0x1c00], R11 ;  /* 0x001c000b01007387 */ /* 0x010fe80000100800 */
[----:B---3--:R2:W-:Y:S04]  /*15f70*/  STL [R1+0x1c04], R10 ;  /* 0x001c040a01007387 */ /* 0x0085e80000100800 */
[----:B------:R-:W3:Y:S04]  /*15f80*/  LDL R8, [R1+0x46c] ;  /* 0x00046c0001087983 */ /* 0x000ee80000100800 */
[----:B------:R-:W4:Y:S01]  /*15f90*/  LDL R9, [R1+0x3b4] ;  /* 0x0003b40001097983 */ /* 0x000f220000100800 */
[----:B--2---:R-:W-:-:S03]  /*15fa0*/  IMAD.WIDE R10, R13, 0x2, R14 ;  /* 0x000000020d0a7825 */ /* 0x004fc600078e020e */
[----:B------:R-:W2:Y:S04]  /*15fb0*/  LDL R24, [R1+0x3b0] ;  /* 0x0003b00001187983 */ /* 0x000ea80000100800 */
[----:B------:R-:W5:Y:S04]  /*15fc0*/  LDL R25, [R1+0x490] ;  /* 0x0004900001197983 */ /* 0x000f680000100800 */
        /* <DEDUP_REMOVED lines=19> */
[----:B------:R0:W-:Y:S04]  /*16100*/  STL.64 [R1+0xf0], R10 ;  /* 0x0000f00a01007387 */ /* 0x0001e80000100a00 */
[----:B0-----:R-:W3:Y:S04]  /*16110*/  LDL.LU R10, [R1+0x1c04] ;  /* 0x001c0400010a7983 */ /* 0x001ee80000300800 */
[----:B------:R-:W5:Y:S01]  /*16120*/  LDL R13, [R1+0x500] ;  /* 0x00050000010d7983 */ /* 0x000f620000100800 */
[----:B---3--:R-:W-:-:S05]  /*16130*/  IMAD.WIDE R10, R10, 0x2, R14 ;  /* 0x000000020a0a7825 */ /* 0x008fca00078e020e */
[----:B------:R0:W-:Y:S04]  /*16140*/  STL.64 [R1+0x100], R10 ;  /* 0x0001000a01007387 */ /* 0x0001e80000100a00 */
[----:B0-----:R-:W3:Y:S02]  /*16150*/  LDL.LU R11, [R1+0x1c00] ;  /* 0x001c0000010b7983 */ /* 0x001ee40000300800 */
        /* <DEDUP_REMOVED lines=13> */
[----:B------:R0:W-:Y:S02]  /*16230*/  STL.64 [R1+0x168], R10 ;  /* 0x0001680a01007387 */ /* 0x0001e40000100a00 */
[----:B0-----:R-:W-:-:S04]  /*16240*/  IMAD.WIDE R10, R8, 0x2, R14 ;  /* 0x00000002080a7825 */ /* 0x001fc800078e020e */
[--C-:B----4-:R-:W-:Y:S01]  /*16250*/  IMAD.WIDE R8, R9, 0x2, R14.reuse ;  /* 0x0000000209087825 */ /* 0x110fe200078e020e */
[----:B------:R2:W-:Y:S04]  /*16260*/  STL.64 [R1+0x180], R10 ;  /* 0x0001800a01007387 */ /* 0x0005e80000100a00 */
[----:B------:R5:W-:Y:S01]  /*16270*/  STL.64 [R1+0x190], R8 ;  /* 0x0001900801007387 */ /* 0x000be20000100a00 */
[----:B--2---:R-:W-:-:S04]  /*16280*/  IMAD.WIDE R10, R24, 0x2, R14 ;  /* 0x00000002180a7825 */ /* 0x004fc800078e020e */
[--C-:B-----5:R-:W-:Y:S01]  /*16290*/  IMAD.WIDE R8, R25, 0x2, R14.reuse ;  /* 0x0000000219087825 */ /* 0x120fe200078e020e */
[----:B------:R0:W-:Y:S04]  /*162a0*/  STL.64 [R1+0x1a8], R10 ;  /* 0x0001a80a01007387 */ /* 0x0001e80000100a00 */
[----:B------:R1:W-:Y:S01]  /*162b0*/  STL.64 [R1+0x1c0], R8 ;  /* 0x0001c00801007387 */ /* 0x0003e20000100a00 */
[----:B0-----:R-:W-:-:S04]  /*162c0*/  IMAD.WIDE R10, R6, 0x2, R14 ;  /* 0x00000002060a7825 */ /* 0x001fc800078e020e */
[--C-:B------:R-:W-:Y:S01]  /*162d0*/  IMAD.WIDE R6, R7, 0x2, R14.reuse ;  /* 0x0000000207067825 */ /* 0x100fe200078e020e */
[----:B------:R0:W-:Y:S03]  /*162e0*/  STL.64 [R1+0x1d0], R10 ;  /* 0x0001d00a01007387 */ /* 0x0001e60000100a00 */
[--C-:B-1----:R-:W-:Y:S01]  /*162f0*/  IMAD.WIDE R8, R22, 0x2, R14.reuse ;  /* 0x0000000216087825 */ /* 0x102fe200078e020e */
[----:B------:R1:W-:Y:S04]  /*16300*/  STL.64 [R1+0x1e8], R6 ;  /* 0x0001e80601007387 */ /* 0x0003e80000100a00 */
[----:B------:R2:W-:Y:S01]  /*16310*/  STL.64 [R1+0x1f8], R8 ;  /* 0x0001f80801007387 */ /* 0x0005e20000100a00 */
[----:B0-----:R-:W-:-:S04]  /*16320*/  IMAD.WIDE R10, R23, 0x2, R14 ;  /* 0x00000002170a7825 */ /* 0x001fc800078e020e */
[--C-:B-1----:R-:W-:Y:S01]  /*16330*/  IMAD.WIDE R6, R4, 0x2, R14.reuse ;  /* 0x0000000204067825 */ /* 0x102fe200078e020e */
[----:B------:R-:W-:Y:S03]  /*16340*/  STL.64 [R1+0x210], R10 ;  /* 0x0002100a01007387 */ /* 0x000fe60000100a00 */
[--C-:B--2---:R-:W-:Y:S01]  /*16350*/  IMAD.WIDE R8, R5, 0x2, R14.reuse ;  /* 0x0000000205087825 */ /* 0x104fe200078e020e */
[----:B------:R0:W-:Y:S03]  /*16360*/  STL.64 [R1+0x220], R6 ;  /* 0x0002200601007387 */ /* 0x0001e60000100a00 */
[--C-:B------:R-:W-:Y:S01]  /*16370*/  IMAD.WIDE R4, R20, 0x2, R14.reuse ;  /* 0x0000000214047825 */ /* 0x100fe200078e020e */
[----:B------:R1:W-:Y:S04]  /*16380*/  STL.64 [R1+0x238], R8 ;  /* 0x0002380801007387 */ /* 0x0003e80000100a00 */
[----:B------:R2:W-:Y:S01]  /*16390*/  STL.64 [R1+0x250], R4 ;  /* 0x0002500401007387 */ /* 0x0005e20000100a00 */
[----:B0-----:R-:W-:-:S04]  /*163a0*/  IMAD.WIDE R6, R21, 0x2, R14 ;  /* 0x0000000215067825 */ /* 0x001fc800078e020e */
[--C-:B-1----:R-:W-:Y:S01]  /*163b0*/  IMAD.WIDE R8, R2, 0x2, R14.reuse ;  /* 0x0000000202087825 */ /* 0x102fe200078e020e */
[----:B------:R0:W-:Y:S03]  /*163c0*/  STL.64 [R1+0x260], R6 ;  /* 0x0002600601007387 */ /* 0x0001e60000100a00 */
[--C-:B--2---:R-:W-:Y:S01]  /*163d0*/  IMAD.WIDE R4, R3, 0x2, R14.reuse ;  /* 0x0000000203047825 */ /* 0x104fe200078e020e */
[----:B------:R-:W-:Y:S03]  /*163e0*/  STL.64 [R1+0x278], R8 ;  /* 0x0002780801007387 */ /* 0x000fe60000100a00 */
[--C-:B------:R-:W-:Y:S01]  /*163f0*/  IMAD.WIDE R2, R19, 0x2, R14.reuse ;  /* 0x0000000213027825 */ /* 0x100fe200078e020e */
[----:B------:R1:W-:Y:S03]  /*16400*/  STL.64 [R1+0x288], R4 ;  /* 0x0002880401007387 */ /* 0x0003e60000100a00 */
[----:B0-----:R-:W-:-:S05]  /*16410*/  IMAD.WIDE R6, R18, 0x2, R14 ;  /* 0x0000000212067825 */ /* 0x001fca00078e020e */
[----:B------:R0:W-:Y:S01]  /*16420*/  STL.64 [R1+0x2a0], R6 ;  /* 0x0002a00601007387 */ /* 0x0001e20000100a00 */
[----:B-1----:R-:W-:-:S03]  /*16430*/  IMAD.WIDE R4, R26, 0x2, R14 ;  /* 0x000000021a047825 */ /* 0x002fc600078e020e */
[----:B------:R1:W-:Y:S04]  /*16440*/  STL.64 [R1+0x2b0], R2 ;  /* 0x0002b00201007387 */ /* 0x0003e80000100a00 */
[----:B------:R2:W-:Y:S01]  /*16450*/  STL.64 [R1+0x2c8], R4 ;  /* 0x0002c80401007387 */ /* 0x0005e20000100a00 */
[----:B0-----:R-:W-:-:S04]  /*16460*/  IMAD.WIDE R6, R27, 0x2, R14 ;  /* 0x000000021b067825 */ /* 0x001fc800078e020e */
[--C-:B-1----:R-:W-:Y:S01]  /*16470*/  IMAD.WIDE R2, R28, 0x2, R14.reuse ;  /* 0x000000021c027825 */ /* 0x102fe200078e020e */
[----:B------:R0:W-:Y:S03]  /*16480*/  STL.64 [R1+0x2d8], R6 ;  /* 0x0002d80601007387 */ /* 0x0001e60000100a00 */
[--C-:B--2---:R-:W-:Y:S01]  /*16490*/  IMAD.WIDE R4, R29, 0x2, R14.reuse ;  /* 0x000000021d047825 */ /* 0x104fe200078e020e */
[----:B------:R1:W-:Y:S04]  /*164a0*/  STL.64 [R1+0x2f0], R2 ;  /* 0x0002f00201007387 */ /* 0x0003e80000100a00 */
[----:B------:R2:W-:Y:S01]  /*164b0*/  STL.64 [R1+0x308], R4 ;  /* 0x0003080401007387 */ /* 0x0005e20000100a00 */
[----:B0-----:R-:W-:-:S04]  /*164c0*/  IMAD.WIDE R6, R16, 0x2, R14 ;  /* 0x0000000210067825 */ /* 0x001fc800078e020e */
[--C-:B-1----:R-:W-:Y:S01]  /*164d0*/  IMAD.WIDE R2, R17, 0x2, R14.reuse ;  /* 0x0000000211027825 */ /* 0x102fe200078e020e */
[----:B------:R-:W-:Y:S03]  /*164e0*/  STL.64 [R1+0x318], R6 ;  /* 0x0003180601007387 */ /* 0x000fe60000100a00 */
[--C-:B--2---:R-:W-:Y:S02]  /*164f0*/  IMAD.WIDE R4, R12, 0x2, R14.reuse ;  /* 0x000000020c047825 */ /* 0x104fe400078e020e */
[----:B------:R-:W2:Y:S04]  /*16500*/  LDL R12, [R1+0x504] ;  /* 0x00050400010c7983 */ /* 0x000ea80000100800 */
[----:B------:R0:W-:Y:S04]  /*16510*/  STL.64 [R1+0x330], R2 ;  /* 0x0003300201007387 */ /* 0x0001e80000100a00 */
[----:B------:R-:W-:Y:S04]  /*16520*/  STL.64 [R1+0x340], R4 ;  /* 0x0003400401007387 */ /* 0x000fe80000100a00 */
[----:B------:R-:W3:Y:S01]  /*16530*/  LDL R10, [R1+0x540] ;  /* 0x00054000010a7983 */ /* 0x000ee20000100800 */
[----:B0-----:R-:W-:-:S03]  /*16540*/  IMAD.WIDE R2, R13, 0x2, R14 ;  /* 0x000000020d027825 */ /* 0x001fc600078e020e */
[----:B------:R-:W4:Y:S04]  /*16550*/  LDL R13, [R1+0x518] ;  /* 0x00051800010d7983 */ /* 0x000f280000100800 */
[----:B------:R-:W-:Y:S04]  /*16560*/  STL.64 [R1+0x358], R2 ;  /* 0x0003580201007387 */ /* 0x000fe80000100a00 */
[----:B------:R-:W5:Y:S04]  /*16570*/  LDL R11, [R1+0x544] ;  /* 0x00054400010b7983 */ /* 0x000f680000100800 */
[----:B-----5:R0:W-:Y:S04]  /*16580*/  STL [R1+0x1be0], R11 ;  /* 0x001be00b01007387 */ /* 0x0201e80000100800 */
[----:B0-----:R-:W5:Y:S04]  /*16590*/  LDL R11, [R1+0x52c] ;  /* 0x00052c00010b7983 */ /* 0x001f680000100800 */
[----:B---3--:R0:W-:Y:S04]  /*165a0*/  STL [R1+0x1be4], R10 ;  /* 0x001be40a01007387 */ /* 0x0081e80000100800 */
[----:B0-----:R-:W3:Y:S04]  /*165b0*/  LDL R10, [R1+0x528] ;  /* 0x00052800010a7983 */ /* 0x001ee80000100800 */
[----:B-----5:R0:W-:Y:S04]  /*165c0*/  STL [R1+0x1be8], R11 ;  /* 0x001be80b01007387 */ /* 0x0201e80000100800 */
[----:B0-----:R-:W5:Y:S01]  /*165d0*/  LDL R11, [R1+0x51c] ;  /* 0x00051c00010b7983 */ /* 0x001f620000100800 */
[----:B--2---:R-:W-:-:S03]  /*165e0*/  IMAD.WIDE R28, R12, 0x2, R14 ;  /* 0x000000020c1c7825 */ /* 0x004fc600078e020e */
[----:B---3--:R-:W-:Y:S01]  /*165f0*/  STL [R1+0x1bec], R10 ;  /* 0x001bec0a01007387 */ /* 0x008fe20000100800 */
[----:B----4-:R-:W-:-:S03]  /*16600*/  IMAD.WIDE R12, R13, 0x2, R14 ;  /* 0x000000020d0c7825 */ /* 0x010fc600078e020e */
[----:B------:R-:W2:Y:S04]  /*16610*/  LDL R8, [R1+0x54c] ;  /* 0x00054c0001087983 */ /* 0x000ea80000100800 */
[----:B------:R-:W3:Y:S04]  /*16620*/  LDL R9, [R1+0x558] ;  /* 0x0005580001097983 */ /* 0x000ee80000100800 */
[----:B------:R-:W4:Y:S04]  /*16630*/  LDL R24, [R1+0x55c] ;  /* 0x00055c0001187983 */ /* 0x000f280000100800 */
        /* <DEDUP_REMOVED lines=17> */
[----:B------:R0:W-:Y:S04]  /*16750*/  STL.64 [R1+0x368], R28 ;  /* 0x0003681c01007387 */ /* 0x0001e80000100a00 */
[----:B0-----:R-:W4:Y:S04]  /*16760*/  LDL R28, [R1+0x5ec] ;  /* 0x0005ec00011c7983 */ /* 0x001f280000100800 */
[----:B------:R-:W4:Y:S04]  /*16770*/  LDL R29, [R1+0x5f8] ;  /* 0x0005f800011d7983 */ /* 0x000f280000100800 */
[----:B------:R0:W-:Y:S04]  /*16780*/  STL.64 [R1+0x380], R12 ;  /* 0x0003800c01007387 */ /* 0x0001e80000100a00 */
[----:B0-----:R-:W4:Y:S04]  /*16790*/  LDL R12, [R1+0x5fc] ;  /* 0x0005fc00010c7983 */ /* 0x001f280000100800 */
[----:B------:R-:W4:Y:S01]  /*167a0*/  LDL R13, [R1+0x608] ;  /* 0x00060800010d7983 */ /* 0x000f220000100800 */
[----:B-----5:R-:W-:-:S05]  /*167b0*/  IMAD.WIDE R10, R11, 0x2, R14 ;  /* 0x000000020b0a7825 */ /* 0x020fca00078e020e */
[----:B------:R0:W-:Y:S04]  /*167c0*/  STL.64 [R1+0x398], R10 ;  /* 0x0003980a01007387 */ /* 0x0001e80000100a00 */
[----:B0-----:R-:W5:Y:S02]  /*167d0*/  LDL.LU R10, [R1+0x1bec] ;  /* 0x001bec00010a7983 */ /* 0x001f640000300800 */
        /* <DEDUP_REMOVED lines=10> */
[----:B------:R2:W-:Y:S02]  /*16880*/  STL.64 [R1+0x3e8], R10 ;  /* 0x0003e80a01007387 */ /* 0x0005e40000100a00 */
[----:B--2---:R-:W-:-:S04]  /*16890*/  IMAD.WIDE R10, R8, 0x2, R14 ;  /* 0x00000002080a7825 */ /* 0x004fc800078e020e */
[--C-:B---3--:R-:W-:Y:S01]  /*168a0*/  IMAD.WIDE R8, R9, 0x2, R14.reuse ;  /* 0x0000000209087825 */ /* 0x108fe200078e020e */
[----:B------:R4:W-:Y:S04]  /*168b0*/  STL.64 [R1+0x3f8], R10 ;  /* 0x0003f80a01007387 */ /* 0x0009e80000100a00 */
[----:B------:R0:W-:Y:S01]  /*168c0*/  STL.64 [R1+0x410], R8 ;  /* 0x0004100801007387 */ /* 0x0001e20000100a00 */
[----:B----4-:R-:W-:-:S04]  /*168d0*/  IMAD.WIDE R10, R24, 0x2, R14 ;  /* 0x00000002180a7825 */ /* 0x010fc800078e020e */
[--C-:B0-----:R-:W-:Y:S01]  /*168e0*/  IMAD.WIDE R8, R25, 0x2, R14.reuse ;  /* 0x0000000219087825 */ /* 0x101fe200078e020e */
[----:B------:R0:W-:Y:S03]  /*168f0*/  STL.64 [R1+0x428], R10 ;  /* 0x0004280a01007387 */ /* 0x0001e60000100a00 */
[--C-:B------:R-:W-:Y:S01]  /*16900*/  IMAD.WIDE R24, R6, 0x2, R14.reuse ;  /* 0x0000000206187825 */ /* 0x100fe200078e020e */
[----:B------:R1:W-:Y:S04]  /*16910*/  STL.64 [R1+0x438], R8 ;  /* 0x0004380801007387 */ /* 0x0003e80000100a00 */
[----:B------:R-:W-:Y:S01]  /*16920*/  STL.64 [R1+0x450], R24 ;  /* 0x0004501801007387 */ /* 0x000fe20000100a00 */
[----:B0-----:R-:W-:-:S04]  /*16930*/  IMAD.WIDE R10, R7, 0x2, R14 ;  /* 0x00000002070a7825 */ /* 0x001fc800078e020e */
[--C-:B-1----:R-:W-:Y:S01]  /*16940*/  IMAD.WIDE R8, R22, 0x2, R14.reuse ;  /* 0x0000000216087825 */ /* 0x102fe200078e020e */
[----:B------:R0:W-:Y:S03]  /*16950*/  STL.64 [R1+0x460], R10 ;  /* 0x0004600a01007387 */ /* 0x0001e60000100a00 */
[--C-:B------:R-:W-:Y:S01]  /*16960*/  IMAD.WIDE R6, R23, 0x2, R14.reuse ;  /* 0x0000000217067825 */ /* 0x100fe200078e020e */
        /* <DEDUP_REMOVED lines=21> */
[--C-:B--2---:R-:W-:Y:S02]  /*16ac0*/  IMAD.WIDE R2, R16, 0x2, R14.reuse ;  /* 0x0000000210027825 */ /* 0x104fe400078e020e */
[----:B------:R-:W2:Y:S04]  /*16ad0*/  LDL R16, [R1+0x60c] ;  /* 0x00060c0001107983 */ /* 0x000ea80000100800 */
[----:B------:R1:W-:Y:S04]  /*16ae0*/  STL.64 [R1+0x560], R4 ;  /* 0x0005600401007387 */ /* 0x0003e80000100a00 */
[----:B------:R3:W-:Y:S01]  /*16af0*/  STL.64 [R1+0x570], R2 ;  /* 0x0005700201007387 */ /* 0x0007e20000100a00 */
[----:B0-----:R-:W-:-:S04]  /*16b00*/  IMAD.WIDE R6, R29, 0x2, R14 ;  /* 0x000000021d067825 */ /* 0x001fc800078e020e */
[--C-:B-1----:R-:W-:Y:S02]  /*16b10*/  IMAD.WIDE R4, R17, 0x2, R14.reuse ;  /* 0x0000000211047825 */ /* 0x102fe400078e020e */
[----:B------:R-:W4:Y:S02]  /*16b20*/  LDL R17, [R1+0x610] ;  /* 0x0006100001117983 */ /* 0x000f240000100800 */
[--C-:B---3--:R-:W-:Y:S02]  /*16b30*/  IMAD.WIDE R2, R28, 0x2, R14.reuse ;  /* 0x000000021c027825 */ /* 0x108fe400078e020e */
[----:B------:R0:W-:Y:S04]  /*16b40*/  STL.64 [R1+0x580], R4 ;  /* 0x0005800401007387 */ /* 0x0001e80000100a00 */
[----:B------:R1:W-:Y:S04]  /*16b50*/  STL.64 [R1+0x590], R2 ;  /* 0x0005900201007387 */ /* 0x0003e80000100a00 */
[----:B------:R-:W-:Y:S01]  /*16b60*/  STL.64 [R1+0x5a0], R6 ;  /* 0x0005a00601007387 */ /* 0x000fe20000100a00 */
[----:B0-----:R-:W-:-:S03]  /*16b70*/  IMAD.WIDE R4, R12, 0x2, R14 ;  /* 0x000000020c047825 */ /* 0x001fc600078e020e */
[----:B------:R-:W3:Y:S01]  /*16b80*/  LDL R28, [R1+0x614] ;  /* 0x00061400011c7983 */ /* 0x000ee20000100800 */
[----:B-1----:R-:W-:-:S03]  /*16b90*/  IMAD.WIDE R2, R13, 0x2, R14 ;  /* 0x000000020d027825 */ /* 0x002fc600078e020e */
[----:B------:R-:W-:Y:S04]  /*16ba0*/  STL.64 [R1+0x5b0], R4 ;  /* 0x0005b00401007387 */ /* 0x000fe80000100a00 */
[----:B------:R-:W5:Y:S04]  /*16bb0*/  LDL R12, [R1+0x620] ;  /* 0x00062000010c7983 */ /* 0x000f680000100800 */
[----:B------:R-:W-:Y:S04]  /*16bc0*/  STL.64 [R1+0x5c0], R2 ;  /* 0x0005c00201007387 */ /* 0x000fe80000100a00 */
[----:B------:R-:W2:Y:S04]  /*16bd0*/  LDL R11, [R1+0x62c] ;  /* 0x00062c00010b7983 */ /* 0x000ea80000100800 */
[----:B------:R-:W4:Y:S04]  /*16be0*/  LDL R10, [R1+0x628] ;  /* 0x00062800010a7983 */ /* 0x000f280000100800 */
[----:B--2---:R0:W-:Y:S04]  /*16bf0*/  STL [R1+0x1bd4], R11 ;  /* 0x001bd40b01007387 */ /* 0x0041e80000100800 */
[----:B0-----:R-:W2:Y:S01]  /*16c00*/  LDL R11, [R1+0x624] ;  /* 0x00062400010b7983 */ /* 0x001ea20000100800 */
[----:B------:R-:W-:-:S03]  /*16c10*/  IMAD.WIDE R26, R16, 0x2, R14 ;  /* 0x00000002101a7825 */ /* 0x000fc600078e020e */
[----:B----4-:R-:W-:Y:S04]  /*16c20*/  STL [R1+0x1bd8], R10 ;  /* 0x001bd80a01007387 */ /* 0x010fe80000100800 */
[----:B--2---:R0:W-:Y:S04]  /*16c30*/  STL [R1+0x1bdc], R11 ;  /* 0x001bdc0b01007387 */ /* 0x0041e80000100800 */
[----:B------:R-:W2:Y:S04]  /*16c40*/  LDL R8, [R1+0x638] ;  /* 0x0006380001087983 */ /* 0x000ea80000100800 */
[----:B------:R-:W4:Y:S01]  /*16c50*/  LDL R9, [R1+0x648] ;  /* 0x0006480001097983 */ /* 0x000f220000100800 */
[----:B0-----:R-:W-:-:S03]  /*16c60*/  IMAD.WIDE R10, R17, 0x2, R14 ;  /* 0x00000002110a7825 */ /* 0x001fc600078e020e */
        /* <DEDUP_REMOVED lines=16> */
[----:B------:R-:W4:Y:S04]  /*16d70*/  LDL R19, [R1+0x70c] ;  /* 0x00070c0001137983 */ /* 0x000f280000100800 */
[----:B0-----:R-:W4:Y:S04]  /*16d80*/  LDL R26, [R1+0x728] ;  /* 0x00072800011a7983 */ /* 0x001f280000100800 */
[----:B------:R3:W-:Y:S04]  /*16d90*/  STL.64 [R1+0x5e0], R10 ;  /* 0x0005e00a01007387 */ /* 0x0007e80000100a00 */
[----:B------:R-:W4:Y:S04]  /*16da0*/  LDL R27, [R1+0x730] ;  /* 0x00073000011b7983 */ /* 0x000f280000100800 */
[----:B------:R-:W4:Y:S01]  /*16db0*/  LDL R16, [R1+0x740] ;  /* 0x0007400001107983 */ /* 0x000f220000100800 */
[----:B---3--:R-:W-:-:S03]  /*16dc0*/  IMAD.WIDE R10, R28, 0x2, R14 ;  /* 0x000000021c0a7825 */ /* 0x008fc600078e020e */
[----:B------:R-:W3:Y:S04]  /*16dd0*/  LDL R17, [R1+0x748] ;  /* 0x0007480001117983 */ /* 0x000ee80000100800 */
[----:B------:R5:W-:Y:S02]  /*16de0*/  STL.64 [R1+0x5f0], R10 ;  /* 0x0005f00a01007387 */ /* 0x000be40000100a00 */
[----:B-----5:R-:W-:-:S05]  /*16df0*/  IMAD.WIDE R10, R12, 0x2, R14 ;  /* 0x000000020c0a7825 */ /* 0x020fca00078e020e */
[----:B------:R0:W-:Y:S04]  /*16e00*/  STL.64 [R1+0x600], R10 ;  /* 0x0006000a01007387 */ /* 0x0001e80000100a00 */
[----:B0-----:R-:W5:Y:S04]  /*16e10*/  LDL.LU R11, [R1+0x1bdc] ;  /* 0x001bdc00010b7983 */ /* 0x001f680000300800 */
[----:B------:R-:W3:Y:S04]  /*16e20*/  LDL R28, [R1+0x758] ;  /* 0x00075800011c7983 */ /* 0x000ee80000100800 */
[----:B------:R-:W3:Y:S01]  /*16e30*/  LDL R12, [R1+0x760] ;  /* 0x00076000010c7983 */ /* 0x000ee20000100800 */
        /* <DEDUP_REMOVED lines=8> */
[----:B--2---:R-:W-:-:S05]  /*16ec0*/  IMAD.WIDE R10, R8, 0x2, R14 ;  /* 0x00000002080a7825 */ /* 0x004fca00078e020e */
[----:B------:R4:W-:Y:S02]  /*16ed0*/  STL.64 [R1+0x658], R10 ;  /* 0x0006580a01007387 */ /* 0x0009e40000100a00 */
[----:B----4-:R-:W-:-:S04]  /*16ee0*/  IMAD.WIDE R10, R9, 0x2, R14 ;  /* 0x00000002090a7825 */ /* 0x010fc800078e020e */
[--C-:B------:R-:W-:Y:S01]  /*16ef0*/  IMAD.WIDE R8, R24, 0x2, R14.reuse ;  /* 0x0000000218087825 */ /* 0x100fe200078e020e */
[----:B------:R0:W-:Y:S04]  /*16f00*/  STL.64 [R1+0x670], R10 ;  /* 0x0006700a01007387 */ /* 0x0001e80000100a00 */
[----:B------:R1:W-:Y:S01]  /*16f10*/  STL.64 [R1+0x688], R8 ;  /* 0x0006880801007387 */ /* 0x0003e20000100a00 */
[----:B0-----:R-:W-:-:S04]  /*16f20*/  IMAD.WIDE R10, R25, 0x2, R14 ;  /* 0x00000002190a7825 */ /* 0x001fc800078e020e */
[--C-:B------:R-:W-:Y:S01]  /*16f30*/  IMAD.WIDE R24, R6, 0x2, R14.reuse ;  /* 0x0000000206187825 */ /* 0x100fe200078e020e */
[----:B------:R0:W-:Y:S03]  /*16f40*/  STL.64 [R1+0x6a0], R10 ;  /* 0x0006a00a01007387 */ /* 0x0001e60000100a00 */
[--C-:B-1----:R-:W-:Y:S01]  /*16f50*/  IMAD.WIDE R8, R7, 0x2, R14.reuse ;  /* 0x0000000207087825 */ /* 0x102fe200078e020e */
[----:B------:R-:W-:Y:S03]  /*16f60*/  STL.64 [R1+0x6b8], R24 ;  /* 0x0006b81801007387 */ /* 0x000fe60000100a00 */
[--C-:B------:R-:W-:Y:S01]  /*16f70*/  IMAD.WIDE R6, R23, 0x2, R14.reuse ;  /* 0x0000000217067825 */ /* 0x100fe200078e020e */
[----:B------:R1:W-:Y:S03]  /*16f80*/  STL.64 [R1+0x6d0], R8 ;  /* 0x0006d00801007387 */ /* 0x0003e60000100a00 */
[----:B0-----:R-:W-:-:S05]  /*16f90*/  IMAD.WIDE R10, R22, 0x2, R14 ;  /* 0x00000002160a7825 */ /* 0x001fca00078e020e */
[----:B------:R-:W-:Y:S01]  /*16fa0*/  STL.64 [R1+0x6e8], R10 ;  /* 0x0006e80a01007387 */ /* 0x000fe20000100a00 */
[----:B-1----:R-:W-:-:S03]  /*16fb0*/  IMAD.WIDE R8, R4, 0x2, R14 ;  /* 0x0000000204087825 */ /* 0x002fc600078e020e */
[----:B------:R0:W-:Y:S01]  /*16fc0*/  STL.64 [R1+0x6f8], R6 ;  /* 0x0006f80601007387 */ /* 0x0001e20000100a00 */
[----:B------:R-:W-:-:S03]  /*16fd0*/  IMAD.WIDE R4, R5, 0x2, R14 ;  /* 0x0000000205047825 */ /* 0x000fc600078e020e */
[----:B------:R1:W-:Y:S04]  /*16fe0*/  STL.64 [R1+0x710], R8 ;  /* 0x0007100801007387 */ /* 0x0003e80000100a00 */
[----:B------:R2:W-:Y:S01]  /*16ff0*/  STL.64 [R1+0x720], R4 ;  /* 0x0007200401007387 */ /* 0x0005e20000100a00 */
[----:B0-----:R-:W-:-:S04]  /*17000*/  IMAD.WIDE R6, R20, 0x2, R14 ;  /* 0x0000000214067825 */ /* 0x001fc800078e020e */
[--C-:B-1----:R-:W-:Y:S01]  /*17010*/  IMAD.WIDE R8, R21, 0x2, R14.reuse ;  /* 0x0000000215087825 */ /* 0x102fe200078e020e */
[----:B------:R0:W-:Y:S03]  /*17020*/  STL.64 [R1+0x738], R6 ;  /* 0x0007380601007387 */ /* 0x0001e60000100a00 */
[--C-:B--2---:R-:W-:Y:S01]  /*17030*/  IMAD.WIDE R4, R2, 0x2, R14.reuse ;  /* 0x0000000202047825 */ /* 0x104fe200078e020e */
[----:B------:R-:W-:Y:S04]  /*17040*/  STL.64 [R1+0x750], R8 ;  /* 0x0007500801007387 */ /* 0x000fe80000100a00 */
[----:B------:R1:W-:Y:S01]  /*17050*/  STL.64 [R1+0x768], R4 ;  /* 0x0007680401007387 */ /* 0x0003e20000100a00 */
[----:B0-----:R-:W-:-:S04]  /*17060*/  IMAD.WIDE R6, R3, 0x2, R14 ;  /* 0x0000000203067825 */ /* 0x001fc800078e020e */
[--C-:B------:R-:W-:Y:S01]  /*17070*/  IMAD.WIDE R2, R18, 0x2, R14.reuse ;  /* 0x0000000212027825 */ /* 0x100fe200078e020e */
[----:B------:R0:W-:Y:S03]  /*17080*/  STL.64 [R1+0x780], R6 ;  /* 0x0007800601007387 */ /* 0x0001e60000100a00 */
[--C-:B-1----:R-:W-:Y:S02]  /*17090*/  IMAD.WIDE R4, R13, 0x2, R14.reuse ;  /* 0x000000020d047825 */ /* 0x102fe400078e020e */
[----:B------:R-:W2:Y:S04]  /*170a0*/  LDL R13, [R1+0x770] ;  /* 0x00077000010d7983 */ /* 0x000ea80000100800 */
[----:B------:R1:W-:Y:S04]  /*170b0*/  STL.64 [R1+0xd68], R2 ;  /* 0x000d680201007387 */ /* 0x0003e80000100a00 */
[----:B------:R4:W-:Y:S01]  /*170c0*/  STL.64 [R1+0xd78], R4 ;  /* 0x000d780401007387 */ /* 0x0009e20000100a00 */
[----:B0-----:R-:W-:-:S04]  /*170d0*/  IMAD.WIDE R6, R27, 0x2, R14 ;  /* 0x000000021b067825 */ /* 0x001fc800078e020e */
[--C-:B-1----:R-:W-:Y:S02]  /*170e0*/  IMAD.WIDE R2, R29, 0x2, R14.reuse ;  /* 0x000000021d027825 */ /* 0x102fe400078e020e */
[----:B------:R-:W5:Y:S02]  /*170f0*/  LDL R29, [R1+0x778] ;  /* 0x00077800011d7983 */ /* 0x000f640000100800 */
[--C-:B----4-:R-:W-:Y:S02]  /*17100*/  IMAD.WIDE R4, R19, 0x2, R14.reuse ;  /* 0x0000000213047825 */ /* 0x110fe400078e020e */
[----:B------:R0:W-:Y:S04]  /*17110*/  STL.64 [R1+0xd88], R2 ;  /* 0x000d880201007387 */ /* 0x0001e80000100a00 */
[----:B------:R1:W-:Y:S01]  /*17120*/  STL.64 [R1+0xd98], R4 ;  /* 0x000d980401007387 */ /* 0x0003e20000100a00 */
[----:B0-----:R-:W-:-:S04]  /*17130*/  IMAD.WIDE R2, R26, 0x2, R14 ;  /* 0x000000021a027825 */ /* 0x001fc800078e020e */
[--C-:B-1----:R-:W-:Y:S01]  /*17140*/  IMAD.WIDE R4, R16, 0x2, R14.reuse ;  /* 0x0000000210047825 */ /* 0x102fe200078e020e */
[----:B------:R3:W-:Y:S04]  /*17150*/  STL.64 [R1+0xda8], R2 ;  /* 0x000da80201007387 */ /* 0x0007e80000100a00 */
[----:B------:R-:W-:Y:S04]  /*17160*/  STL.64 [R1+0xdb8], R6 ;  /* 0x000db80601007387 */ /* 0x000fe80000100a00 */
[----:B------:R-:W4:Y:S01]  /*17170*/  LDL R16, [R1+0x788] ;  /* 0x0007880001107983 */ /* 0x000f220000100800 */
[----:B---3--:R-:W-:-:S03]  /*17180*/  IMAD.WIDE R2, R17, 0x2, R14 ;  /* 0x0000000211027825 */ /* 0x008fc600078e020e */
[----:B------:R0:W-:Y:S04]  /*17190*/  STL.64 [R1+0xdc8], R4 ;  /* 0x000dc80401007387 */ /* 0x0001e80000100a00 */
[----:B------:R-:W3:Y:S04]  /*171a0*/  LDL R17, [R1+0x790] ;  /* 0x0007900001117983 */ /* 0x000ee80000100800 */
[----:B------:R1:W-:Y:S01]  /*171b0*/  STL.64 [R1+0xdd8], R2 ;  /* 0x000dd80201007387 */ /* 0x0003e20000100a00 */
[----:B0-----:R-:W-:-:S03]  /*171c0*/  IMAD.WIDE R4, R28, 0x2, R14 ;  /* 0x000000021c047825 */ /* 0x001fc600078e020e */
[----:B------:R-:W5:Y:S04]  /*171d0*/  LDL R10, [R1+0x798] ;  /* 0x00079800010a7983 */ /* 0x000f680000100800 */
[----:B------:R-:W-:Y:S04]  /*171e0*/  STL.64 [R1+0xde8], R4 ;  /* 0x000de80401007387 */ /* 0x000fe80000100a00 */
[----:B------:R-:W2:Y:S01]  /*171f0*/  LDL R11, [R1+0x79c] ;  /* 0x00079c00010b7983 */ /* 0x000ea20000100800 */
[----:B-1----:R-:W-:-:S05]  /*17200*/  IMAD.WIDE R2, R12, 0x2, R14 ;  /* 0x000000020c027825 */ /* 0x002fca00078e020e */
[----:B------:R-:W-:Y:S04]  /*17210*/  STL.64 [R1+0xdf8], R2 ;  /* 0x000df80201007387 */ /* 0x000fe80000100a00 */
[----:B--2---:R0:W-:Y:S04]  /*17220*/  STL [R1+0x1bcc], R11 ;  /* 0x001bcc0b01007387 */ /* 0x0041e80000100800 */
[----:B0-----:R-:W2:Y:S01]  /*17230*/  LDL R11, [R1+0x794] ;  /* 0x00079400010b7983 */ /* 0x001ea20000100800 */
[----:B------:R-:W-:-:S03]  /*17240*/  IMAD.WIDE R18, R13, 0x2, R14 ;  /* 0x000000020d127825 */ /* 0x000fc600078e020e */
[----:B-----5:R-:W-:Y:S01]  /*17250*/  STL [R1+0x1bd0], R10 ;  /* 0x001bd00a01007387 */ /* 0x020fe20000100800 */
[----:B------:R-:W-:-:S03]  /*17260*/  IMAD.WIDE R26, R29, 0x2, R14 ;  /* 0x000000021d1a7825 */ /* 0x000fc600078e020e */
        /* <DEDUP_REMOVED lines=16> */
[----:B------:R-:W5:Y:S04]  /*17370*/  LDL R3, [R1+0x7dc] ;  /* 0x0007dc0001037983 */ /* 0x000f680000100800 */
[----:B0-----:R-:W5:Y:S04]  /*17380*/  LDL R18, [R1+0x7e0] ;  /* 0x0007e00001127983 */ /* 0x001f680000100800 */
[----:B------:R4:W-:Y:S04]  /*17390*/  STL.64 [R1+0xe18], R26 ;  /* 0x000e181a01007387 */ /* 0x0009e80000100a00 */
[----:B------:R-:W5:Y:S04]  /*173a0*/  LDL R19, [R1+0x7e4] ;  /* 0x0007e40001137983 */ /* 0x000f680000100800 */
[----:B------:R-:W5:Y:S01]  /*173b0*/  LDL R28, [R1+0x7e8] ;  /* 0x0007e800011c7983 */ /* 0x000f620000100800 */
[----:B----4-:R-:W-:-:S03]  /*173c0*/  IMAD.WIDE R26, R16, 0x2, R14 ;  /* 0x00000002101a7825 */ /* 0x010fc600078e020e */
[----:B------:R-:W4:Y:S01]  /*173d0*/  LDL R29, [R1+0x7ec] ;  /* 0x0007ec00011d7983 */ /* 0x000f220000100800 */
[----:B---3--:R-:W-:-:S03]  /*173e0*/  IMAD.WIDE R16, R17, 0x2, R14 ;  /* 0x0000000211107825 */ /* 0x008fc600078e020e */
[----:B------:R0:W-:Y:S04]  /*173f0*/  STL.64 [R1+0xe28], R26 ;  /* 0x000e281a01007387 */ /* 0x0001e80000100a00 */
[----:B0-----:R-:W3:Y:S04]  /*17400*/  LDL R26, [R1+0x7f0] ;  /* 0x0007f000011a7983 */ /* 0x001ee80000100800 */
[----:B------:R-:W3:Y:S04]  /*17410*/  LDL R27, [R1+0x7f4] ;  /* 0x0007f400011b7983 */ /* 0x000ee80000100800 */
[----:B------:R0:W-:Y:S04]  /*17420*/  STL.64 [R1+0xe38], R16 ;  /* 0x000e381001007387 */ /* 0x0001e80000100a00 */
[----:B0-----:R-:W3:Y:S04]  /*17430*/  LDL R16, [R1+0x7f8] ;  /* 0x0007f80001107983 */ /* 0x001ee80000100800 */
[----:B------:R-:W3:Y:S01]  /*17440*/  LDL R17, [R1+0x7fc] ;  /* 0x0007fc0001117983 */ /* 0x000ee20000100800 */
[----:B--2---:R-:W-:-:S05]  /*17450*/  IMAD.WIDE R10, R11, 0x2, R14 ;  /* 0x000000020b0a7825 */ /* 0x004fca00078e020e */
[----:B------:R0:W-:Y:S04]  /*17460*/  STL.64 [R1+0xe48], R10 ;  /* 0x000e480a01007387 */ /* 0x0001e80000100a00 */
[----:B0-----:R-:W2:Y:S02]  /*17470*/  LDL.LU R10, [R1+0x1bd0] ;  /* 0x001bd000010a7983 */ /* 0x001ea40000300800 */
[----:B--2---:R-:W-:-:S05]  /*17480*/  IMAD.WIDE R10, R10, 0x2, R14 ;  /* 0x000000020a0a7825 */ /* 0x004fca00078e020e */
[----:B------:R0:W-:Y:S04]  /*17490*/  STL.64 [R1+0xe58], R10 ;  /* 0x000e580a01007387 */ /* 0x0001e80000100a00 */
[----:B0-----:R-:W2:Y:S02]  /*174a0*/  LDL.LU R11, [R1+0x1bcc] ;  /* 0x001bcc00010b7983 */ /* 0x001ea40000300800 */
[----:B--2---:R-:W-:-:S05]  /*174b0*/  IMAD.WIDE R10, R11, 0x2, R14 ;  /* 0x000000020b0a7825 */ /* 0x004fca00078e020e */
[----:B------:R5:W-:Y:S02]  /*174c0*/  STL.64 [R1+0xe68], R10 ;  /* 0x000e680a01007387 */ /* 0x000be40000100a00 */
[----:B-----5:R-:W-:-:S05]  /*174d0*/  IMAD.WIDE R10, R8, 0x2, R14 ;  /* 0x00000002080a7825 */ /* 0x020fca00078e020e */
[----:B------:R0:W-:Y:S02]  /*174e0*/  STL.64 [R1+0xe78], R10 ;  /* 0x000e780a01007387 */ /* 0x0001e40000100a00 */
[----:B0-----:R-:W-:-:S04]  /*174f0*/  IMAD.WIDE R10, R9, 0x2, R14 ;  /* 0x00000002090a7825 */ /* 0x001fc800078e020e */
[--C-:B------:R-:W-:Y:S01]  /*17500*/  IMAD.WIDE R8, R24, 0x2, R14.reuse ;  /* 0x0000000218087825 */ /* 0x100fe200078e020e */
        /* <DEDUP_REMOVED lines=24> */
[----:B------:R1:W-:Y:S01]  /*17690*/  STL.64 [R1+0xf48], R4 ;  /* 0x000f480401007387 */ /* 0x0003e20000100a00 */
[----:B0-----:R-:W-:-:S03]  /*176a0*/  IMAD.WIDE R6, R13, 0x2, R14 ;  /* 0x000000020d067825 */ /* 0x001fc600078e020e */
[----:B------:R-:W5:Y:S01]  /*176b0*/  LDL R13, [R1+0x804] ;  /* 0x00080400010d7983 */ /* 0x000f620000100800 */
        /* <DEDUP_REMOVED lines=8> */
[--C-:B----4-:R-:W-:Y:S01]  /*17740*/  IMAD.WIDE R2, R29, 0x2, R14.reuse ;  /* 0x000000021d027825 */ /* 0x110fe200078e020e */
[----:B------:R-:W4:Y:S04]  /*17750*/  LDL R28, [R1+0x808] ;  /* 0x00080800011c7983 */ /* 0x000f280000100800 */
[----:B------:R0:W-:Y:S04]  /*17760*/  STL.64 [R1+0xf98], R4 ;  /* 0x000f980401007387 */ /* 0x0001e80000100a00 */
[----:B------:R-:W4:Y:S01]  /*17770*/  LDL R29, [R1+0x80c] ;  /* 0x00080c00011d7983 */ /* 0x000f220000100800 */
[----:B---3--:R-:W-:-:S03]  /*17780*/  IMAD.WIDE R6, R27, 0x2, R14 ;  /* 0x000000021b067825 */ /* 0x008fc600078e020e */
[----:B------:R1:W-:Y:S01]  /*17790*/  STL.64 [R1+0xfa8], R2 ;  /* 0x000fa80201007387 */ /* 0x0003e20000100a00 */
[----:B0-----:R-:W-:-:S04]  /*177a0*/  IMAD.WIDE R4, R16, 0x2, R14 ;  /* 0x0000000210047825 */ /* 0x001fc800078e020e */
[----:B-1----:R-:W-:-:S05]  /*177b0*/  IMAD.WIDE R2, R26, 0x2, R14 ;  /* 0x000000021a027825 */ /* 0x002fca00078e020e */
[----:B------:R0:W-:Y:S04]  /*177c0*/  STL.64 [R1+0xfb8], R2 ;  /* 0x000fb80201007387 */ /* 0x0001e80000100a00 */
[----:B------:R-:W-:Y:S04]  /*177d0*/  STL.64 [R1+0xfc8], R6 ;  /* 0x000fc80601007387 */ /* 0x000fe80000100a00 */
[----:B------:R-:W3:Y:S04]  /*177e0*/  LDL R10, [R1+0x814] ;  /* 0x00081400010a7983 */ /* 0x000ee80000100800 */
[----:B------:R-:W-:Y:S04]  /*177f0*/  STL.64 [R1+0xfd8], R4 ;  /* 0x000fd80401007387 */ /* 0x000fe80000100a00 */
[----:B------:R-:W2:Y:S01]  /*17800*/  LDL R11, [R1+0x818] ;  /* 0x00081800010b7983 */ /* 0x000ea20000100800 */
[----:B0-----:R-:W-:-:S05]  /*17810*/  IMAD.WIDE R2, R17, 0x2, R14 ;  /* 0x0000000211027825 */ /* 0x001fca00078e020e */
[----:B------:R-:W-:Y:S04]  /*17820*/  STL.64 [R1+0xfe8], R2 ;  /* 0x000fe80201007387 */ /* 0x000fe80000100a00 */
[----:B--2---:R0:W-:Y:S04]  /*17830*/  STL [R1+0x1bc4], R11 ;  /* 0x001bc40b01007387 */ /* 0x0041e80000100800 */
[----:B0-----:R-:W2:Y:S01]  /*17840*/  LDL R11, [R1+0x810] ;  /* 0x00081000010b7983 */ /* 0x001ea20000100800 */
[----:B------:R-:W-:-:S03]  /*17850*/  IMAD.WIDE R2, R12, 0x2, R14 ;  /* 0x000000020c027825 */ /* 0x000fc600078e020e */
[----:B---3--:R-:W-:Y:S01]  /*17860*/  STL [R1+0x1bc8], R10 ;  /* 0x001bc80a01007387 */ /* 0x008fe20000100800 */
[----:B-----5:R-:W-:-:S03]  /*17870*/  IMAD.WIDE R12, R13, 0x2, R14 ;  /* 0x000000020d0c7825 */ /* 0x020fc600078e020e */
[----:B------:R-:W3:Y:S01]  /*17880*/  LDL R8, [R1+0x81c] ;  /* 0x00081c0001087983 */ /* 0x000ee20000100800 */
[----:B----4-:R-:W-:-:S03]  /*17890*/  IMAD.WIDE R18, R28, 0x2, R14 ;  /* 0x000000021c127825 */ /* 0x010fc600078e020e */
[----:B------:R-:W4:Y:S01]  /*178a0*/  LDL R9, [R1+0x820] ;  /* 0x0008200001097983 */ /* 0x000f220000100800 */
        /* <DEDUP_REMOVED lines=17> */
[----:B0-----:R-:W5:Y:S04]  /*179c0*/  LDL R12, [R1+0x85c] ;  /* 0x00085c00010c7983 */ /* 0x001f680000100800 */
[----:B------:R-:W5:Y:S04]  /*179d0*/  LDL R13, [R1+0x860] ;  /* 0x00086000010d7983 */ /* 0x000f680000100800 */
[----:B------:R0:W-:Y:S04]  /*179e0*/  STL.64 [R1+0x1018], R18 ;  /* 0x0010181201007387 */ /* 0x0001e80000100a00 */
[----:B0-----:R-:W5:Y:S04]  /*179f0*/  LDL R18, [R1+0x864] ;  /* 0x0008640001127983 */ /* 0x001f680000100800 */
[----:B------:R-:W5:Y:S04]  /*17a00*/  LDL R19, [R1+0x868] ;  /* 0x0008680001137983 */ /* 0x000f680000100800 */
[----:B------:R0:W-:Y:S04]  /*17a10*/  STL.64 [R1+0x1028], R26 ;  /* 0x0010281a01007387 */ /* 0x0001e80000100a00 */
[----:B------:R-:W5:Y:S04]  /*17a20*/  LDL R28, [R1+0x874] ;  /* 0x00087400011c7983 */ /* 0x000f680000100800 */
[----:B------:R-:W5:Y:S04]  /*17a30*/  LDL R29, [R1+0x878] ;  /* 0x00087800011d7983 */ /* 0x000f680000100800 */
[----:B0-----:R-:W5:Y:S04]  /*17a40*/  LDL R26, [R1+0x86c] ;  /* 0x00086c00011a7983 */ /* 0x001f680000100800 */
[----:B------:R-:W5:Y:S01]  /*17a50*/  LDL R27, [R1+0x870] ;  /* 0x00087000011b7983 */ /* 0x000f620000100800 */
        /* <DEDUP_REMOVED lines=8> */
[----:B---3--:R-:W-:-:S04]  /*17ae0*/  IMAD.WIDE R10, R8, 0x2, R14 ;  /* 0x00000002080a7825 */ /* 0x008fc800078e020e */
[--C-:B----4-:R-:W-:Y:S01]  /*17af0*/  IMAD.WIDE R8, R9, 0x2, R14.reuse ;  /* 0x0000000209087825 */ /* 0x110fe200078e020e */
[----:B------:R5:W-:Y:S04]  /*17b00*/  STL.64 [R1+0x1068], R10 ;  /* 0x0010680a01007387 */ /* 0x000be80000100a00 */
[----:B------:R0:W-:Y:S01]  /*17b10*/  STL.64 [R1+0x1078], R8 ;  /* 0x0010780801007387 */ /* 0x0001e20000100a00 */
[----:B-----5:R-:W-:-:S04]  /*17b20*/  IMAD.WIDE R10, R24, 0x2, R14 ;  /* 0x00000002180a7825 */ /* 0x020fc800078e020e */
        /* <DEDUP_REMOVED lines=16> */
[--C-:B------:R-:W-:Y:S02]  /*17c30*/  IMAD.WIDE R4, R16, 0x2, R14.reuse ;  /* 0x0000000210047825 */ /* 0x100fe400078e020e */
        /* <DEDUP_REMOVED lines=10> */
[----:B0-----:R-:W-:-:S04]  /*17ce0*/  IMAD.WIDE R6, R3, 0x2, R14 ;  /* 0x0000000203067825 */ /* 0x001fc800078e020e */
[--C-:B-1----:R-:W-:Y:S01]  /*17cf0*/  IMAD.WIDE R4, R12, 0x2, R14.reuse ;  /* 0x000000020c047825 */ /* 0x102fe200078e020e */
[----:B------:R0:W-:Y:S03]  /*17d00*/  STL.64 [R1+0x1158], R6 ;  /* 0x0011580601007387 */ /* 0x0001e60000100a00 */
[--C-:B------:R-:W-:Y:S01]  /*17d10*/  IMAD.WIDE R2, R13, 0x2, R14.reuse ;  /* 0x000000020d027825 */ /* 0x100fe200078e020e */
[----:B------:R-:W3:Y:S04]  /*17d20*/  LDL R12, [R1+0x884] ;  /* 0x00088400010c7983 */ /* 0x000ee80000100800 */
[----:B------:R1:W-:Y:S01]  /*17d30*/  STL.64 [R1+0x1168], R4 ;  /* 0x0011680401007387 */ /* 0x0003e20000100a00 */
[----:B0-----:R-:W-:-:S03]  /*17d40*/  IMAD.WIDE R6, R18, 0x2, R14 ;  /* 0x0000000212067825 */ /* 0x001fc600078e020e */
[----:B------:R-:W5:Y:S04]  /*17d50*/  LDL R13, [R1+0x888] ;  /* 0x00088800010d7983 */ /* 0x000f680000100800 */
[----:B------:R0:W-:Y:S01]  /*17d60*/  STL.64 [R1+0x1178], R2 ;  /* 0x0011780201007387 */ /* 0x0001e20000100a00 */
[----:B-1----:R-:W-:-:S03]  /*17d70*/  IMAD.WIDE R4, R19, 0x2, R14 ;  /* 0x0000000213047825 */ /* 0x002fc600078e020e */
[----:B------:R1:W-:Y:S04]  /*17d80*/  STL.64 [R1+0x1188], R6 ;  /* 0x0011880601007387 */ /* 0x0003e80000100a00 */
[----:B------:R1:W-:Y:S01]  /*17d90*/  STL.64 [R1+0x1198], R4 ;  /* 0x0011980401007387 */ /* 0x0003e20000100a00 */
[----:B0-----:R-:W-:-:S04]  /*17da0*/  IMAD.WIDE R2, R26, 0x2, R14 ;  /* 0x000000021a027825 */ /* 0x001fc800078e020e */
[--C-:B-1----:R-:W-:Y:S01]  /*17db0*/  IMAD.WIDE R6, R27, 0x2, R14.reuse ;  /* 0x000000021b067825 */ /* 0x102fe200078e020e */
[----:B------:R0:W-:Y:S03]  /*17dc0*/  STL.64 [R1+0x11a8], R2 ;  /* 0x0011a80201007387 */ /* 0x0001e60000100a00 */
[--C-:B------:R-:W-:Y:S01]  /*17dd0*/  IMAD.WIDE R4, R28, 0x2, R14.reuse ;  /* 0x000000021c047825 */ /* 0x100fe200078e020e */
[----:B------:R-:W-:Y:S04]  /*17de0*/  STL.64 [R1+0x11b8], R6 ;  /* 0x0011b80601007387 */ /* 0x000fe80000100a00 */
[----:B------:R-:W4:Y:S04]  /*17df0*/  LDL R10, [R1+0x890] ;  /* 0x00089000010a7983 */ /* 0x000f280000100800 */
[----:B------:R-:W-:Y:S04]  /*17e00*/  STL.64 [R1+0x11c8], R4 ;  /* 0x0011c80401007387 */ /* 0x000fe80000100a00 */
[----:B------:R-:W2:Y:S01]  /*17e10*/  LDL R11, [R1+0x894] ;  /* 0x00089400010b7983 */ /* 0x000ea20000100800 */
[----:B0-----:R-:W-:-:S05]  /*17e20*/  IMAD.WIDE R2, R29, 0x2, R14 ;  /* 0x000000021d027825 */ /* 0x001fca00078e020e */
[----:B------:R-:W-:Y:S04]  /*17e30*/  STL.64 [R1+0x11d8], R2 ;  /* 0x0011d80201007387 */ /* 0x000fe80000100a00 */
[----:B--2---:R0:W-:Y:S04]  /*17e40*/  STL [R1+0x1bbc], R11 ;  /* 0x001bbc0b01007387 */ /* 0x0041e80000100800 */
[----:B0-----:R-:W2:Y:S01]  /*17e50*/  LDL R11, [R1+0x88c] ;  /* 0x00088c00010b7983 */ /* 0x001ea20000100800 */
[----:B------:R-:W-:-:S03]  /*17e60*/  IMAD.WIDE R18, R16, 0x2, R14 ;  /* 0x0000000210127825 */ /* 0x000fc600078e020e */
[----:B----4-:R-:W-:Y:S01]  /*17e70*/  STL [R1+0x1bc0], R10 ;  /* 0x001bc00a01007387 */ /* 0x010fe20000100800 */
[----:B------:R-:W-:-:S03]  /*17e80*/  IMAD.WIDE R2, R17, 0x2, R14 ;  /* 0x0000000211027825 */ /* 0x000fc600078e020e */
        /* <DEDUP_REMOVED lines=13> */
[----:B------:R-:W4:Y:S01]  /*17f60*/  LDL R21, [R1+0x4bc] ;  /* 0x0004bc0001157983 */ /* 0x000f220000100800 */
[----:B---3--:R-:W-:-:S03]  /*17f70*/  IMAD.WIDE R18, R12, 0x2, R14 ;  /* 0x000000020c127825 */ /* 0x008fc600078e020e */
[----:B------:R0:W-:Y:S01]  /*17f80*/  STL.64 [R1+0x11f8], R2 ;  /* 0x0011f80201007387 */ /* 0x0001e20000100a00 */
[----:B-----5:R-:W-:-:S03]  /*17f90*/  IMAD.WIDE R12, R13, 0x2, R14 ;  /* 0x000000020d0c7825 */ /* 0x020fc600078e020e */
[----:B------:R-:W3:Y:S04]  /*17fa0*/  LDL R29, [R1+0x48c] ;  /* 0x00048c00011d7983 */ /* 0x000ee80000100800 */
[----:B------:R-:W5:Y:S04]  /*17fb0*/  LDL R16, [R1+0x480] ;  /* 0x0004800001107983 */ /* 0x000f680000100800 */
[----:B0-----:R-:W3:Y:S04]  /*17fc0*/  LDL R2, [R1+0x4b8] ;  /* 0x0004b80001027983 */ /* 0x001ee80000100800 */
[----:B------:R-:W5:Y:S04]  /*17fd0*/  LDL R3, [R1+0x474] ;  /* 0x0004740001037983 */ /* 0x000f680000100800 */
[----:B------:R0:W-:Y:S04]  /*17fe0*/  STL.64 [R1+0x1208], R18 ;  /* 0x0012081201007387 */ /* 0x0001e80000100a00 */
[----:B0-----:R-:W5:Y:S04]  /*17ff0*/  LDL R18, [R1+0x470] ;  /* 0x0004700001127983 */ /* 0x001f680000100800 */
[----:B------:R0:W-:Y:S04]  /*18000*/  STL.64 [R1+0x1218], R12 ;  /* 0x0012180c01007387 */ /* 0x0001e80000100a00 */
[----:B------:R-:W5:Y:S04]  /*18010*/  LDL R19, [R1+0x44c] ;  /* 0x00044c0001137983 */ /* 0x000f680000100800 */
[----:B------:R-:W5:Y:S04]  /*18020*/  LDL R26, [R1+0x448] ;  /* 0x00044800011a7983 */ /* 0x000f680000100800 */
        /* <DEDUP_REMOVED lines=12> */
[----:B----4-:R-:W-:-:S04]  /*180f0*/  IMAD.WIDE R10, R8, 0x2, R14 ;  /* 0x00000002080a7825 */ /* 0x010fc800078e020e */
[--C-:B------:R-:W-:Y:S01]  /*18100*/  IMAD.WIDE R8, R9, 0x2, R14.reuse ;  /* 0x0000000209087825 */ /* 0x100fe200078e020e */
[----:B------:R0:W-:Y:S04]  /*18110*/  STL.64 [R1+0x1258], R10 ;  /* 0x0012580a01007387 */ /* 0x0001e80000100a00 */
[----:B------:R1:W-:Y:S01]  /*18120*/  STL.64 [R1+0x1268], R8 ;  /* 0x0012680801007387 */ /* 0x0003e20000100a00 */
[----:B0-----:R-:W-:-:S04]  /*18130*/  IMAD.WIDE R10, R24, 0x2, R14 ;  /* 0x00000002180a7825 */ /* 0x001fc800078e020e */
[--C-:B-1----:R-:W-:Y:S01]  /*18140*/  IMAD.WIDE R8, R25, 0x2, R14.reuse ;  /* 0x0000000219087825 */ /* 0x102fe200078e020e */
        /* <DEDUP_REMOVED lines=19> */
[----:B---3--:R-:W-:-:S04]  /*18280*/  IMAD.WIDE R8, R2, 0x2, R14 ;  /* 0x0000000202087825 */ /* 0x008fc800078e020e */
[----:B0-----:R-:W-:-:S04]  /*18290*/  IMAD.WIDE R6, R20, 0x2, R14 ;  /* 0x0000000214067825 */ /* 0x001fc800078e020e */
[--C-:B-1----:R-:W-:Y:S01]  /*182a0*/  IMAD.WIDE R4, R21, 0x2, R14.reuse ;  /* 0x0000000215047825 */ /* 0x102fe200078e020e */
[----:B------:R0:W-:Y:S04]  /*182b0*/  STL.64 [R1+0x1318], R6 ;  /* 0x0013180601007387 */ /* 0x0001e80000100a00 */
[----:B------:R5:W-:Y:S04]  /*182c0*/  STL.64 [R1+0x1328], R4 ;  /* 0x0013280401007387 */ /* 0x000be80000100a00 */
[----:B------:R-:W-:Y:S01]  /*182d0*/  STL.64 [R1+0x1338], R8 ;  /* 0x0013380801007387 */ /* 0x000fe20000100a00 */
[----:B0-----:R-:W-:-:S03]  /*182e0*/  IMAD.WIDE R6, R29, 0x2, R14 ;  /* 0x000000021d067825 */ /* 0x001fc600078e020e */
[----:B------:R-:W3:Y:S01]  /*182f0*/  LDL R29, [R1+0x3e0] ;  /* 0x0003e000011d7983 */ /* 0x000ee20000100800 */
[----:B-----5:R-:W-:-:S03]  /*18300*/  IMAD.WIDE R4, R16, 0x2, R14 ;  /* 0x0000000210047825 */ /* 0x020fc600078e020e */
[----:B------:R0:W-:Y:S04]  /*18310*/  STL.64 [R1+0x1348], R6 ;  /* 0x0013480601007387 */ /* 0x0001e80000100a00 */
[----:B------:R-:W4:Y:S04]  /*18320*/  LDL R16, [R1+0x3bc] ;  /* 0x0003bc0001107983 */ /* 0x000f280000100800 */
[----:B------:R1:W-:Y:S01]  /*18330*/  STL.64 [R1+0x1358], R4 ;  /* 0x0013580401007387 */ /* 0x0003e20000100a00 */
[----:B0-----:R-:W-:-:S04]  /*18340*/  IMAD.WIDE R6, R19, 0x2, R14 ;  /* 0x0000000213067825 */ /* 0x001fc800078e020e */
[----:B-1----:R-:W-:-:S04]  /*18350*/  IMAD.WIDE R4, R3, 0x2, R14 ;  /* 0x0000000203047825 */ /* 0x002fc800078e020e */
[--C-:B------:R-:W-:Y:S01]  /*18360*/  IMAD.WIDE R2, R18, 0x2, R14.reuse ;  /* 0x0000000212027825 */ /* 0x100fe200078e020e */
[----:B------:R0:W-:Y:S04]  /*18370*/  STL.64 [R1+0x1368], R4 ;  /* 0x0013680401007387 */ /* 0x0001e80000100a00 */
[----:B------:R1:W-:Y:S04]  /*18380*/  STL.64 [R1+0x1378], R2 ;  /* 0x0013780201007387 */ /* 0x0003e80000100a00 */
[----:B------:R5:W-:Y:S01]  /*18390*/  STL.64 [R1+0x1388], R6 ;  /* 0x0013880601007387 */ /* 0x000be20000100a00 */
[----:B0-----:R-:W-:-:S04]  /*183a0*/  IMAD.WIDE R4, R26, 0x2, R14 ;  /* 0x000000021a047825 */ /* 0x001fc800078e020e */
[--C-:B-1----:R-:W-:Y:S01]  /*183b0*/  IMAD.WIDE R2, R27, 0x2, R14.reuse ;  /* 0x000000021b027825 */ /* 0x102fe200078e020e */
[----:B------:R0:W-:Y:S03]  /*183c0*/  STL.64 [R1+0x1398], R4 ;  /* 0x0013980401007387 */ /* 0x0001e60000100a00 */
[--C-:B-----5:R-:W-:Y:S01]  /*183d0*/  IMAD.WIDE R6, R17, 0x2, R14.reuse ;  /* 0x0000000211067825 */ /* 0x120fe200078e020e */
[----:B------:R1:W-:Y:S04]  /*183e0*/  STL.64 [R1+0x13a8], R2 ;  /* 0x0013a80201007387 */ /* 0x0003e80000100a00 */
[----:B------:R-:W-:Y:S01]  /*183f0*/  STL.64 [R1+0x13b8], R6 ;  /* 0x0013b80601007387 */ /* 0x000fe20000100a00 */
[----:B0-----:R-:W-:-:S03]  /*18400*/  IMAD.WIDE R4, R12, 0x2, R14 ;  /* 0x000000020c047825 */ /* 0x001fc600078e020e */
[----:B------:R-:W5:Y:S01]  /*18410*/  LDL R10, [R1+0x390] ;  /* 0x00039000010a7983 */ /* 0x000f620000100800 */
[----:B-1----:R-:W-:-:S03]  /*18420*/  IMAD.WIDE R2, R13, 0x2, R14 ;  /* 0x000000020d027825 */ /* 0x002fc600078e020e */
[----:B------:R-:W-:Y:S04]  /*18430*/  STL.64 [R1+0x13c8], R4 ;  /* 0x0013c80401007387 */ /* 0x000fe80000100a00 */
[----:B------:R-:W5:Y:S04]  /*18440*/  LDL R17, [R1+0x37c] ;  /* 0x00037c0001117983 */ /* 0x000f680000100800 */
[----:B------:R-:W-:Y:S04]  /*18450*/  STL.64 [R1+0x13d8], R2 ;  /* 0x0013d80201007387 */ /* 0x000fe80000100a00 */
[----:B------:R-:W2:Y:S04]  /*18460*/  LDL R25, [R1+0x354] ;  /* 0x0003540001197983 */ /* 0x000ea80000100800 */
[----:B------:R-:W3:Y:S04]  /*18470*/  LDL R24, [R1+0x378] ;  /* 0x0003780001187983 */ /* 0x000ee80000100800 */
[----:B--2---:R0:W-:Y:S04]  /*18480*/  STL [R1+0x1bb0], R25 ;  /* 0x001bb01901007387 */ /* 0x0041e80000100800 */
[----:B0-----:R-:W2:Y:S04]  /*18490*/  LDL R25, [R1+0x394] ;  /* 0x0003940001197983 */ /* 0x001ea80000100800 */
[----:B---3--:R0:W-:Y:S04]  /*184a0*/  STL [R1+0x1bb4], R24 ;  /* 0x001bb41801007387 */ /* 0x0081e80000100800 */
[----:B0-----:R-:W3:Y:S01]  /*184b0*/  LDL R24, [R1+0x3b8] ;  /* 0x0003b80001187983 */ /* 0x001ee20000100800 */
[----:B------:R-:W-:-:S04]  /*184c0*/  IMAD.WIDE R2, R28, 0x2, R14 ;  /* 0x000000021c027825 */ /* 0x000fc800078e020e */
[--C-:B------:R-:W-:Y:S01]  /*184d0*/  IMAD.WIDE R18, R29, 0x2, R14.reuse ;  /* 0x000000021d127825 */ /* 0x100fe200078e020e */
[----:B--2---:R-:W-:Y:S04]  /*184e0*/  STL [R1+0x1bb8], R25 ;  /* 0x001bb81901007387 */ /* 0x004fe80000100800 */
[----:B------:R-:W2:Y:S04]  /*184f0*/  LDL R11, [R1+0x350] ;  /* 0x00035000010b7983 */ /* 0x000ea80000100800 */
[----:B------:R-:W2:Y:S04]  /*18500*/  LDL R6, [R1+0x32c] ;  /* 0x00032c0001067983 */ /* 0x000ea80000100800 */
[----:B------:R-:W2:Y:S04]  /*18510*/  LDL R12, [R1+0x328] ;  /* 0x00032800010c7983 */ /* 0x000ea80000100800 */
[----:B------:R-:W2:Y:S04]  /*18520*/  LDL R13, [R1+0x304] ;  /* 0x00030400010d7983 */ /* 0x000ea80000100800 */
[----:B------:R-:W2:Y:S04]  /*18530*/  LDL.LU R8, [R1+0x230] ;  /* 0x0002300001087983 */ /* 0x000ea80000300800 */
[----:B------:R-:W2:Y:S04]  /*18540*/  LDL.LU R9, [R1+0x20c] ;  /* 0x00020c0001097983 */ /* 0x000ea80000300800 */
[----:B------:R-:W2:Y:S04]  /*18550*/  LDL R7, [R1+0x300] ;  /* 0x0003000001077983 */ /* 0x000ea80000100800 */
[----:B------:R-:W2:Y:S04]  /*18560*/  LDL R22, [R1+0x2ec] ;  /* 0x0002ec0001167983 */ /* 0x000ea80000100800 */
[----:B------:R4:W-:Y:S04]  /*18570*/  STL.64 [R1+0x13e8], R2 ;  /* 0x0013e80201007387 */ /* 0x0009e80000100a00 */
[----:B------:R-:W2:Y:S04]  /*18580*/  LDL R23, [R1+0x2e8] ;  /* 0x0002e80001177983 */ /* 0x000ea80000100800 */
[----:B------:R-:W2:Y:S01]  /*18590*/  LDL.LU R4, [R1+0x1e4] ;  /* 0x0001e40001047983 */ /* 0x000ea20000300800 */
[----:B----4-:R-:W-:-:S03]  /*185a0*/  IMAD.WIDE R2, R16, 0x2, R14 ;  /* 0x0000000210027825 */ /* 0x010fc600078e020e */
[----:B------:R-:W4:Y:S04]  /*185b0*/  LDL.LU R5, [R1+0x1e0] ;  /* 0x0001e00001057983 */ /* 0x000f280000300800 */
[----:B------:R-:W4:Y:S01]  /*185c0*/  LDL R20, [R1+0x2c4] ;  /* 0x0002c40001147983 */ /* 0x000f220000100800 */
[----:B---3--:R-:W-:-:S03]  /*185d0*/  IMAD.WIDE R24, R24, 0x2, R14 ;  /* 0x0000000218187825 */ /* 0x008fc600078e020e */
[----:B------:R0:W-:Y:S04]  /*185e0*/  STL.64 [R1+0x13f8], R18 ;  /* 0x0013f81201007387 */ /* 0x0001e80000100a00 */
[----:B------:R-:W3:Y:S04]  /*185f0*/  LDL R21, [R1+0x2c0] ;  /* 0x0002c00001157983 */ /* 0x000ee80000100800 */
[----:B------:R1:W-:Y:S04]  /*18600*/  STL.64 [R1+0x1408], R2 ;  /* 0x0014080201007387 */ /* 0x0003e80000100a00 */
[----:B0-----:R-:W3:Y:S04]  /*18610*/  LDL R18, [R1+0x29c] ;  /* 0x00029c0001127983 */ /* 0x001ee80000100800 */
[----:B------:R-:W3:Y:S04]  /*18620*/  LDL R19, [R1+0x298] ;  /* 0x0002980001137983 */ /* 0x000ee80000100800 */
[----:B------:R-:W3:Y:S04]  /*18630*/  LDL R26, [R1+0x274] ;  /* 0x00027400011a7983 */ /* 0x000ee80000100800 */
[----:B------:R-:W3:Y:S04]  /*18640*/  LDL R27, [R1+0x270] ;  /* 0x00027000011b7983 */ /* 0x000ee80000100800 */
[----:B------:R-:W3:Y:S04]  /*18650*/  LDL R28, [R1+0x24c] ;  /* 0x00024c00011c7983 */ /* 0x000ee80000100800 */
[----:B------:R-:W3:Y:S04]  /*18660*/  LDL R29, [R1+0x248] ;  /* 0x00024800011d7983 */ /* 0x000ee80000100800 */
[----:B------:R-:W3:Y:S04]  /*18670*/  LDL R16, [R1+0x234] ;  /* 0x0002340001107983 */ /* 0x000ee80000100800 */
[----:B-1----:R-:W3:Y:S04]  /*18680*/  LDL.LU R2, [R1+0x1a4] ;  /* 0x0001a40001027983 */ /* 0x002ee80000300800 */
[----:B------:R-:W3:Y:S04]  /*18690*/  LDL.LU R3, [R1+0x1a0] ;  /* 0x0001a00001037983 */ /* 0x000ee80000300800 */
[----:B------:R0:W-:Y:S04]  /*186a0*/  STL.64 [R1+0x1418], R24 ;  /* 0x0014181801007387 */ /* 0x0001e80000100a00 */
[----:B0-----:R-:W5:Y:S02]  /*186b0*/  LDL.LU R25, [R1+0x1bb8] ;  /* 0x001bb80001197983 */ /* 0x001f640000300800 */
[----:B-----5:R-:W-:-:S05]  /*186c0*/  IMAD.WIDE R24, R25, 0x2, R14 ;  /* 0x0000000219187825 */ /* 0x020fca00078e020e */
[----:B------:R0:W-:Y:S02]  /*186d0*/  STL.64 [R1+0x1428], R24 ;  /* 0x0014281801007387 */ /* 0x0001e40000100a00 */
[----:B0-----:R-:W-:-:S05]  /*186e0*/  IMAD.WIDE R24, R10, 0x2, R14 ;  /* 0x000000020a187825 */ /* 0x001fca00078e020e */
[----:B------:R0:W-:Y:S02]  /*186f0*/  STL.64 [R1+0x1438], R24 ;  /* 0x0014381801007387 */ /* 0x0001e40000100a00 */
[----:B0-----:R-:W-:-:S05]  /*18700*/  IMAD.WIDE R24, R17, 0x2, R14 ;  /* 0x0000000211187825 */ /* 0x001fca00078e020e */
[----:B------:R0:W-:Y:S04]  /*18710*/  STL.64 [R1+0x1448], R24 ;  /* 0x0014481801007387 */ /* 0x0001e80000100a00 */
[----:B0-----:R-:W5:Y:S04]  /*18720*/  LDL.LU R24, [R1+0x1bb4] ;  /* 0x001bb40001187983 */ /* 0x001f680000300800 */
[----:B------:R-:W3:Y:S01]  /*18730*/  LDL R17, [R1+0x208] ;  /* 0x0002080001117983 */ /* 0x000ee20000100800 */
[----:B-----5:R-:W-:-:S05]  /*18740*/  IMAD.WIDE R24, R24, 0x2, R14 ;  /* 0x0000000218187825 */ /* 0x020fca00078e020e */
[----:B------:R0:W-:Y:S04]  /*18750*/  STL.64 [R1+0x1458], R24 ;  /* 0x0014581801007387 */ /* 0x0001e80000100a00 */
[----:B0-----:R-:W5:Y:S01]  /*18760*/  LDL.LU R25, [R1+0x1bb0] ;  /* 0x001bb00001197983 */ /* 0x001f620000300800 */
[----:B--2---:R-:W-:-:S04]  /*18770*/  IMAD.WIDE R10, R11, 0x2, R14 ;  /* 0x000000020b0a7825 */ /* 0x004fc800078e020e */
[----:B-----5:R-:W-:-:S05]  /*18780*/  IMAD.WIDE R24, R25, 0x2, R14 ;  /* 0x0000000219187825 */ /* 0x020fca00078e020e */
[----:B------:R0:W-:Y:S04]  /*18790*/  STL.64 [R1+0x1468], R24 ;  /* 0x0014681801007387 */ /* 0x0001e80000100a00 */
[----:B0-----:R-:W2:Y:S04]  /*187a0*/  LDL.LU.64 R24, [R1+0x1ba8] ;  /* 0x001ba80001187983 */ /* 0x001ea80000300a00 */
[----:B------:R0:W-:Y:S02]  /*187b0*/  STL.64 [R1+0x1478], R10 ;  /* 0x0014780a01007387 */ /* 0x0001e40000100a00 */
[----:B0-----:R-:W-:-:S05]  /*187c0*/  IMAD.WIDE R10, R6, 0x2, R14 ;  /* 0x00000002060a7825 */ /* 0x001fca00078e020e */
[----:B------:R0:W-:Y:S02]  /*187d0*/  STL.64 [R1+0x1488], R10 ;  /* 0x0014880a01007387 */ /* 0x0001e40000100a00 */
[----:B0-----:R-:W-:-:S05]  /*187e0*/  IMAD.WIDE R10, R12, 0x2, R14 ;  /* 0x000000020c0a7825 */ /* 0x001fca00078e020e */
[----:B------:R0:W-:Y:S04]  /*187f0*/  STL.64 [R1+0x1498], R10 ;  /* 0x0014980a01007387 */ /* 0x0001e80000100a00 */
[----:B------:R-:W5:Y:S01]  /*18800*/  LDL R12, [R1+0x1bc] ;  /* 0x0001bc00010c7983 */ /* 0x000f620000100800 */
[----:B0-----:R-:W-:-:S03]  /*18810*/  IMAD.WIDE R10, R13, 0x2, R14 ;  /* 0x000000020d0a7825 */ /* 0x001fc600078e020e */
[----:B------:R-:W2:Y:S01]  /*18820*/  LDL R13, [R1+0x1b8] ;  /* 0x0001b800010d7983 */ /* 0x000ea20000100800 */
[----:B------:R-:W-:-:S03]  /*18830*/  IMAD.WIDE R6, R7, 0x2, R14 ;  /* 0x0000000207067825 */ /* 0x000fc600078e020e */
[----:B------:R0:W-:Y:S04]  /*18840*/  STL.64 [R1+0x14a8], R10 ;  /* 0x0014a80a01007387 */ /* 0x0001e80000100a00 */
[----:B------:R1:W-:Y:S01]  /*18850*/  STL.64 [R1+0x14b8], R6 ;  /* 0x0014b80601007387 */ /* 0x0003e20000100a00 */
[----:B0-----:R-:W-:-:S04]  /*18860*/  IMAD.WIDE R10, R22, 0x2, R14 ;  /* 0x00000002160a7825 */ /* 0x001fc800078e020e */
[--C-:B-1----:R-:W-:Y:S01]  /*18870*/  IMAD.WIDE R6, R23, 0x2, R14.reuse ;  /* 0x0000000217067825 */ /* 0x102fe200078e020e */
[----:B------:R0:W-:Y:S03]  /*18880*/  STL.64 [R1+0x14c8], R10 ;  /* 0x0014c80a01007387 */ /* 0x0001e60000100a00 */
[----:B----4-:R-:W-:-:S04]  /*18890*/  IMAD.WIDE R22, R20, 0x2, R14 ;  /* 0x0000000214167825 */ /* 0x010fc800078e020e */
[--C-:B---3--:R-:W-:Y:S01]  /*188a0*/  IMAD.WIDE R20, R21, 0x2, R14.reuse ;  /* 0x0000000215147825 */ /* 0x108fe200078e020e */
[----:B0-----:R-:W3:Y:S04]  /*188b0*/  LDL R10, [R1+0x12c] ;  /* 0x00012c00010a7983 */ /* 0x001ee80000100800 */
[----:B------:R-:W4:Y:S04]  /*188c0*/  LDL R11, [R1+0x128] ;  /* 0x00012800010b7983 */ /* 0x000f280000100800 */
[----:B------:R0:W-:Y:S04]  /*188d0*/  STL.64 [R1+0x14d8], R6 ;  /* 0x0014d80601007387 */ /* 0x0001e80000100a00 */
[----:B0-----:R-:W4:Y:S04]  /*188e0*/  LDL R6, [R1+0x114] ;  /* 0x0001140001067983 */ /* 0x001f280000100800 */
[----:B------:R-:W4:Y:S04]  /*188f0*/  LDL R7, [R1+0x110] ;  /* 0x0001100001077983 */ /* 0x000f280000100800 */
[----:B------:R0:W-:Y:S04]  /*18900*/  STL.64 [R1+0x14e8], R22 ;  /* 0x0014e81601007387 */ /* 0x0001e80000100a00 */
[----:B0-----:R-:W4:Y:S04]  /*18910*/  LDL.LU.64 R22, [R1+0x1ba0] ;  /* 0x001ba00001167983 */ /* 0x001f280000300a00 */
[----:B------:R0:W-:Y:S02]  /*18920*/  STL.64 [R1+0x14f8], R20 ;  /* 0x0014f81401007387 */ /* 0x0001e40000100a00 */
[----:B0-----:R-:W-:-:S04]  /*18930*/  IMAD.WIDE R20, R18, 0x2, R14 ;  /* 0x0000000212147825 */ /* 0x001fc800078e020e */
[--C-:B------:R-:W-:Y:S01]  /*18940*/  IMAD.WIDE R18, R19, 0x2, R14.reuse ;  /* 0x0000000213127825 */ /* 0x100fe200078e020e */
        /* <DEDUP_REMOVED lines=13> */
[----:B0-----:R-:W-:-:S05]  /*18a20*/  IMAD.WIDE R28, R16, 0x2, R14 ;  /* 0x00000002101c7825 */ /* 0x001fca00078e020e */
[----:B------:R0:W-:Y:S02]  /*18a30*/  STL.64 [R1+0x1568], R28 ;  /* 0x0015681c01007387 */ /* 0x0001e40000100a00 */
[----:B0-----:R-:W-:-:S05]  /*18a40*/  IMAD.WIDE R28, R8, 0x2, R14 ;  /* 0x00000002081c7825 */ /* 0x001fca00078e020e */
[----:B------:R0:W-:Y:S01]  /*18a50*/  STL.64 [R1+0x1578], R28 ;  /* 0x0015781c01007387 */ /* 0x0001e20000100a00 */
[----:B------:R-:W-:-:S04]  /*18a60*/  IMAD.WIDE R16, R17, 0x2, R14 ;  /* 0x0000000211107825 */ /* 0x000fc800078e020e */
[----:B0-----:R-:W-:-:S05]  /*18a70*/  IMAD.WIDE R28, R9, 0x2, R14 ;  /* 0x00000002091c7825 */ /* 0x001fca00078e020e */
[----:B------:R0:W-:Y:S04]  /*18a80*/  STL.64 [R1+0x1588], R28 ;  /* 0x0015881c01007387 */ /* 0x0001e80000100a00 */
[----:B0-----:R-:W4:Y:S04]  /*18a90*/  LDL.LU.64 R28, [R1+0x1b80] ;  /* 0x001b8000011c7983 */ /* 0x001f280000300a00 */
[----:B------:R0:W-:Y:S04]  /*18aa0*/  STL [R1+0x1b50], R9 ;  /* 0x001b500901007387 */ /* 0x0001e80000100800 */
[----:B0-----:R-:W3:Y:S04]  /*18ab0*/  LDL R9, [R1+0x150] ;  /* 0x0001500001097983 */ /* 0x001ee80000100800 */
[----:B------:R0:W-:Y:S04]  /*18ac0*/  STL [R1+0x1b54], R8 ;  /* 0x001b540801007387 */ /* 0x0001e80000100800 */
[----:B0-----:R-:W4:Y:S04]  /*18ad0*/  LDL R8, [R1+0x154] ;  /* 0x0001540001087983 */ /* 0x001f280000100800 */
[----:B------:R0:W-:Y:S02]  /*18ae0*/  STL.64 [R1+0x1598], R16 ;  /* 0x0015981001007387 */ /* 0x0001e40000100a00 */
[----:B0-----:R-:W-:-:S05]  /*18af0*/  IMAD.WIDE R16, R4, 0x2, R14 ;  /* 0x0000000204107825 */ /* 0x001fca00078e020e */
[----:B------:R0:W-:Y:S04]  /*18b00*/  STL.64 [R1+0x15a8], R16 ;  /* 0x0015a81001007387 */ /* 0x0001e80000100a00 */
[----:B------:R1:W-:Y:S01]  /*18b10*/  STL [R1+0x1b48], R5 ;  /* 0x001b480501007387 */ /* 0x0003e20000100800 */
[----:B0-----:R-:W-:-:S03]  /*18b20*/  IMAD.WIDE R16, R5, 0x2, R14 ;  /* 0x0000000205107825 */ /* 0x001fc600078e020e */
[----:B-1----:R-:W3:Y:S04]  /*18b30*/  LDL R5, [R1+0x178] ;  /* 0x0001780001057983 */ /* 0x002ee80000100800 */
[----:B------:R-:W-:Y:S04]  /*18b40*/  STL.64 [R1+0x15b8], R16 ;  /* 0x0015b81001007387 */ /* 0x000fe80000100a00 */
[----:B------:R0:W-:Y:S04]  /*18b50*/  STL [R1+0x1b4c], R4 ;  /* 0x001b4c0401007387 */ /* 0x0001e80000100800 */
[----:B0-----:R-:W4:Y:S01]  /*18b60*/  LDL R4, [R1+0x17c] ;  /* 0x00017c0001047983 */ /* 0x001f220000100800 */
[----:B-----5:R-:W-:-:S04]  /*18b70*/  IMAD.WIDE R16, R12, 0x2, R14 ;  /* 0x000000020c107825 */ /* 0x020fc800078e020e */
[--C-:B--2---:R-:W-:Y:S01]  /*18b80*/  IMAD.WIDE R12, R13, 0x2, R14.reuse ;  /* 0x000000020d0c7825 */ /* 0x104fe200078e020e */
[----:B------:R0:W-:Y:S04]  /*18b90*/  STL.64 [R1+0x15c8], R16 ;  /* 0x0015c81001007387 */ /* 0x0001e80000100a00 */
[----:B0-----:R-:W2:Y:S04]  /*18ba0*/  LDL.LU.64 R16, [R1+0x1b78] ;  /* 0x001b780001107983 */ /* 0x001ea80000300a00 */
[----:B------:R0:W-:Y:S02]  /*18bb0*/  STL.64 [R1+0x15d8], R12 ;  /* 0x0015d80c01007387 */ /* 0x0001e40000100a00 */
[----:B0-----:R-:W-:-:S05]  /*18bc0*/  IMAD.WIDE R12, R2, 0x2, R14 ;  /* 0x00000002020c7825 */ /* 0x001fca00078e020e */
[----:B------:R0:W-:Y:S02]  /*18bd0*/  STL.64 [R1+0x15e8], R12 ;  /* 0x0015e80c01007387 */ /* 0x0001e40000100a00 */
[----:B0-----:R-:W-:-:S05]  /*18be0*/  IMAD.WIDE R12, R3, 0x2, R14 ;  /* 0x00000002030c7825 */ /* 0x001fca00078e020e */
[----:B------:R0:W-:Y:S04]  /*18bf0*/  STL.64 [R1+0x15f8], R12 ;  /* 0x0015f80c01007387 */ /* 0x0001e80000100a00 */
[----:B0-----:R-:W5:Y:S04]  /*18c00*/  LDL.LU.64 R12, [R1+0x1b70] ;  /* 0x001b7000010c7983 */ /* 0x001f680000300a00 */
[----:B------:R4:W-:Y:S02]  /*18c10*/  STL.64 [R1+0x1b40], R2 ;  /* 0x001b400201007387 */ /* 0x0009e40000100a00 */
[----:B----4-:R-:W-:-:S05]  /*18c20*/  IMAD.WIDE R2, R4, 0x2, R14 ;  /* 0x0000000204027825 */ /* 0x010fca00078e020e */
[----:B------:R3:W-:Y:S02]  /*18c30*/  STL.64 [R1+0x1608], R2 ;  /* 0x0016080201007387 */ /* 0x0007e40000100a00 */
[----:B---3--:R-:W-:-:S04]  /*18c40*/  IMAD.WIDE R2, R5, 0x2, R14 ;  /* 0x0000000205027825 */ /* 0x008fc800078e020e */
[--C-:B------:R-:W-:Y:S01]  /*18c50*/  IMAD.WIDE R4, R8, 0x2, R14.reuse ;  /* 0x0000000208047825 */ /* 0x100fe200078e020e */
[----:B------:R0:W-:Y:S03]  /*18c60*/  STL.64 [R1+0x1618], R2 ;  /* 0x0016180201007387 */ /* 0x0001e60000100a00 */
[--C-:B------:R-:W-:Y:S01]  /*18c70*/  IMAD.WIDE R8, R9, 0x2, R14.reuse ;  /* 0x0000000209087825 */ /* 0x100fe200078e020e */
[----:B------:R1:W-:Y:S04]  /*18c80*/  STL.64 [R1+0x1628], R4 ;  /* 0x0016280401007387 */ /* 0x0003e80000100a00 */
[----:B------:R3:W-:Y:S01]  /*18c90*/  STL.64 [R1+0x1638], R8 ;  /* 0x0016380801007387 */ /* 0x0007e20000100a00 */
[----:B0-----:R-:W-:-:S04]  /*18ca0*/  IMAD.WIDE R2, R10, 0x2, R14 ;  /* 0x000000020a027825 */ /* 0x001fc800078e020e */
[--C-:B-1----:R-:W-:Y:S01]  /*18cb0*/  IMAD.WIDE R4, R11, 0x2, R14.reuse ;  /* 0x000000020b047825 */ /* 0x102fe200078e020e */
[----:B------:R0:W-:Y:S03]  /*18cc0*/  STL.64 [R1+0x1648], R2 ;  /* 0x0016480201007387 */ /* 0x0001e60000100a00 */
[--C-:B---3--:R-:W-:Y:S01]  /*18cd0*/  IMAD.WIDE R8, R6, 0x2, R14.reuse ;  /* 0x0000000206087825 */ /* 0x108fe200078e020e */
[----:B------:R1:W-:Y:S04]  /*18ce0*/  STL.64 [R1+0x1658], R4 ;  /* 0x0016580401007387 */ /* 0x0003e80000100a00 */
[----:B------:R-:W-:Y:S01]  /*18cf0*/  STL.64 [R1+0x1668], R8 ;  /* 0x0016680801007387 */ /* 0x000fe20000100a00 */
[----:B0-----:R-:W-:-:S04]  /*18d00*/  IMAD.WIDE R2, R7, 0x2, R14 ;  /* 0x0000000207027825 */ /* 0x001fc800078e020e */
[--C-:B-1----:R-:W-:Y:S02]  /*18d10*/  IMAD.WIDE R4, R25, 0x2, R14.reuse ;  /* 0x0000000219047825 */ /* 0x102fe400078e020e */
[----:B------:R-:W3:Y:S04]  /*18d20*/  LDL.LU R25, [R1+0x1b68] ;  /* 0x001b680001197983 */ /* 0x000ee80000300800 */
[----:B------:R5:W-:Y:S02]  /*18d30*/  STL.64 [R1+0x1678], R2 ;  /* 0x0016780201007387 */ /* 0x000be40000100a00 */
[--C-:B-----5:R-:W-:Y:S02]  /*18d40*/  IMAD.WIDE R2, R12, 0x2, R14.reuse ;  /* 0x000000020c027825 */ /* 0x120fe400078e020e */
[----:B------:R-:W2:Y:S04]  /*18d50*/  LDL.LU R12, [R1+0x1b64] ;  /* 0x001b6400010c7983 */ /* 0x000ea80000300800 */
[----:B------:R0:W-:Y:S02]  /*18d60*/  STL.64 [R1+0x1688], R4 ;  /* 0x0016880401007387 */ /* 0x0001e40000100a00 */
[----:B0-----:R-:W-:-:S02]  /*18d70*/  IMAD.WIDE R4, R13, 0x2, R14 ;  /* 0x000000020d047825 */ /* 0x001fc400078e020e */
[----:B------:R-:W2:Y:S04]  /*18d80*/  LDL.LU R13, [R1+0x1b60] ;  /* 0x001b6000010d7983 */ /* 0x000ea80000300800 */
[----:B------:R0:W-:Y:S04]  /*18d90*/  STL.64 [R1+0x1698], R2 ;  /* 0x0016980201007387 */ /* 0x0001e80000100a00 */
[----:B------:R-:W4:Y:S04]  /*18da0*/  LDL.LU R9, [R1+0x400] ;  /* 0x0004000001097983 */ /* 0x000f280000300800 */
[----:B------:R1:W-:Y:S01]  /*18db0*/  STL.64 [R1+0x16a8], R4 ;  /* 0x0016a80401007387 */ /* 0x0003e20000100a00 */
[----:B0-----:R-:W-:-:S05]  /*18dc0*/  IMAD.WIDE R2, R29, 0x2, R14 ;  /* 0x000000021d027825 */ /* 0x001fca00078e020e */
[----:B------:R-:W-:Y:S01]  /*18dd0*/  STL.64 [R1+0x16b8], R2 ;  /* 0x0016b80201007387 */ /* 0x000fe20000100a00 */
[----:B-1----:R-:W-:-:S04]  /*18de0*/  IMAD.WIDE R4, R27, 0x2, R14 ;  /* 0x000000021b047825 */ /* 0x002fc800078e020e */
[--C-:B------:R-:W-:Y:S01]  /*18df0*/  IMAD.WIDE R6, R23, 0x2, R14.reuse ;  /* 0x0000000217067825 */ /* 0x100fe200078e020e */
[----:B------:R0:W-:Y:S04]  /*18e00*/  STL.64 [R1+0x16c8], R4 ;  /* 0x0016c80401007387 */ /* 0x0001e80000100a00 */
[----:B0-----:R-:W5:Y:S01]  /*18e10*/  LDL.LU R5, [R1+0x3f4] ;  /* 0x0003f40001057983 */ /* 0x001f620000300800 */
[----:B---3--:R-:W-:-:S05]  /*18e20*/  IMAD.WIDE R2, R25, 0x2, R14 ;  /* 0x0000000219027825 */ /* 0x008fca00078e020e */
[----:B------:R0:W-:Y:S04]  /*18e30*/  STL.64 [R1+0x16e8], R2 ;  /* 0x0016e80201007387 */ /* 0x0001e80000100a00 */
[----:B0-----:R-:W3:Y:S04]  /*18e40*/  LDL.LU R3, [R1+0x3f0] ;  /* 0x0003f00001037983 */ /* 0x001ee80000300800 */
[----:B------:R-:W-:Y:S04]  /*18e50*/  STL.64 [R1+0x16d8], R6 ;  /* 0x0016d80601007387 */ /* 0x000fe80000100a00 */
[----:B------:R-:W3:Y:S04]  /*18e60*/  LDL.LU R2, [R1+0x418] ;  /* 0x0004180001027983 */ /* 0x000ee80000300800 */
[----:B------:R-:W3:Y:S04]  /*18e70*/  LDL.LU R4, [R1+0x41c] ;  /* 0x00041c0001047983 */ /* 0x000ee80000300800 */
[----:B------:R-:W3:Y:S01]  /*18e80*/  LDL.LU R8, [R1+0x434] ;  /* 0x0004340001087983 */ /* 0x000ee20000300800 */
[----:B--2---:R-:W-:-:S05]  /*18e90*/  IMAD.WIDE R10, R16, 0x2, R12 ;  /* 0x00000002100a7825 */ /* 0x004fca00078e020c */
[----:B------:R0:W-:Y:S04]  /*18ea0*/  STL.64 [R1+0x1af8], R10 ;  /* 0x001af80a01007387 */ /* 0x0001e80000100a00 */
[----:B0-----:R-:W2:Y:S04]  /*18eb0*/  LDL.LU R11, [R1+0x404] ;  /* 0x00040400010b7983 */ /* 0x001ea80000300800 */
[----:B------:R-:W3:Y:S01]  /*18ec0*/  LDL.LU R10, [R1+0x430] ;  /* 0x00043000010a7983 */ /* 0x000ee20000300800 */
[----:B------:R-:W-:-:S04]  /*18ed0*/  IMAD.WIDE R6, R17, 0x2, R12 ;  /* 0x0000000211067825 */ /* 0x000fc800078e020c */
[--C-:B------:R-:W-:Y:S01]  /*18ee0*/  IMAD.WIDE R28, R28, 0x2, R12.reuse ;  /* 0x000000021c1c7825 */ /* 0x100fe200078e020c */
[----:B------:R4:W-:Y:S03]  /*18ef0*/  STL.64 [R1+0x1b00], R6 ;  /* 0x001b000601007387 */ /* 0x0009e60000100a00 */
[--C-:B------:R-:W-:Y:S01]  /*18f00*/  IMAD.WIDE R26, R26, 0x2, R12.reuse ;  /* 0x000000021a1a7825 */ /* 0x100fe200078e020c */
[----:B------:R-:W-:Y:S03]  /*18f10*/  STL.64 [R1+0x1b08], R28 ;  /* 0x001b081c01007387 */ /* 0x000fe60000100a00 */
        /* <DEDUP_REMOVED lines=11> */
[----:B------:R0:W-:Y:S04]  /*18fd0*/  STL.64 [R1+0x1b38], R22 ;  /* 0x001b381601007387 */ /* 0x0001e80000100a00 */
[----:B------:R-:W-:Y:S01]  /*18fe0*/  STL.64 [R1+0x1b58], R24 ;  /* 0x001b581801007387 */ /* 0x000fe20000100a00 */
[----:B----4-:R-:W-:-:S03]  /*18ff0*/  IMAD.WIDE R6, R9, 0x2, R12 ;  /* 0x0000000209067825 */ /* 0x010fc600078e020c */
[----:B0-----:R-:W4:Y:S04]  /*19000*/  LDL.LU R22, [R1+0x3dc] ;  /* 0x0003dc0001167983 */ /* 0x001f280000300800 */
[----:B------:R-:W4:Y:S04]  /*19010*/  LDL.LU R23, [R1+0x3d8] ;  /* 0x0003d80001177983 */ /* 0x000f280000300800 */
[----:B------:R0:W-:Y:S04]  /*19020*/  STL.64 [R1+0x40], R6 ;  /* 0x0000400601007387 */ /* 0x0001e80000100a00 */
        /* <DEDUP_REMOVED lines=12> */
[----:B------:R-:W4:Y:S01]  /*190f0*/  LDL.LU R9, [R1+0x3a4] ;  /* 0x0003a40001097983 */ /* 0x000f220000300800 */
[----:B--2---:R-:W-:-:S05]  /*19100*/  IMAD.WIDE R24, R11, 0x2, R12 ;  /* 0x000000020b187825 */ /* 0x004fca00078e020c */
[----:B------:R5:W-:Y:S02]  /*19110*/  STL.64 [R1+0x50], R24 ;  /* 0x0000501801007387 */ /* 0x000be40000100a00 */
[--C-:B-----5:R-:W-:Y:S02]  /*19120*/  IMAD.WIDE R24, R5, 0x2, R12.reuse ;  /* 0x0000000205187825 */ /* 0x120fe400078e020c */
[----:B------:R-:W2:Y:S04]  /*19130*/  LDL.LU R5, [R1+0x3a0] ;  /* 0x0003a00001057983 */ /* 0x000ea80000300800 */
[----:B------:R3:W-:Y:S04]  /*19140*/  STL.64 [R1+0x60], R24 ;  /* 0x0000601801007387 */ /* 0x0007e80000100a00 */
[----:B------:R-:W5:Y:S04]  /*19150*/  LDL.LU R29, [R1+0x4a0] ;  /* 0x0004a000011d7983 */ /* 0x000f680000300800 */
[----:B------:R-:W5:Y:S01]  /*19160*/  LDL.LU R11, [R1+0x4a4] ;  /* 0x0004a400010b7983 */ /* 0x000f620000300800 */
[----:B---3--:R-:W-:-:S05]  /*19170*/  IMAD.WIDE R24, R3, 0x2, R12 ;  /* 0x0000000203187825 */ /* 0x008fca00078e020c */
[----:B------:R0:W-:Y:S04]  /*19180*/  STL.64 [R1+0x70], R24 ;  /* 0x0000701801007387 */ /* 0x0001e80000100a00 */
[----:B------:R-:W3:Y:S01]  /*19190*/  LDL.LU R3, [R1+0x4b0] ;  /* 0x0004b00001037983 */ /* 0x000ee20000300800 */
[----:B0-----:R-:W-:-:S05]  /*191a0*/  IMAD.WIDE R24, R2, 0x2, R12 ;  /* 0x0000000202187825 */ /* 0x001fca00078e020c */
[----:B------:R0:W-:Y:S04]  /*191b0*/  STL.64 [R1+0x80], R24 ;  /* 0x0000801801007387 */ /* 0x0001e80000100a00 */
[----:B------:R-:W3:Y:S01]  /*191c0*/  LDL.LU R2, [R1+0x4b4] ;  /* 0x0004b40001027983 */ /* 0x000ee20000300800 */
[----:B0-----:R-:W-:-:S03]  /*191d0*/  IMAD.WIDE R24, R4, 0x2, R12 ;  /* 0x0000000204187825 */ /* 0x001fc600078e020c */
[----:B------:R-:W3:Y:S04]  /*191e0*/  LDL.LU R4, [R1+0x38c] ;  /* 0x00038c0001047983 */ /* 0x000ee80000300800 */
[----:B------:R0:W-:Y:S02]  /*191f0*/  STL.64 [R1+0x90], R24 ;  /* 0x0000901801007387 */ /* 0x0001e40000100a00 */
[----:B0-----:R-:W-:-:S05]  /*19200*/  IMAD.WIDE R24, R10, 0x2, R12 ;  /* 0x000000020a187825 */ /* 0x001fca00078e020c */
[----:B------:R0:W-:Y:S04]  /*19210*/  STL.64 [R1+0xa8], R24 ;  /* 0x0000a81801007387 */ /* 0x0001e80000100a00 */
[----:B------:R-:W3:Y:S04]  /*19220*/  LDL.LU R6, [R1+0x388] ;  /* 0x0003880001067983 */ /* 0x000ee80000300800 */
[----:B------:R-:W3:Y:S01]  /*19230*/  LDL.LU R10, [R1+0x4c8] ;  /* 0x0004c800010a7983 */ /* 0x000ee20000300800 */
[----:B0-----:R-:W-:-:S05]  /*19240*/  IMAD.WIDE R24, R8, 0x2, R12 ;  /* 0x0000000208187825 */ /* 0x001fca00078e020c */
[----:B------:R4:W-:Y:S04]  /*19250*/  STL.64 [R1+0xb8], R24 ;  /* 0x0000b81801007387 */ /* 0x0009e80000100a00 */
[----:B------:R-:W3:Y:S01]  /*19260*/  LDL.LU R8, [R1+0x4cc] ;  /* 0x0004cc0001087983 */ /* 0x000ee20000300800 */
[----:B----4-:R-:W-:-:S05]  /*19270*/  IMAD.WIDE R24, R22, 0x2, R12 ;  /* 0x0000000216187825 */ /* 0x010fca00078e020c */
[----:B------:R0:W-:Y:S02]  /*19280*/  STL.64 [R1+0xd0], R24 ;  /* 0x0000d01801007387 */ /* 0x0001e40000100a00 */
[----:B0-----:R-:W-:-:S04]  /*19290*/  IMAD.WIDE R24, R23, 0x2, R12 ;  /* 0x0000000217187825 */ /* 0x001fc800078e020c */
[--C-:B------:R-:W-:Y:S01]  /*192a0*/  IMAD.WIDE R22, R20, 0x2, R12.reuse ;  /* 0x0000000214167825 */ /* 0x100fe200078e020c */
[----:B------:R0:W-:Y:S04]  /*192b0*/  STL.64 [R1+0xe0], R24 ;  /* 0x0000e01801007387 */ /* 0x0001e80000100a00 */
[----:B------:R1:W-:Y:S01]  /*192c0*/  STL.64 [R1+0xf8], R22 ;  /* 0x0000f81601007387 */ /* 0x0003e20000100a00 */
[----:B0-----:R-:W-:-:S04]  /*192d0*/  IMAD.WIDE R24, R21, 0x2, R12 ;  /* 0x0000000215187825 */ /* 0x001fc800078e020c */
[--C-:B-1----:R-:W-:Y:S01]  /*192e0*/  IMAD.WIDE R22, R18, 0x2, R12.reuse ;  /* 0x0000000212167825 */ /* 0x102fe200078e020c */
[----:B------:R-:W-:Y:S03]  /*192f0*/  STL.64 [R1+0x108], R24 ;  /* 0x0001081801007387 */ /* 0x000fe60000100a00 */
[--C-:B------:R-:W-:Y:S01]  /*19300*/  IMAD.WIDE R20, R19, 0x2, R12.reuse ;  /* 0x0000000213147825 */ /* 0x100fe200078e020c */
[----:B------:R-:W-:Y:S03]  /*19310*/  STL.64 [R1+0x120], R22 ;  /* 0x0001201601007387 */ /* 0x000fe60000100a00 */
[--C-:B------:R-:W-:Y:S01]  /*19320*/  IMAD.WIDE R18, R16, 0x2, R12.reuse ;  /* 0x0000000210127825 */ /* 0x100fe200078e020c */
[----:B------:R0:W-:Y:S03]  /*19330*/  STL.64 [R1+0x138], R20 ;  /* 0x0001381401007387 */ /* 0x0001e60000100a00 */
[--C-:B------:R-:W-:Y:S01]  /*19340*/  IMAD.WIDE R16, R17, 0x2, R12.reuse ;  /* 0x0000000211107825 */ /* 0x100fe200078e020c */
[----:B------:R1:W-:Y:S04]  /*19350*/  STL.64 [R1+0x148], R18 ;  /* 0x0001481201007387 */ /* 0x0003e80000100a00 */
[----:B------:R4:W-:Y:S01]  /*19360*/  STL.64 [R1+0x160], R16 ;  /* 0x0001601001007387 */ /* 0x0009e20000100a00 */
[----:B0-----:R-:W-:-:S04]  /*19370*/  IMAD.WIDE R20, R14, 0x2, R12 ;  /* 0x000000020e147825 */ /* 0x001fc800078e020c */
[--C-:B-1----:R-:W-:Y:S01]  /*19380*/  IMAD.WIDE R18, R15, 0x2, R12.reuse ;  /* 0x000000020f127825 */ /* 0x102fe200078e020c */
[----:B------:R-:W-:Y:S03]  /*19390*/  STL.64 [R1+0x170], R20 ;  /* 0x0001701401007387 */ /* 0x000fe60000100a00 */
[--C-:B----4-:R-:W-:Y:S01]  /*193a0*/  IMAD.WIDE R16, R26, 0x2, R12.reuse ;  /* 0x000000021a107825 */ /* 0x110fe200078e020c */
        /* <DEDUP_REMOVED lines=8> */
[----:B------:R-:W4:Y:S04]  /*19430*/  LDL.LU R7, [R1+0x4d8] ;  /* 0x0004d80001077983 */ /* 0x000f280000300800 */
[----:B------:R-:W-:Y:S04]  /*19440*/  STL.64 [R1+0x1d8], R16 ;  /* 0x0001d81001007387 */ /* 0x000fe80000100a00 */
[----:B------:R-:W4:Y:S04]  /*19450*/  LDL.LU R9, [R1+0x4dc] ;  /* 0x0004dc0001097983 */ /* 0x000f280000300800 */
[----:B------:R2:W-:Y:S02]  /*19460*/  STL.64 [R1+0x1f0], R14 ;  /* 0x0001f00e01007387 */ /* 0x0005e40000100a00 */
[----:B--2---:R-:W-:-:S02]  /*19470*/  IMAD.WIDE R14, R5, 0x2, R12 ;  /* 0x00000002050e7825 */ /* 0x004fc400078e020c */
[----:B------:R-:W2:Y:S02]  /*19480*/  LDL.LU R5, [R1+0x374] ;  /* 0x0003740001057983 */ /* 0x000ea40000300800 */
[--C-:B-----5:R-:W-:Y:S02]  /*19490*/  IMAD.WIDE R18, R29, 0x2, R12.reuse ;  /* 0x000000021d127825 */ /* 0x120fe400078e020c */
[----:B------:R3:W-:Y:S02]  /*194a0*/  STL.64 [R1+0x200], R14 ;  /* 0x0002000e01007387 */ /* 0x0007e40000100a00 */
[--C-:B------:R-:W-:Y:S02]  /*194b0*/  IMAD.WIDE R16, R11, 0x2, R12.reuse ;  /* 0x000000020b107825 */ /* 0x100fe400078e020c */
[----:B------:R-:W-:Y:S04]  /*194c0*/  STL.64 [R1+0x218], R18 ;  /* 0x0002181201007387 */ /* 0x000fe80000100a00 */
[----:B------:R-:W5:Y:S04]  /*194d0*/  LDL.LU R11, [R1+0x370] ;  /* 0x00037000010b7983 */ /* 0x000f680000300800 */
[----:B------:R0:W-:Y:S01]  /*194e0*/  STL.64 [R1+0x228], R16 ;  /* 0x0002281001007387 */ /* 0x0001e20000100a00 */
[----:B---3--:R-:W-:-:S03]  /*194f0*/  IMAD.WIDE R14, R3, 0x2, R12 ;  /* 0x00000002030e7825 */ /* 0x008fc600078e020c */
[----:B------:R-:W3:Y:S04]  /*19500*/  LDL.LU R3, [R1+0x4f0] ;  /* 0x0004f00001037983 */ /* 0x000ee80000300800 */
[----:B------:R1:W-:Y:S01]  /*19510*/  STL.64 [R1+0x240], R14 ;  /* 0x0002400e01007387 */ /* 0x0003e20000100a00 */
[----:B0-----:R-:W-:-:S03]  /*19520*/  IMAD.WIDE R16, R2, 0x2, R12 ;  /* 0x0000000202107825 */ /* 0x001fc600078e020c */
[----:B------:R-:W3:Y:S04]  /*19530*/  LDL.LU R2, [R1+0x4f4] ;  /* 0x0004f40001027983 */ /* 0x000ee80000300800 */
[----:B------:R0:W-:Y:S01]  /*19540*/  STL.64 [R1+0x258], R16 ;  /* 0x0002581001007387 */ /* 0x0001e20000100a00 */
[----:B-1----:R-:W-:-:S03]  /*19550*/  IMAD.WIDE R14, R4, 0x2, R12 ;  /* 0x00000002040e7825 */ /* 0x002fc600078e020c */
[----:B------:R-:W3:Y:S04]  /*19560*/  LDL.LU R4, [R1+0x364] ;  /* 0x0003640001047983 */ /* 0x000ee80000300800 */
[----:B------:R1:W-:Y:S01]  /*19570*/  STL.64 [R1+0x268], R14 ;  /* 0x0002680e01007387 */ /* 0x0003e20000100a00 */
[----:B------:R-:W-:-:S04]  /*19580*/  IMAD.WIDE R18, R6, 0x2, R12 ;  /* 0x0000000206127825 */ /* 0x000fc800078e020c */
[--C-:B0-----:R-:W-:Y:S01]  /*19590*/  IMAD.WIDE R16, R10, 0x2, R12.reuse ;  /* 0x000000020a107825 */ /* 0x101fe200078e020c */
[----:B------:R0:W-:Y:S04]  /*195a0*/  STL.64 [R1+0x280], R18 ;  /* 0x0002801201007387 */ /* 0x0001e80000100a00 */
[----:B------:R-:W3:Y:S04]  /*195b0*/  LDL.LU R22, [R1+0x360] ;  /* 0x0003600001167983 */ /* 0x000ee80000300800 */
[----:B------:R0:W-:Y:S01]  /*195c0*/  STL.64 [R1+0x290], R16 ;  /* 0x0002901001007387 */ /* 0x0001e20000100a00 */
[----:B-1----:R-:W-:-:S03]  /*195d0*/  IMAD.WIDE R14, R8, 0x2, R12 ;  /* 0x00000002080e7825 */ /* 0x002fc600078e020c */
[----:B------:R-:W3:Y:S04]  /*195e0*/  LDL.LU R23, [R1+0x500] ;  /* 0x0005000001177983 */ /* 0x000ee80000300800 */
[----:B------:R1:W-:Y:S04]  /*195f0*/  STL.64 [R1+0x2a8], R14 ;  /* 0x0002a80e01007387 */ /* 0x0003e80000100a00 */
[----:B------:R-:W3:Y:S04]  /*19600*/  LDL.LU R20, [R1+0x504] ;  /* 0x0005040001147983 */ /* 0x000ee80000300800 */
[----:B------:R-:W3:Y:S04]  /*19610*/  LDL.LU R21, [R1+0x518] ;  /* 0x0005180001157983 */ /* 0x000ee80000300800 */
[----:B0-----:R-:W3:Y:S04]  /*19620*/  LDL.LU R18, [R1+0x51c] ;  /* 0x00051c0001127983 */ /* 0x001ee80000300800 */
[----:B------:R-:W3:Y:S04]  /*19630*/  LDL.LU R19, [R1+0x528] ;  /* 0x0005280001137983 */ /* 0x000ee80000300800 */
[----:B------:R-:W3:Y:S04]  /*19640*/  LDL.LU R16, [R1+0x52c] ;  /* 0x00052c0001107983 */ /* 0x000ee80000300800 */
[----:B------:R-:W3:Y:S04]  /*19650*/  LDL.LU R17, [R1+0x540] ;  /* 0x0005400001117983 */ /* 0x000ee80000300800 */
[----:B-1----:R-:W3:Y:S04]  /*19660*/  LDL.LU R14, [R1+0x544] ;  /* 0x00054400010e7983 */ /* 0x002ee80000300800 */
[----:B------:R-:W3:Y:S04]  /*19670*/  LDL.LU R15, [R1+0x54c] ;  /* 0x00054c00010f7983 */ /* 0x000ee80000300800 */
[----:B------:R-:W3:Y:S04]  /*19680*/  LDL.LU R26, [R1+0x558] ;  /* 0x00055800011a7983 */ /* 0x000ee80000300800 */
[----:B------:R-:W3:Y:S04]  /*19690*/  LDL.LU R27, [R1+0x55c] ;  /* 0x00055c00011b7983 */ /* 0x000ee80000300800 */
[----:B------:R-:W3:Y:S04]  /*196a0*/  LDL.LU R28, [R1+0x568] ;  /* 0x00056800011c7983 */ /* 0x000ee80000300800 */
[----:B------:R-:W3:Y:S04]  /*196b0*/  LDL.LU R10, [R1+0x56c] ;  /* 0x00056c00010a7983 */ /* 0x000ee80000300800 */
[----:B------:R-:W3:Y:S01]  /*196c0*/  LDL.LU R8, [R1+0x578] ;  /* 0x0005780001087983 */ /* 0x000ee20000300800 */
[----:B----4-:R-:W-:-:S04]  /*196d0*/  IMAD.WIDE R24, R7, 0x2, R12 ;  /* 0x0000000207187825 */ /* 0x010fc800078e020c */
[--C-:B------:R-:W-:Y:S02]  /*196e0*/  IMAD.WIDE R6, R9, 0x2, R12.reuse ;  /* 0x0000000209067825 */ /* 0x100fe400078e020c */
[----:B------:R-:W4:Y:S04]  /*196f0*/  LDL.LU R9, [R1+0x57c] ;  /* 0x00057c0001097983 */ /* 0x000f280000300800 */
[----:B------:R-:W-:Y:S04]  /*19700*/  STL.64 [R1+0x2b8], R24 ;  /* 0x0002b81801007387 */ /* 0x000fe80000100a00 */
[----:B------:R0:W-:Y:S04]  /*19710*/  STL.64 [R1+0x2d0], R6 ;  /* 0x0002d00601007387 */ /* 0x0001e80000100a00 */
[----:B------:R-:W4:Y:S04]  /*19720*/  LDL.LU R29, [R1+0x588] ;  /* 0x00058800011d7983 */ /* 0x000f280000300800 */
[----:B0-----:R-:W4:Y:S01]  /*19730*/  LDL.LU R7, [R1+0x58c] ;  /* 0x00058c0001077983 */ /* 0x001f220000300800 */
[----:B--2---:R-:W-:-:S05]  /*19740*/  IMAD.WIDE R24, R5, 0x2, R12 ;  /* 0x0000000205187825 */ /* 0x004fca00078e020c */
[----:B------:R5:W-:Y:S04]  /*19750*/  STL.64 [R1+0x2e0], R24 ;  /* 0x0002e01801007387 */ /* 0x000be80000100a00 */
[----:B------:R-:W2:Y:S01]  /*19760*/  LDL.LU R5, [R1+0x598] ;  /* 0x0005980001057983 */ /* 0x000ea20000300800 */
[----:B-----5:R-:W-:-:S05]  /*19770*/  IMAD.WIDE R24, R11, 0x2, R12 ;  /* 0x000000020b187825 */ /* 0x020fca00078e020c */
[----:B------:R3:W-:Y:S04]  /*19780*/  STL.64 [R1+0x2f8], R24 ;  /* 0x0002f81801007387 */ /* 0x0007e80000100a00 */
[----:B------:R-:W5:Y:S01]  /*19790*/  LDL.LU R11, [R1+0x59c] ;  /* 0x00059c00010b7983 */ /* 0x000f620000300800 */
[----:B---3--:R-:W-:-:S03]  /*197a0*/  IMAD.WIDE R24, R3, 0x2, R12 ;  /* 0x0000000203187825 */ /* 0x008fc600078e020c */
        /* <DEDUP_REMOVED lines=9> */
[----:B0-----:R-:W-:-:S05]  /*19840*/  IMAD.WIDE R24, R22, 0x2, R12 ;  /* 0x0000000216187825 */ /* 0x001fca00078e020c */
        /* <DEDUP_REMOVED lines=25> */
[----:B------:R-:W-:Y:S04]  /*199e0*/  STL.64 [R1+0x440], R18 ;  /* 0x0004401201007387 */ /* 0x000fe80000100a00 */
[----:B------:R-:W3:Y:S01]  /*199f0*/  LDL.LU R10, [R1+0x5c8] ;  /* 0x0005c800010a7983 */ /* 0x000ee20000300800 */
[----:B------:R-:W-:-:S03]  /*19a00*/  IMAD.WIDE R14, R8, 0x2, R12 ;  /* 0x00000002080e7825 */ /* 0x000fc600078e020c */
[----:B------:R-:W-:Y:S04]  /*19a10*/  STL.64 [R1+0x458], R16 ;  /* 0x0004581001007387 */ /* 0x000fe80000100a00 */
[----:B------:R-:W3:Y:S04]  /*19a20*/  LDL.LU R8, [R1+0x5cc] ;  /* 0x0005cc0001087983 */ /* 0x000ee80000300800 */
[----:B------:R4:W-:Y:S02]  /*19a30*/  STL.64 [R1+0x468], R14 ;  /* 0x0004680e01007387 */ /* 0x0009e40000100a00 */
[----:B----4-:R-:W-:-:S02]  /*19a40*/  IMAD.WIDE R14, R9, 0x2, R12 ;  /* 0x00000002090e7825 */ /* 0x010fc400078e020c */
[----:B------:R-:W4:Y:S04]  /*19a50*/  LDL.LU R9, [R1+0x5d8] ;  /* 0x0005d80001097983 */ /* 0x000f280000300800 */
[----:B------:R2:W-:Y:S01]  /*19a60*/  STL.64 [R1+0x490], R14 ;  /* 0x0004900e01007387 */ /* 0x0005e20000100a00 */
[----:B------:R-:W-:-:S05]  /*19a70*/  IMAD.WIDE R18, R29, 0x2, R12 ;  /* 0x000000021d127825 */ /* 0x000fca00078e020c */
[----:B------:R-:W-:Y:S01]  /*19a80*/  STL.64 [R1+0x4a0], R18 ;  /* 0x0004a01201007387 */ /* 0x000fe20000100a00 */
[----:B------:R-:W-:-:S03]  /*19a90*/  IMAD.WIDE R16, R7, 0x2, R12 ;  /* 0x0000000207107825 */ /* 0x000fc600078e020c */
[----:B------:R-:W4:Y:S04]  /*19aa0*/  LDL.LU R7, [R1+0x5dc] ;  /* 0x0005dc0001077983 */ /* 0x000f280000300800 */
[----:B------:R5:W-:Y:S01]  /*19ab0*/  STL.64 [R1+0x4b0], R16 ;  /* 0x0004b01001007387 */ /* 0x000be20000100a00 */
[----:B--2---:R-:W-:-:S03]  /*19ac0*/  IMAD.WIDE R14, R5, 0x2, R12 ;  /* 0x00000002050e7825 */ /* 0x004fc600078e020c */
[----:B------:R-:W2:Y:S04]  /*19ad0*/  LDL.LU R5, [R1+0x5e8] ;  /* 0x0005e80001057983 */ /* 0x000ea80000300800 */
[----:B------:R3:W-:Y:S01]  /*19ae0*/  STL.64 [R1+0x4c8], R14 ;  /* 0x0004c80e01007387 */ /* 0x0007e20000100a00 */
[----:B-----5:R-:W-:-:S03]  /*19af0*/  IMAD.WIDE R16, R11, 0x2, R12 ;  /* 0x000000020b107825 */ /* 0x020fc600078e020c */
[----:B------:R-:W5:Y:S04]  /*19b00*/  LDL.LU R11, [R1+0x5ec] ;  /* 0x0005ec00010b7983 */ /* 0x000f680000300800 */
[----:B------:R0:W-:Y:S01]  /*19b10*/  STL.64 [R1+0x4d8], R16 ;  /* 0x0004d81001007387 */ /* 0x0001e20000100a00 */
[----:B---3--:R-:W-:-:S03]  /*19b20*/  IMAD.WIDE R14, R3, 0x2, R12 ;  /* 0x00000002030e7825 */ /* 0x008fc600078e020c */
        /* <DEDUP_REMOVED lines=23> */
[----:B------:R-:W-:-:S05]  /*19ca0*/  IMAD.WIDE R24, R10, 0x2, R12 ;  /* 0x000000020a187825 */ /* 0x000fca00078e020c */
[----:B------:R0:W-:Y:S02]  /*19cb0*/  STL.64 [R1+0x540], R24 ;  /* 0x0005401801007387 */ /* 0x0001e40000100a00 */
[--C-:B0-----:R-:W-:Y:S02]  /*19cc0*/  IMAD.WIDE R24, R8, 0x2, R12.reuse ;  /* 0x0000000208187825 */ /* 0x101fe400078e020c */
[----:B------:R-:W3:Y:S04]  /*19cd0*/  LDL.LU R8, [R1+0x680] ;  /* 0x0006800001087983 */ /* 0x000ee80000300800 */
[----:B------:R4:W-:Y:S04]  /*19ce0*/  STL.64 [R1+0x558], R24 ;  /* 0x0005581801007387 */ /* 0x0009e80000100a00 */
[----:B------:R-:W3:Y:S04]  /*19cf0*/  LDL.LU R29, [R1+0x690] ;  /* 0x00069000011d7983 */ /* 0x000ee80000300800 */
[----:B------:R-:W3:Y:S01]  /*19d00*/  LDL.LU R10, [R1+0x698] ;  /* 0x00069800010a7983 */ /* 0x000ee20000300800 */
[----:B----4-:R-:W-:-:S05]  /*19d10*/  IMAD.WIDE R24, R9, 0x2, R12 ;  /* 0x0000000209187825 */ /* 0x010fca00078e020c */
[----:B------:R-:W-:Y:S04]  /*19d20*/  STL.64 [R1+0x568], R24 ;  /* 0x0005681801007387 */ /* 0x000fe80000100a00 */
[----:B------:R-:W4:Y:S01]  /*19d30*/  LDL.LU R9, [R1+0x6a8] ;  /* 0x0006a80001097983 */ /* 0x000f220000300800 */
[----:B------:R-:W-:-:S05]  /*19d40*/  IMAD.WIDE R6, R7, 0x2, R12 ;  /* 0x0000000207067825 */ /* 0x000fca00078e020c */
[----:B------:R0:W-:Y:S04]  /*19d50*/  STL.64 [R1+0x578], R6 ;  /* 0x0005780601007387 */ /* 0x0001e80000100a00 */
[----:B0-----:R-:W4:Y:S01]  /*19d60*/  LDL.LU R7, [R1+0x6b0] ;  /* 0x0006b00001077983 */ /* 0x001f220000300800 */
[----:B--2---:R-:W-:-:S03]  /*19d70*/  IMAD.WIDE R24, R5, 0x2, R12 ;  /* 0x0000000205187825 */ /* 0x004fc600078e020c */
[----:B------:R-:W2:Y:S04]  /*19d80*/  LDL.LU R5, [R1+0x6c0] ;  /* 0x0006c00001057983 */ /* 0x000ea80000300800 */
[----:B------:R5:W-:Y:S02]  /*19d90*/  STL.64 [R1+0x588], R24 ;  /* 0x0005881801007387 */ /* 0x000be40000100a00 */
[----:B-----5:R-:W-:-:S05]  /*19da0*/  IMAD.WIDE R24, R11, 0x2, R12 ;  /* 0x000000020b187825 */ /* 0x020fca00078e020c */
[----:B------:R3:W-:Y:S04]  /*19db0*/  STL.64 [R1+0x598], R24 ;  /* 0x0005981801007387 */ /* 0x0007e80000100a00 */
[----:B------:R-:W5:Y:S04]  /*19dc0*/  LDL.LU R6, [R1+0x6c8] ;  /* 0x0006c80001067983 */ /* 0x000f680000300800 */
[----:B------:R-:W5:Y:S01]  /*19dd0*/  LDL.LU R11, [R1+0x6d8] ;  /* 0x0006d800010b7983 */ /* 0x000f620000300800 */
[----:B---3--:R-:W-:-:S05]  /*19de0*/  IMAD.WIDE R24, R3, 0x2, R12 ;  /* 0x0000000203187825 */ /* 0x008fca00078e020c */
        /* <DEDUP_REMOVED lines=34> */
[----:B0-----:R-:W-:-:S02]  /*1a010*/  IMAD.WIDE R14, R8, 0x2, R12 ;  /* 0x00000002080e7825 */ /* 0x001fc400078e020c */
[----:B------:R-:W3:Y:S02]  /*1a020*/  LDL.LU R8, [R1+0x70c] ;  /* 0x00070c0001087983 */ /* 0x000ee40000300800 */
[--C-:B------:R-:W-:Y:S02]  /*1a030*/  IMAD.WIDE R18, R29, 0x2, R12.reuse ;  /* 0x000000021d127825 */ /* 0x100fe400078e020c */
[----:B------:R4:W-:Y:S02]  /*1a040*/  STL.64 [R1+0x680], R14 ;  /* 0x0006800e01007387 */ /* 0x0009e40000100a00 */
[--C-:B------:R-:W-:Y:S02]  /*1a050*/  IMAD.WIDE R16, R10, 0x2, R12.reuse ;  /* 0x000000020a107825 */ /* 0x100fe400078e020c */
[----:B------:R-:W-:Y:S04]  /*1a060*/  STL.64 [R1+0x690], R18 ;  /* 0x0006901201007387 */ /* 0x000fe80000100a00 */
[----:B------:R-:W3:Y:S04]  /*1a070*/  LDL.LU R10, [R1+0x728] ;  /* 0x00072800010a7983 */ /* 0x000ee80000300800 */
[----:B------:R0:W-:Y:S01]  /*1a080*/  STL.64 [R1+0x698], R16 ;  /* 0x0006981001007387 */ /* 0x0001e20000100a00 */
[----:B----4-:R-:W-:-:S03]  /*1a090*/  IMAD.WIDE R14, R9, 0x2, R12 ;  /* 0x00000002090e7825 */ /* 0x010fc600078e020c */
[----:B------:R-:W4:Y:S04]  /*1a0a0*/  LDL.LU R9, [R1+0x730] ;  /* 0x0007300001097983 */ /* 0x000f280000300800 */
[----:B------:R2:W-:Y:S01]  /*1a0b0*/  STL.64 [R1+0x6a8], R14 ;  /* 0x0006a80e01007387 */ /* 0x0005e20000100a00 */
[----:B0-----:R-:W-:-:S03]  /*1a0c0*/  IMAD.WIDE R16, R7, 0x2, R12 ;  /* 0x0000000207107825 */ /* 0x001fc600078e020c */
[----:B------:R-:W4:Y:S04]  /*1a0d0*/  LDL.LU R7, [R1+0x740] ;  /* 0x0007400001077983 */ /* 0x000f280000300800 */
[----:B------:R0:W-:Y:S01]  /*1a0e0*/  STL.64 [R1+0x6b0], R16 ;  /* 0x0006b01001007387 */ /* 0x0001e20000100a00 */
[----:B--2---:R-:W-:-:S03]  /*1a0f0*/  IMAD.WIDE R14, R5, 0x2, R12 ;  /* 0x00000002050e7825 */ /* 0x004fc600078e020c */
[----:B------:R-:W2:Y:S04]  /*1a100*/  LDL.LU R5, [R1+0x748] ;  /* 0x0007480001057983 */ /* 0x000ea80000300800 */
[----:B------:R3:W-:Y:S01]  /*1a110*/  STL.64 [R1+0x6c0], R14 ;  /* 0x0006c00e01007387 */ /* 0x0007e20000100a00 */
[----:B-----5:R-:W-:-:S04]  /*1a120*/  IMAD.WIDE R18, R6, 0x2, R12 ;  /* 0x0000000206127825 */ /* 0x020fc800078e020c */
[--C-:B0-----:R-:W-:Y:S01]  /*1a130*/  IMAD.WIDE R16, R11, 0x2, R12.reuse ;  /* 0x000000020b107825 */ /* 0x101fe200078e020c */
[----:B------:R0:W-:Y:S04]  /*1a140*/  STL.64 [R1+0x6c8], R18 ;  /* 0x0006c81201007387 */ /* 0x0001e80000100a00 */
[----:B------:R-:W5:Y:S04]  /*1a150*/  LDL.LU R22, [R1+0x758] ;  /* 0x0007580001167983 */ /* 0x000f680000300800 */
[----:B------:R1:W-:Y:S01]  /*1a160*/  STL.64 [R1+0x6d8], R16 ;  /* 0x0006d81001007387 */ /* 0x0003e20000100a00 */
[----:B---3--:R-:W-:-:S03]  /*1a170*/  IMAD.WIDE R14, R3, 0x2, R12 ;  /* 0x00000002030e7825 */ /* 0x008fc600078e020c */
[----:B------:R-:W3:Y:S04]  /*1a180*/  LDL.LU R23, [R1+0x760] ;  /* 0x0007600001177983 */ /* 0x000ee80000300800 */
[----:B------:R1:W-:Y:S04]  /*1a190*/  STL.64 [R1+0x6e0], R14 ;  /* 0x0006e00e01007387 */ /* 0x0003e80000100a00 */
[----:B------:R-:W3:Y:S04]  /*1a1a0*/  LDL.LU R20, [R1+0x770] ;  /* 0x0007700001147983 */ /* 0x000ee80000300800 */
[----:B------:R-:W3:Y:S04]  /*1a1b0*/  LDL.LU R21, [R1+0x778] ;  /* 0x0007780001157983 */ /* 0x000ee80000300800 */
[----:B0-----:R-:W3:Y:S04]  /*1a1c0*/  LDL.LU R18, [R1+0x788] ;  /* 0x0007880001127983 */ /* 0x001ee80000300800 */
[----:B------:R-:W3:Y:S04]  /*1a1d0*/  LDL.LU R19, [R1+0x790] ;  /* 0x0007900001137983 */ /* 0x000ee80000300800 */
[----:B-1----:R-:W3:Y:S04]  /*1a1e0*/  LDL.LU R16, [R1+0x794] ;  /* 0x0007940001107983 */ /* 0x002ee80000300800 */
        /* <DEDUP_REMOVED lines=8> */
[----:B------:R-:W-:-:S05]  /*1a270*/  IMAD.WIDE R24, R2, 0x2, R12 ;  /* 0x0000000202187825 */ /* 0x000fca00078e020c */
[----:B------:R0:W-:Y:S04]  /*1a280*/  STL.64 [R1+0x6f0], R24 ;  /* 0x0006f01801007387 */ /* 0x0001e80000100a00 */
[----:B------:R-:W3:Y:S01]  /*1a290*/  LDL.LU R2, [R1+0x7b8] ;  /* 0x0007b80001027983 */ /* 0x000ee20000300800 */
        /* <DEDUP_REMOVED lines=8> */
[----:B------:R4:W-:Y:S04]  /*1a320*/  STL.64 [R1+0x728], R24 ;  /* 0x0007281801007387 */ /* 0x0009e80000100a00 */
[----:B------:R-:W3:Y:S01]  /*1a330*/  LDL.LU R10, [R1+0x7c8] ;  /* 0x0007c800010a7983 */ /* 0x000ee20000300800 */
[----:B----4-:R-:W-:-:S03]  /*1a340*/  IMAD.WIDE R24, R9, 0x2, R12 ;  /* 0x0000000209187825 */ /* 0x010fc600078e020c */
[----:B------:R-:W4:Y:S04]  /*1a350*/  LDL.LU R9, [R1+0x7cc] ;  /* 0x0007cc0001097983 */ /* 0x000f280000300800 */
[----:B------:R-:W-:Y:S01]  /*1a360*/  STL.64 [R1+0x730], R24 ;  /* 0x0007301801007387 */ /* 0x000fe20000100a00 */
[----:B------:R-:W-:-:S05]  /*1a370*/  IMAD.WIDE R6, R7, 0x2, R12 ;  /* 0x0000000207067825 */ /* 0x000fca00078e020c */
[----:B------:R0:W-:Y:S04]  /*1a380*/  STL.64 [R1+0x740], R6 ;  /* 0x0007400601007387 */ /* 0x0001e80000100a00 */
[----:B0-----:R-:W4:Y:S04]  /*1a390*/  LDL.LU R6, [R1+0x7d0] ;  /* 0x0007d00001067983 */ /* 0x001f280000300800 */
[----:B------:R-:W4:Y:S01]  /*1a3a0*/  LDL.LU R7, [R1+0x7d4] ;  /* 0x0007d40001077983 */ /* 0x000f220000300800 */
[----:B--2---:R-:W-:-:S05]  /*1a3b0*/  IMAD.WIDE R24, R5, 0x2, R12 ;  /* 0x0000000205187825 */ /* 0x004fca00078e020c */
[----:B------:R5:W-:Y:S04]  /*1a3c0*/  STL.64 [R1+0x748], R24 ;  /* 0x0007481801007387 */ /* 0x000be80000100a00 */
[----:B------:R-:W2:Y:S01]  /*1a3d0*/  LDL.LU R5, [R1+0x7d8] ;  /* 0x0007d80001057983 */ /* 0x000ea20000300800 */
[----:B-----5:R-:W-:-:S05]  /*1a3e0*/  IMAD.WIDE R24, R22, 0x2, R12 ;  /* 0x0000000216187825 */ /* 0x020fca00078e020c */
[----:B------:R3:W-:Y:S02]  /*1a3f0*/  STL.64 [R1+0x758], R24 ;  /* 0x0007581801007387 */ /* 0x0007e40000100a00 */
[----:B---3--:R-:W-:-:S04]  /*1a400*/  IMAD.WIDE R24, R23, 0x2, R12 ;  /* 0x0000000217187825 */ /* 0x008fc800078e020c */
        /* <DEDUP_REMOVED lines=16> */
[--C-:B---3--:R-:W-:Y:S01]  /*1a510*/  IMAD.WIDE R16, R26, 0x2, R12.reuse ;  /* 0x000000021a107825 */ /* 0x108fe200078e020c */
[----:B------:R0:W-:Y:S03]  /*1a520*/  STL.64 [R1+0xe80], R18 ;  /* 0x000e801201007387 */ /* 0x0001e60000100a00 */
[--C-:B------:R-:W-:Y:S01]  /*1a530*/  IMAD.WIDE R14, R27, 0x2, R12.reuse ;  /* 0x000000021b0e7825 */ /* 0x100fe200078e020c */
[----:B------:R1:W-:Y:S04]  /*1a540*/  STL.64 [R1+0xe90], R16 ;  /* 0x000e901001007387 */ /* 0x0003e80000100a00 */
[----:B------:R3:W-:Y:S01]  /*1a550*/  STL.64 [R1+0xea0], R14 ;  /* 0x000ea00e01007387 */ /* 0x0007e20000100a00 */
[----:B0-----:R-:W-:-:S04]  /*1a560*/  IMAD.WIDE R18, R28, 0x2, R12 ;  /* 0x000000021c127825 */ /* 0x001fc800078e020c */
[--C-:B-1----:R-:W-:Y:S01]  /*1a570*/  IMAD.WIDE R16, R11, 0x2, R12.reuse ;  /* 0x000000020b107825 */ /* 0x102fe200078e020c */
[----:B------:R-:W-:Y:S04]  /*1a580*/  STL.64 [R1+0xeb0], R18 ;  /* 0x000eb01201007387 */ /* 0x000fe80000100a00 */
[----:B------:R-:W5:Y:S01]  /*1a590*/  LDL.LU R11, [R1+0x7dc] ;  /* 0x0007dc00010b7983 */ /* 0x000f620000300800 */
[----:B---3--:R-:W-:-:S03]  /*1a5a0*/  IMAD.WIDE R14, R3, 0x2, R12 ;  /* 0x00000002030e7825 */ /* 0x008fc600078e020c */
[----:B------:R-:W-:Y:S04]  /*1a5b0*/  STL.64 [R1+0xec0], R16 ;  /* 0x000ec01001007387 */ /* 0x000fe80000100a00 */
[----:B------:R-:W3:Y:S04]  /*1a5c0*/  LDL.LU R3, [R1+0x7e0] ;  /* 0x0007e00001037983 */ /* 0x000ee80000300800 */
[----:B------:R0:W-:Y:S02]  /*1a5d0*/  STL.64 [R1+0xed0], R14 ;  /* 0x000ed00e01007387 */ /* 0x0001e40000100a00 */
[----:B0-----:R-:W-:-:S02]  /*1a5e0*/  IMAD.WIDE R14, R2, 0x2, R12 ;  /* 0x00000002020e7825 */ /* 0x001fc400078e020c */
[----:B------:R-:W3:Y:S04]  /*1a5f0*/  LDL.LU R2, [R1+0x7e4] ;  /* 0x0007e40001027983 */ /* 0x000ee80000300800 */
[----:B------:R0:W-:Y:S01]  /*1a600*/  STL.64 [R1+0xee0], R14 ;  /* 0x000ee00e01007387 */ /* 0x0001e20000100a00 */
[----:B------:R-:W-:-:S04]  /*1a610*/  IMAD.WIDE R18, R29, 0x2, R12 ;  /* 0x000000021d127825 */ /* 0x000fc800078e020c */
[--C-:B------:R-:W-:Y:S01]  /*1a620*/  IMAD.WIDE R16, R4, 0x2, R12.reuse ;  /* 0x0000000204107825 */ /* 0x100fe200078e020c */
[----:B------:R-:W-:Y:S04]  /*1a630*/  STL.64 [R1+0xef0], R18 ;  /* 0x000ef01201007387 */ /* 0x000fe80000100a00 */
        /* <DEDUP_REMOVED lines=8> */
[----:B----4-:R-:W-:-:S03]  /*1a6c0*/  IMAD.WIDE R14, R9, 0x2, R12 ;  /* 0x00000002090e7825 */ /* 0x010fc600078e020c */
[----:B------:R-:W4:Y:S04]  /*1a6d0*/  LDL.LU R9, [R1+0x7f4] ;  /* 0x0007f40001097983 */ /* 0x000f280000300800 */
[----:B------:R1:W-:Y:S01]  /*1a6e0*/  STL.64 [R1+0xf30], R14 ;  /* 0x000f300e01007387 */ /* 0x0003e20000100a00 */
[----:B0-----:R-:W-:-:S04]  /*1a6f0*/  IMAD.WIDE R16, R6, 0x2, R12 ;  /* 0x0000000206107825 */ /* 0x001fc800078e020c */
[--C-:B-1----:R-:W-:Y:S01]  /*1a700*/  IMAD.WIDE R14, R7, 0x2, R12.reuse ;  /* 0x00000002070e7825 */ /* 0x102fe200078e020c */
[----:B------:R0:W-:Y:S04]  /*1a710*/  STL.64 [R1+0xf40], R16 ;  /* 0x000f401001007387 */ /* 0x0001e80000100a00 */
[----:B------:R-:W4:Y:S04]  /*1a720*/  LDL.LU R22, [R1+0x7f8] ;  /* 0x0007f80001167983 */ /* 0x000f280000300800 */
[----:B------:R1:W-:Y:S04]  /*1a730*/  STL.64 [R1+0xf50], R14 ;  /* 0x000f500e01007387 */ /* 0x0003e80000100a00 */
[----:B------:R-:W4:Y:S01]  /*1a740*/  LDL.LU R23, [R1+0x7fc] ;  /* 0x0007fc0001177983 */ /* 0x000f220000300800 */
[----:B--2---:R-:W-:-:S05]  /*1a750*/  IMAD.WIDE R6, R5, 0x2, R12 ;  /* 0x0000000205067825 */ /* 0x004fca00078e020c */
[----:B------:R2:W-:Y:S04]  /*1a760*/  STL.64 [R1+0xf60], R6 ;  /* 0x000f600601007387 */ /* 0x0005e80000100a00 */
[----:B------:R-:W4:Y:S04]  /*1a770*/  LDL.LU R20, [R1+0x800] ;  /* 0x0008000001147983 */ /* 0x000f280000300800 */
[----:B------:R-:W4:Y:S04]  /*1a780*/  LDL.LU R21, [R1+0x804] ;  /* 0x0008040001157983 */ /* 0x000f280000300800 */
[----:B------:R-:W4:Y:S04]  /*1a790*/  LDL.LU R18, [R1+0x808] ;  /* 0x0008080001127983 */ /* 0x000f280000300800 */
[----:B------:R-:W4:Y:S04]  /*1a7a0*/  LDL.LU R19, [R1+0x80c] ;  /* 0x00080c0001137983 */ /* 0x000f280000300800 */
[----:B0-----:R-:W4:Y:S04]  /*1a7b0*/  LDL.LU R16, [R1+0x810] ;  /* 0x0008100001107983 */ /* 0x001f280000300800 */
[----:B------:R-:W4:Y:S04]  /*1a7c0*/  LDL.LU R17, [R1+0x814] ;  /* 0x0008140001117983 */ /* 0x000f280000300800 */
[----:B-1----:R-:W4:Y:S04]  /*1a7d0*/  LDL.LU R14, [R1+0x818] ;  /* 0x00081800010e7983 */ /* 0x002f280000300800 */
[----:B------:R-:W4:Y:S04]  /*1a7e0*/  LDL.LU R15, [R1+0x81c] ;  /* 0x00081c00010f7983 */ /* 0x000f280000300800 */
[----:B------:R-:W4:Y:S04]  /*1a7f0*/  LDL.LU R26, [R1+0x820] ;  /* 0x00082000011a7983 */ /* 0x000f280000300800 */
[----:B------:R-:W4:Y:S04]  /*1a800*/  LDL.LU R27, [R1+0x824] ;  /* 0x00082400011b7983 */ /* 0x000f280000300800 */
[----:B------:R-:W4:Y:S04]  /*1a810*/  LDL.LU R28, [R1+0x828] ;  /* 0x00082800011c7983 */ /* 0x000f280000300800 */
[----:B--2---:R-:W2:Y:S04]  /*1a820*/  LDL.LU R7, [R1+0x82c] ;  /* 0x00082c0001077983 */ /* 0x004ea80000300800 */
[----:B------:R-:W2:Y:S01]  /*1a830*/  LDL.LU R5, [R1+0x830] ;  /* 0x0008300001057983 */ /* 0x000ea20000300800 */
[----:B-----5:R-:W-:-:S05]  /*1a840*/  IMAD.WIDE R24, R11, 0x2, R12 ;  /* 0x000000020b187825 */ /* 0x020fca00078e020c */
[----:B------:R3:W-:Y:S02]  /*1a850*/  STL.64 [R1+0xf70], R24 ;  /* 0x000f701801007387 */ /* 0x0007e40000100a00 */
[--C-:B---3--:R-:W-:Y:S02]  /*1a860*/  IMAD.WIDE R24, R3, 0x2, R12.reuse ;  /* 0x0000000203187825 */ /* 0x108fe400078e020c */
[----:B------:R-:W3:Y:S04]  /*1a870*/  LDL.LU R3, [R1+0x834] ;  /* 0x0008340001037983 */ /* 0x000ee80000300800 */
[----:B------:R0:W-:Y:S04]  /*1a880*/  STL.64 [R1+0xf80], R24 ;  /* 0x000f801801007387 */ /* 0x0001e80000100a00 */
[----:B------:R-:W5:Y:S04]  /*1a890*/  LDL.LU R29, [R1+0x838] ;  /* 0x00083800011d7983 */ /* 0x000f680000300800 */
[----:B------:R-:W5:Y:S01]  /*1a8a0*/  LDL.LU R11, [R1+0x83c] ;  /* 0x00083c00010b7983 */ /* 0x000f620000300800 */
[----:B0-----:R-:W-:-:S05]  /*1a8b0*/  IMAD.WIDE R24, R2, 0x2, R12 ;  /* 0x0000000202187825 */ /* 0x001fca00078e020c */
[----:B------:R0:W-:Y:S04]  /*1a8c0*/  STL.64 [R1+0xf90], R24 ;  /* 0x000f901801007387 */ /* 0x0001e80000100a00 */
[----:B------:R-:W5:Y:S01]  /*1a8d0*/  LDL.LU R2, [R1+0x840] ;  /* 0x0008400001027983 */ /* 0x000f620000300800 */
[----:B0-----:R-:W-:-:S05]  /*1a8e0*/  IMAD.WIDE R24, R4, 0x2, R12 ;  /* 0x0000000204187825 */ /* 0x001fca00078e020c */
[----:B------:R0:W-:Y:S04]  /*1a8f0*/  STL.64 [R1+0xfa0], R24 ;  /* 0x000fa01801007387 */ /* 0x0001e80000100a00 */
[----:B------:R-:W5:Y:S01]  /*1a900*/  LDL.LU R4, [R1+0x844] ;  /* 0x0008440001047983 */ /* 0x000f620000300800 */
[----:B0-----:R-:W-:-:S03]  /*1a910*/  IMAD.WIDE R24, R8, 0x2, R12 ;  /* 0x0000000208187825 */ /* 0x001fc600078e020c */
[----:B------:R-:W5:Y:S04]  /*1a920*/  LDL.LU R8, [R1+0x848] ;  /* 0x0008480001087983 */ /* 0x000f680000300800 */
[----:B------:R0:W-:Y:S02]  /*1a930*/  STL.64 [R1+0xfb0], R24 ;  /* 0x000fb01801007387 */ /* 0x0001e40000100a00 */
[----:B0-----:R-:W-:-:S05]  /*1a940*/  IMAD.WIDE R24, R10, 0x2, R12 ;  /* 0x000000020a187825 */ /* 0x001fca00078e020c */
[----:B------:R4:W-:Y:S04]  /*1a950*/  STL.64 [R1+0xfc0], R24 ;  /* 0x000fc01801007387 */ /* 0x0009e80000100a00 */
[----:B------:R-:W5:Y:S04]  /*1a960*/  LDL.LU R6, [R1+0x84c] ;  /* 0x00084c0001067983 */ /* 0x000f680000300800 */
[----:B------:R-:W5:Y:S01]  /*1a970*/  LDL.LU R10, [R1+0x850] ;  /* 0x00085000010a7983 */ /* 0x000f620000300800 */
[----:B----4-:R-:W-:-:S05]  /*1a980*/  IMAD.WIDE R24, R9, 0x2, R12 ;  /* 0x0000000209187825 */ /* 0x010fca00078e020c */
[----:B------:R0:W-:Y:S04]  /*1a990*/  STL.64 [R1+0xfd0], R24 ;  /* 0x000fd01801007387 */ /* 0x0001e80000100a00 */
[----:B------:R-:W4:Y:S01]  /*1a9a0*/  LDL.LU R9, [R1+0x854] ;  /* 0x0008540001097983 */ /* 0x000f220000300800 */
[----:B0-----:R-:W-:-:S05]  /*1a9b0*/  IMAD.WIDE R24, R22, 0x2, R12 ;  /* 0x0000000216187825 */ /* 0x001fca00078e020c */
[----:B------:R0:W-:Y:S02]  /*1a9c0*/  STL.64 [R1+0xfe0], R24 ;  /* 0x000fe01801007387 */ /* 0x0001e40000100a00 */
[----:B0-----:R-:W-:-:S05]  /*1a9d0*/  IMAD.WIDE R24, R23, 0x2, R12 ;  /* 0x0000000217187825 */ /* 0x001fca00078e020c */
[----:B------:R0:W-:Y:S01]  /*1a9e0*/  STL.64 [R1+0xff0], R24 ;  /* 0x000ff01801007387 */ /* 0x0001e20000100a00 */
[----:B------:R-:W-:-:S04]  /*1a9f0*/  IMAD.WIDE R22, R20, 0x2, R12 ;  /* 0x0000000214167825 */ /* 0x000fc800078e020c */
[--C-:B0-----:R-:W-:Y:S01]  /*1aa00*/  IMAD.WIDE R24, R21, 0x2, R12.reuse ;  /* 0x0000000215187825 */ /* 0x101fe200078e020c */
[----:B------:R0:W-:Y:S04]  /*1aa10*/  STL.64 [R1+0x1000], R22 ;  /* 0x0010001601007387 */ /* 0x0001e80000100a00 */
[----:B------:R-:W-:Y:S01]  /*1aa20*/  STL.64 [R1+0x1010], R24 ;  /* 0x0010101801007387 */ /* 0x000fe20000100a00 */
[----:B------:R-:W-:-:S04]  /*1aa30*/  IMAD.WIDE R20, R19, 0x2, R12 ;  /* 0x0000000213147825 */ /* 0x000fc800078e020c */
[----:B0-----:R-:W-:-:S04]  /*1aa40*/  IMAD.WIDE R22, R18, 0x2, R12 ;  /* 0x0000000212167825 */ /* 0x001fc800078e020c */
[--C-:B------:R-:W-:Y:S01]  /*1aa50*/  IMAD.WIDE R18, R16, 0x2, R12.reuse ;  /* 0x0000000210127825 */ /* 0x100fe200078e020c */
[----:B------:R-:W-:Y:S03]  /*1aa60*/  STL.64 [R1+0x1020], R22 ;  /* 0x0010201601007387 */ /* 0x000fe60000100a00 */
[--C-:B------:R-:W-:Y:S01]  /*1aa70*/  IMAD.WIDE R16, R17, 0x2, R12.reuse ;  /* 0x0000000211107825 */ /* 0x100fe200078e020c */
[----:B------:R0:W-:Y:S04]  /*1aa80*/  STL.64 [R1+0x1030], R20 ;  /* 0x0010301401007387 */ /* 0x0001e80000100a00 */
        /* <DEDUP_REMOVED lines=14> */
[----:B------:R-:W2:Y:S04]  /*1ab70*/  LDL.LU R7, [R1+0x858] ;  /* 0x0008580001077983 */ /* 0x000ea80000300800 */
[----:B------:R-:W-:Y:S04]  /*1ab80*/  STL.64 [R1+0x10b0], R16 ;  /* 0x0010b01001007387 */ /* 0x000fe80000100a00 */
[----:B------:R-:W2:Y:S04]  /*1ab90*/  LDL.LU R5, [R1+0x85c] ;  /* 0x00085c0001057983 */ /* 0x000ea80000300800 */
[----:B------:R3:W-:Y:S02]  /*1aba0*/  STL.64 [R1+0x10c0], R14 ;  /* 0x0010c00e01007387 */ /* 0x0007e40000100a00 */
[----:B---3--:R-:W-:-:S02]  /*1abb0*/  IMAD.WIDE R14, R3, 0x2, R12 ;  /* 0x00000002030e7825 */ /* 0x008fc400078e020c */
[----:B------:R-:W3:Y:S02]  /*1abc0*/  LDL.LU R3, [R1+0x860] ;  /* 0x0008600001037983 */ /* 0x000ee40000300800 */
[--C-:B-----5:R-:W-:Y:S02]  /*1abd0*/  IMAD.WIDE R18, R29, 0x2, R12.reuse ;  /* 0x000000021d127825 */ /* 0x120fe400078e020c */
[----:B------:R0:W-:Y:S02]  /*1abe0*/  STL.64 [R1+0x10d0], R14 ;  /* 0x0010d00e01007387 */ /* 0x0001e40000100a00 */
[--C-:B------:R-:W-:Y:S02]  /*1abf0*/  IMAD.WIDE R16, R11, 0x2, R12.reuse ;  /* 0x000000020b107825 */ /* 0x100fe400078e020c */
[----:B------:R-:W-:Y:S04]  /*1ac00*/  STL.64 [R1+0x10e0], R18 ;  /* 0x0010e01201007387 */ /* 0x000fe80000100a00 */
[----:B------:R-:W5:Y:S04]  /*1ac10*/  LDL.LU R11, [R1+0x864] ;  /* 0x00086400010b7983 */ /* 0x000f680000300800 */
[----:B------:R1:W-:Y:S01]  /*1ac20*/  STL.64 [R1+0x10f0], R16 ;  /* 0x0010f01001007387 */ /* 0x0003e20000100a00 */
[----:B0-----:R-:W-:-:S03]  /*1ac30*/  IMAD.WIDE R14, R2, 0x2, R12 ;  /* 0x00000002020e7825 */ /* 0x001fc600078e020c */
[----:B------:R-:W5:Y:S04]  /*1ac40*/  LDL.LU R2, [R1+0x868] ;  /* 0x0008680001027983 */ /* 0x000f680000300800 */
[----:B------:R0:W-:Y:S01]  /*1ac50*/  STL.64 [R1+0x1100], R14 ;  /* 0x0011000e01007387 */ /* 0x0001e20000100a00 */
[----:B-1----:R-:W-:-:S03]  /*1ac60*/  IMAD.WIDE R16, R4, 0x2, R12 ;  /* 0x0000000204107825 */ /* 0x002fc600078e020c */
[----:B------:R-:W5:Y:S04]  /*1ac70*/  LDL.LU R4, [R1+0x86c] ;  /* 0x00086c0001047983 */ /* 0x000f680000300800 */
[----:B------:R1:W-:Y:S01]  /*1ac80*/  STL.64 [R1+0x1110], R16 ;  /* 0x0011101001007387 */ /* 0x0003e20000100a00 */
[----:B0-----:R-:W-:-:S03]  /*1ac90*/  IMAD.WIDE R14, R8, 0x2, R12 ;  /* 0x00000002080e7825 */ /* 0x001fc600078e020c */
[----:B------:R-:W5:Y:S04]  /*1aca0*/  LDL.LU R8, [R1+0x870] ;  /* 0x0008700001087983 */ /* 0x000f680000300800 */
[----:B------:R4:W-:Y:S01]  /*1acb0*/  STL.64 [R1+0x1120], R14 ;  /* 0x0011200e01007387 */ /* 0x0009e20000100a00 */
[----:B------:R-:W-:-:S04]  /*1acc0*/  IMAD.WIDE R18, R6, 0x2, R12 ;  /* 0x0000000206127825 */ /* 0x000fc800078e020c */
[--C-:B-1----:R-:W-:Y:S01]  /*1acd0*/  IMAD.WIDE R16, R10, 0x2, R12.reuse ;  /* 0x000000020a107825 */ /* 0x102fe200078e020c */
[----:B------:R0:W-:Y:S04]  /*1ace0*/  STL.64 [R1+0x1130], R18 ;  /* 0x0011301201007387 */ /* 0x0001e80000100a00 */
[----:B------:R-:W5:Y:S04]  /*1acf0*/  LDL.LU R22, [R1+0x874] ;  /* 0x0008740001167983 */ /* 0x000f680000300800 */
[----:B------:R1:W-:Y:S01]  /*1ad00*/  STL.64 [R1+0x1140], R16 ;  /* 0x0011401001007387 */ /* 0x0003e20000100a00 */
[----:B----4-:R-:W-:-:S03]  /*1ad10*/  IMAD.WIDE R14, R9, 0x2, R12 ;  /* 0x00000002090e7825 */ /* 0x010fc600078e020c */
[----:B------:R-:W4:Y:S04]  /*1ad20*/  LDL.LU R23, [R1+0x878] ;  /* 0x0008780001177983 */ /* 0x000f280000300800 */
[----:B------:R1:W-:Y:S04]  /*1ad30*/  STL.64 [R1+0x1150], R14 ;  /* 0x0011500e01007387 */ /* 0x0003e80000100a00 */
        /* <DEDUP_REMOVED lines=13> */
[----:B--2---:R-:W-:-:S04]  /*1ae10*/  IMAD.WIDE R24, R7, 0x2, R12 ;  /* 0x0000000207187825 */ /* 0x004fc800078e020c */
[--C-:B------:R-:W-:Y:S02]  /*1ae20*/  IMAD.WIDE R6, R5, 0x2, R12.reuse ;  /* 0x0000000205067825 */ /* 0x100fe400078e020c */
[----:B------:R-:W2:Y:S04]  /*1ae30*/  LDL.LU R5, [R1+0x548] ;  /* 0x0005480001057983 */ /* 0x000ea80000300800 */
[----:B------:R-:W-:Y:S04]  /*1ae40*/  STL.64 [R1+0x1160], R24 ;  /* 0x0011601801007387 */ /* 0x000fe80000100a00 */
[----:B------:R0:W-:Y:S04]  /*1ae50*/  STL.64 [R1+0x1170], R6 ;  /* 0x0011700601007387 */ /* 0x0001e80000100a00 */
[----:B------:R-:W2:Y:S04]  /*1ae60*/  LDL.LU R29, [R1+0x534] ;  /* 0x00053400011d7983 */ /* 0x000ea80000300800 */
[----:B0-----:R-:W2:Y:S01]  /*1ae70*/  LDL.LU R6, [R1+0x530] ;  /* 0x0005300001067983 */ /* 0x001ea20000300800 */
[----:B---3--:R-:W-:-:S05]  /*1ae80*/  IMAD.WIDE R24, R3, 0x2, R12 ;  /* 0x0000000203187825 */ /* 0x008fca00078e020c */
[----:B------:R5:W-:Y:S04]  /*1ae90*/  STL.64 [R1+0x1180], R24 ;  /* 0x0011801801007387 */ /* 0x000be80000100a00 */
[----:B------:R-:W3:Y:S01]  /*1aea0*/  LDL.LU R3, [R1+0x50c] ;  /* 0x00050c0001037983 */ /* 0x000ee20000300800 */
[----:B-----5:R-:W-:-:S05]  /*1aeb0*/  IMAD.WIDE R24, R11, 0x2, R12 ;  /* 0x000000020b187825 */ /* 0x020fca00078e020c */
        /* <DEDUP_REMOVED lines=9> */
[----:B0-----:R-:W-:-:S05]  /*1af50*/  IMAD.WIDE R24, R8, 0x2, R12 ;  /* 0x0000000208187825 */ /* 0x001fca00078e020c */
[----:B------:R0:W-:Y:S04]  /*1af60*/  STL.64 [R1+0x11c0], R24 ;  /* 0x0011c01801007387 */ /* 0x0001e80000100a00 */
[----:B------:R-:W5:Y:S01]  /*1af70*/  LDL.LU R8, [R1+0x48c] ;  /* 0x00048c0001087983 */ /* 0x000f620000300800 */
[----:B0-----:R-:W-:-:S05]  /*1af80*/  IMAD.WIDE R24, R22, 0x2, R12 ;  /* 0x0000000216187825 */ /* 0x001fca00078e020c */
[----:B------:R4:W-:Y:S02]  /*1af90*/  STL.64 [R1+0x11d0], R24 ;  /* 0x0011d01801007387 */ /* 0x0009e40000100a00 */
[----:B----4-:R-:W-:-:S04]  /*1afa0*/  IMAD.WIDE R24, R23, 0x2, R12 ;  /* 0x0000000217187825 */ /* 0x010fc800078e020c */
        /* <DEDUP_REMOVED lines=30> */
[----:B------:R-:W2:Y:S04]  /*1b190*/  LDL.LU R5, [R1+0x470] ;  /* 0x0004700001057983 */ /* 0x000ea80000300800 */
[----:B------:R-:W-:Y:S01]  /*1b1a0*/  STL.64 [R1+0x548], R14 ;  /* 0x0005480e01007387 */ /* 0x000fe20000100a00 */
[----:B------:R-:W-:-:S05]  /*1b1b0*/  IMAD.WIDE R18, R29, 0x2, R12 ;  /* 0x000000021d127825 */ /* 0x000fca00078e020c */
[----:B------:R0:W-:Y:S01]  /*1b1c0*/  STL.64 [R1+0x12d0], R18 ;  /* 0x0012d01201007387 */ /* 0x0001e20000100a00 */
[----:B------:R-:W-:-:S04]  /*1b1d0*/  IMAD.WIDE R16, R6, 0x2, R12 ;  /* 0x0000000206107825 */ /* 0x000fc800078e020c */
[----:B0-----:R-:W-:-:S04]  /*1b1e0*/  IMAD.WIDE R18, R0, 0x2, R12 ;  /* 0x0000000200127825 */ /* 0x001fc800078e020c */
[--C-:B---3--:R-:W-:Y:S02]  /*1b1f0*/  IMAD.WIDE R14, R3, 0x2, R12.reuse ;  /* 0x00000002030e7825 */ /* 0x108fe400078e020c */
[----:B------:R-:W3:Y:S04]  /*1b200*/  LDL.LU R3, [R1+0x44c] ;  /* 0x00044c0001037983 */ /* 0x000ee80000300800 */
[----:B------:R5:W-:Y:S04]  /*1b210*/  STL.64 [R1+0x530], R16 ;  /* 0x0005301001007387 */ /* 0x000be80000100a00 */
[----:B------:R0:W-:Y:S04]  /*1b220*/  STL.64 [R1+0x12f0], R14 ;  /* 0x0012f00e01007387 */ /* 0x0001e80000100a00 */
[----:B------:R-:W-:Y:S01]  /*1b230*/  STL.64 [R1+0x1300], R18 ;  /* 0x0013001201007387 */ /* 0x000fe20000100a00 */
[----:B-----5:R-:W-:-:S03]  /*1b240*/  IMAD.WIDE R16, R11, 0x2, R12 ;  /* 0x000000020b107825 */ /* 0x020fc600078e020c */
[----:B------:R-:W5:Y:S04]  /*1b250*/  LDL.LU R11, [R1+0x448] ;  /* 0x00044800010b7983 */ /* 0x000f680000300800 */
[----:B------:R1:W-:Y:S01]  /*1b260*/  STL.64 [R1+0x1310], R16 ;  /* 0x0013101001007387 */ /* 0x0003e20000100a00 */
[----:B0-----:R-:W-:-:S03]  /*1b270*/  IMAD.WIDE R14, R2, 0x2, R12 ;  /* 0x00000002020e7825 */ /* 0x001fc600078e020c */
[----:B------:R-:W5:Y:S04]  /*1b280*/  LDL.LU R2, [R1+0x424] ;  /* 0x0004240001027983 */ /* 0x000f680000300800 */
[----:B------:R0:W-:Y:S01]  /*1b290*/  STL.64 [R1+0x4e0], R14 ;  /* 0x0004e00e01007387 */ /* 0x0001e20000100a00 */
[----:B-1----:R-:W-:-:S04]  /*1b2a0*/  IMAD.WIDE R16, R7, 0x2, R12 ;  /* 0x0000000207107825 */ /* 0x002fc800078e020c */
[--C-:B0-----:R-:W-:Y:S01]  /*1b2b0*/  IMAD.WIDE R14, R4, 0x2, R12.reuse ;  /* 0x00000002040e7825 */ /* 0x101fe200078e020c */
[----:B------:R0:W-:Y:S04]  /*1b2c0*/  STL.64 [R1+0x1330], R16 ;  /* 0x0013301001007387 */ /* 0x0001e80000100a00 */
[----:B------:R-:W5:Y:S04]  /*1b2d0*/  LDL.LU R25, [R1+0x420] ;  /* 0x0004200001197983 */ /* 0x000f680000300800 */
[----:B------:R1:W-:Y:S01]  /*1b2e0*/  STL.64 [R1+0x4b8], R14 ;  /* 0x0004b80e01007387 */ /* 0x0003e20000100a00 */
[----:B------:R-:W-:-:S03]  /*1b2f0*/  IMAD.WIDE R6, R8, 0x2, R12 ;  /* 0x0000000208067825 */ /* 0x000fc600078e020c */
[----:B------:R-:W5:Y:S04]  /*1b300*/  LDL.LU R22, [R1+0x40c] ;  /* 0x00040c0001167983 */ /* 0x000f680000300800 */
[----:B------:R4:W-:Y:S04]  /*1b310*/  STL.64 [R1+0x1350], R6 ;  /* 0x0013500601007387 */ /* 0x0009e80000100a00 */
[----:B------:R-:W5:Y:S04]  /*1b320*/  LDL.LU R23, [R1+0x408] ;  /* 0x0004080001177983 */ /* 0x000f680000300800 */
[----:B------:R-:W5:Y:S04]  /*1b330*/  LDL.LU R20, [R1+0x3e4] ;  /* 0x0003e40001147983 */ /* 0x000f680000300800 */
[----:B------:R-:W5:Y:S04]  /*1b340*/  LDL.LU R21, [R1+0x3e0] ;  /* 0x0003e00001157983 */ /* 0x000f680000300800 */
[----:B------:R-:W5:Y:S04]  /*1b350*/  LDL.LU R18, [R1+0x3bc] ;  /* 0x0003bc0001127983 */ /* 0x000f680000300800 */
[----:B------:R-:W5:Y:S04]  /*1b360*/  LDL.LU R19, [R1+0x3b8] ;  /* 0x0003b80001137983 */ /* 0x000f680000300800 */
[----:B0-----:R-:W5:Y:S04]  /*1b370*/  LDL.LU R16, [R1+0x394] ;  /* 0x0003940001107983 */ /* 0x001f680000300800 */
[----:B------:R-:W5:Y:S04]  /*1b380*/  LDL.LU R17, [R1+0x390] ;  /* 0x0003900001117983 */ /* 0x000f680000300800 */
[----:B-1----:R-:W5:Y:S04]  /*1b390*/  LDL.LU R14, [R1+0x37c] ;  /* 0x00037c00010e7983 */ /* 0x002f680000300800 */
[----:B------:R-:W5:Y:S04]  /*1b3a0*/  LDL.LU R15, [R1+0x378] ;  /* 0x00037800010f7983 */ /* 0x000f680000300800 */
[----:B------:R-:W5:Y:S04]  /*1b3b0*/  LDL.LU R26, [R1+0x354] ;  /* 0x00035400011a7983 */ /* 0x000f680000300800 */
[----:B------:R-:W5:Y:S04]  /*1b3c0*/  LDL.LU R27, [R1+0x350] ;  /* 0x00035000011b7983 */ /* 0x000f680000300800 */
[----:B------:R-:W5:Y:S04]  /*1b3d0*/  LDL.LU R4, [R1+0x32c] ;  /* 0x00032c0001047983 */ /* 0x000f680000300800 */
[----:B------:R-:W5:Y:S01]  /*1b3e0*/  LDL.LU R8, [R1+0x328] ;  /* 0x0003280001087983 */ /* 0x000f620000300800 */
[----:B----4-:R-:W-:-:S03]  /*1b3f0*/  IMAD.WIDE R28, R9, 0x2, R12 ;  /* 0x00000002091c7825 */ /* 0x010fc600078e020c */
[----:B------:R-:W4:Y:S01]  /*1b400*/  LDL.LU R9, [R1+0x304] ;  /* 0x0003040001097983 */ /* 0x000f220000300800 */
[----:B------:R-:W-:-:S05]  /*1b410*/  IMAD.WIDE R6, R10, 0x2, R12 ;  /* 0x000000020a067825 */ /* 0x000fca00078e020c */
[----:B------:R-:W-:Y:S04]  /*1b420*/  STL.64 [R1+0x1360], R6 ;  /* 0x0013600601007387 */ /* 0x000fe80000100a00 */
[----:B------:R0:W-:Y:S04]  /*1b430*/  STL.64 [R1+0x1370], R28 ;  /* 0x0013701c01007387 */ /* 0x0001e80000100a00 */
[----:B0-----:R-:W4:Y:S04]  /*1b440*/  LDL.LU R28, [R1+0x300] ;  /* 0x00030000011c7983 */ /* 0x001f280000300800 */
[----:B------:R-:W4:Y:S01]  /*1b450*/  LDL.LU R29, [R1+0x2ec] ;  /* 0x0002ec00011d7983 */ /* 0x000f220000300800 */
[----:B--2---:R-:W-:-:S05]  /*1b460*/  IMAD.WIDE R6, R5, 0x2, R12 ;  /* 0x0000000205067825 */ /* 0x004fca00078e020c */
[----:B------:R3:W-:Y:S04]  /*1b470*/  STL.64 [R1+0x470], R6 ;  /* 0x0004700601007387 */ /* 0x0007e80000100a00 */
[----:B------:R-:W2:Y:S01]  /*1b480*/  LDL.LU R5, [R1+0x2e8] ;  /* 0x0002e80001057983 */ /* 0x000ea20000300800 */
[----:B---3--:R-:W-:-:S05]  /*1b490*/  IMAD.WIDE R6, R3, 0x2, R12 ;  /* 0x0000000203067825 */ /* 0x008fca00078e020c */
[----:B------:R0:W-:Y:S04]  /*1b4a0*/  STL.64 [R1+0x1390], R6 ;  /* 0x0013900601007387 */ /* 0x0001e80000100a00 */
[----:B0-----:R-:W3:Y:S01]  /*1b4b0*/  LDL.LU R6, [R1+0x2c4] ;  /* 0x0002c40001067983 */ /* 0x001ee20000300800 */
[----:B-----5:R-:W-:-:S03]  /*1b4c0*/  IMAD.WIDE R10, R11, 0x2, R12 ;  /* 0x000000020b0a7825 */ /* 0x020fc600078e020c */
[----:B------:R-:W5:Y:S04]  /*1b4d0*/  LDL.LU R7, [R1+0x2c0] ;  /* 0x0002c00001077983 */ /* 0x000f680000300800 */
[----:B------:R-:W5:Y:S04]  /*1b4e0*/  LDL.LU R3, [R1+0x29c] ;  /* 0x00029c0001037983 */ /* 0x000f680000300800 */
[----:B------:R0:W-:Y:S02]  /*1b4f0*/  STL.64 [R1+0x448], R10 ;  /* 0x0004480a01007387 */ /* 0x0001e40000100a00 */
[----:B0-----:R-:W-:-:S05]  /*1b500*/  IMAD.WIDE R10, R2, 0x2, R12 ;  /* 0x00000002020a7825 */ /* 0x001fca00078e020c */
[----:B------:R0:W-:Y:S04]  /*1b510*/  STL.64 [R1+0x13b0], R10 ;  /* 0x0013b00a01007387 */ /* 0x0001e80000100a00 */
[----:B0-----:R-:W5:Y:S01]  /*1b520*/  LDL.LU R10, [R1+0x298] ;  /* 0x00029800010a7983 */ /* 0x001f620000300800 */
[----:B------:R-:W-:-:S03]  /*1b530*/  IMAD.WIDE R24, R25, 0x2, R12 ;  /* 0x0000000219187825 */ /* 0x000fc600078e020c */
[----:B------:R-:W5:Y:S04]  /*1b540*/  LDL.LU R11, [R1+0x274] ;  /* 0x00027400010b7983 */ /* 0x000f680000300800 */
[----:B------:R-:W5:Y:S04]  /*1b550*/  LDL.LU R2, [R1+0x270] ;  /* 0x0002700001027983 */ /* 0x000f680000300800 */
[----:B------:R0:W-:Y:S02]  /*1b560*/  STL.64 [R1+0x420], R24 ;  /* 0x0004201801007387 */ /* 0x0001e40000100a00 */
[----:B0-----:R-:W-:-:S04]  /*1b570*/  IMAD.WIDE R24, R22, 0x2, R12 ;  /* 0x0000000216187825 */ /* 0x001fc800078e020c */
[--C-:B------:R-:W-:Y:S01]  /*1b580*/  IMAD.WIDE R22, R23, 0x2, R12.reuse ;  /* 0x0000000217167825 */ /* 0x100fe200078e020c */
[----:B------:R0:W-:Y:S04]  /*1b590*/  STL.64 [R1+0x13d0], R24 ;  /* 0x0013d01801007387 */ /* 0x0001e80000100a00 */
[----:B0-----:R-:W5:Y:S04]  /*1b5a0*/  LDL.LU.64 R24, [R1+0x1b58] ;  /* 0x001b580001187983 */ /* 0x001f680000300a00 */
[----:B------:R0:W-:Y:S02]  /*1b5b0*/  STL.64 [R1+0x408], R22 ;  /* 0x0004081601007387 */ /* 0x0001e40000100a00 */
[----:B0-----:R-:W-:-:S05]  /*1b5c0*/  IMAD.WIDE R22, R20, 0x2, R12 ;  /* 0x0000000214167825 */ /* 0x001fca00078e020c */
[----:B------:R0:W-:Y:S02]  /*1b5d0*/  STL.64 [R1+0x13f0], R22 ;  /* 0x0013f01601007387 */ /* 0x0001e40000100a00 */
[----:B0-----:R-:W-:-:S04]  /*1b5e0*/  IMAD.WIDE R22, R21, 0x2, R12 ;  /* 0x0000000215167825 */ /* 0x001fc800078e020c */
        /* <DEDUP_REMOVED lines=19> */
[----:B------:R-:W5:Y:S04]  /*1b720*/  LDL.LU R4, [R1+0x24c] ;  /* 0x00024c0001047983 */ /* 0x000f680000300800 */
[----:B------:R-:W-:Y:S04]  /*1b730*/  STL.64 [R1+0x1490], R16 ;  /* 0x0014901001007387 */ /* 0x000fe80000100a00 */
[----:B------:R-:W5:Y:S04]  /*1b740*/  LDL.LU R8, [R1+0x248] ;  /* 0x0002480001087983 */ /* 0x000f680000300800 */
[----:B------:R4:W-:Y:S02]  /*1b750*/  STL.64 [R1+0x328], R14 ;  /* 0x0003280e01007387 */ /* 0x0009e40000100a00 */
[----:B----4-:R-:W-:-:S02]  /*1b760*/  IMAD.WIDE R14, R9, 0x2, R12 ;  /* 0x00000002090e7825 */ /* 0x010fc400078e020c */
[----:B------:R-:W4:Y:S02]  /*1b770*/  LDL.LU R9, [R1+0x234] ;  /* 0x0002340001097983 */ /* 0x000f240000300800 */
[--C-:B------:R-:W-:Y:S02]  /*1b780*/  IMAD.WIDE R18, R28, 0x2, R12.reuse ;  /* 0x000000021c127825 */ /* 0x100fe400078e020c */
[----:B------:R2:W-:Y:S02]  /*1b790*/  STL.64 [R1+0x14b0], R14 ;  /* 0x0014b00e01007387 */ /* 0x0005e40000100a00 */
[--C-:B------:R-:W-:Y:S02]  /*1b7a0*/  IMAD.WIDE R16, R29, 0x2, R12.reuse ;  /* 0x000000021d107825 */ /* 0x100fe400078e020c */
[----:B------:R-:W-:Y:S02]  /*1b7b0*/  STL.64 [R1+0x300], R18 ;  /* 0x0003001201007387 */ /* 0x000fe40000100a00 */
[----:B--2---:R-:W-:-:S02]  /*1b7c0*/  IMAD.WIDE R14, R5, 0x2, R12 ;  /* 0x00000002050e7825 */ /* 0x004fc400078e020c */
[----:B------:R-:W2:Y:S04]  /*1b7d0*/  LDL.LU R5, [R1+0x208] ;  /* 0x0002080001057983 */ /* 0x000ea80000300800 */
[----:B------:R3:W-:Y:S04]  /*1b7e0*/  STL.64 [R1+0x14d0], R16 ;  /* 0x0014d01001007387 */ /* 0x0007e80000100a00 */
[----:B------:R5:W-:Y:S01]  /*1b7f0*/  STL.64 [R1+0x2e8], R14 ;  /* 0x0002e80e01007387 */ /* 0x000be20000100a00 */
[----:B---3--:R-:W-:-:S04]  /*1b800*/  IMAD.WIDE R16, R6, 0x2, R12 ;  /* 0x0000000206107825 */ /* 0x008fc800078e020c */
[--C-:B-----5:R-:W-:Y:S01]  /*1b810*/  IMAD.WIDE R14, R7, 0x2, R12.reuse ;  /* 0x00000002070e7825 */ /* 0x120fe200078e020c */
[----:B------:R-:W-:Y:S03]  /*1b820*/  STL.64 [R1+0x14f0], R16 ;  /* 0x0014f01001007387 */ /* 0x000fe60000100a00 */
[--C-:B------:R-:W-:Y:S02]  /*1b830*/  IMAD.WIDE R6, R3, 0x2, R12.reuse ;  /* 0x0000000203067825 */ /* 0x100fe400078e020c */
[----:B------:R-:W3:Y:S04]  /*1b840*/  LDL.LU R3, [R1+0x1bc] ;  /* 0x0001bc0001037983 */ /* 0x000ee80000300800 */
[----:B------:R0:W-:Y:S04]  /*1b850*/  STL.64 [R1+0x2c0], R14 ;  /* 0x0002c00e01007387 */ /* 0x0001e80000100a00 */
[----:B------:R-:W5:Y:S04]  /*1b860*/  LDL.LU R23, [R1+0x1b8] ;  /* 0x0001b80001177983 */ /* 0x000f680000300800 */
[----:B------:R1:W-:Y:S01]  /*1b870*/  STL.64 [R1+0x1510], R6 ;  /* 0x0015100601007387 */ /* 0x0003e20000100a00 */
[----:B0-----:R-:W-:-:S04]  /*1b880*/  IMAD.WIDE R14, R10, 0x2, R12 ;  /* 0x000000020a0e7825 */ /* 0x001fc800078e020c */
[--C-:B------:R-:W-:Y:S01]  /*1b890*/  IMAD.WIDE R10, R11, 0x2, R12.reuse ;  /* 0x000000020b0a7825 */ /* 0x100fe200078e020c */
[----:B------:R0:W-:Y:S03]  /*1b8a0*/  STL.64 [R1+0x298], R14 ;  /* 0x0002980e01007387 */ /* 0x0001e60000100a00 */
[--C-:B-1----:R-:W-:Y:S01]  /*1b8b0*/  IMAD.WIDE R6, R2, 0x2, R12.reuse ;  /* 0x0000000202067825 */ /* 0x102fe200078e020c */
[----:B------:R-:W5:Y:S04]  /*1b8c0*/  LDL.LU R20, [R1+0x17c] ;  /* 0x00017c0001147983 */ /* 0x000f680000300800 */
[----:B------:R-:W-:Y:S04]  /*1b8d0*/  STL.64 [R1+0x1530], R10 ;  /* 0x0015300a01007387 */ /* 0x000fe80000100a00 */
[----:B------:R-:W5:Y:S04]  /*1b8e0*/  LDL.LU R21, [R1+0x178] ;  /* 0x0001780001157983 */ /* 0x000f680000300800 */
[----:B------:R1:W-:Y:S04]  /*1b8f0*/  STL.64 [R1+0x270], R6 ;  /* 0x0002700601007387 */ /* 0x0003e80000100a00 */
[----:B------:R-:W5:Y:S04]  /*1b900*/  LDL.LU R18, [R1+0x154] ;  /* 0x0001540001127983 */ /* 0x000f680000300800 */
[----:B------:R-:W5:Y:S04]  /*1b910*/  LDL.LU R19, [R1+0x150] ;  /* 0x0001500001137983 */ /* 0x000f680000300800 */
[----:B------:R-:W5:Y:S04]  /*1b920*/  LDL.LU R16, [R1+0x12c] ;  /* 0x00012c0001107983 */ /* 0x000f680000300800 */
[----:B------:R-:W5:Y:S04]  /*1b930*/  LDL.LU R17, [R1+0x128] ;  /* 0x0001280001117983 */ /* 0x000f680000300800 */
[----:B0-----:R-:W5:Y:S04]  /*1b940*/  LDL.LU R14, [R1+0x114] ;  /* 0x00011400010e7983 */ /* 0x001f680000300800 */
[----:B------:R-:W5:Y:S04]  /*1b950*/  LDL.LU R15, [R1+0x110] ;  /* 0x00011000010f7983 */ /* 0x000f680000300800 */
[----:B------:R-:W5:Y:S04]  /*1b960*/  LDL.LU R26, [R1+0xec] ;  /* 0x0000ec00011a7983 */ /* 0x000f680000300800 */
[----:B------:R-:W5:Y:S04]  /*1b970*/  LDL.LU R27, [R1+0xe8] ;  /* 0x0000e800011b7983 */ /* 0x000f680000300800 */
[----:B------:R-:W5:Y:S04]  /*1b980*/  LDL.LU R28, [R1+0xc4] ;  /* 0x0000c400011c7983 */ /* 0x000f680000300800 */
[----:B------:R-:W5:Y:S04]  /*1b990*/  LDL.LU R29, [R1+0xc0] ;  /* 0x0000c000011d7983 */ /* 0x000f680000300800 */
[----:B-1----:R-:W5:Y:S04]  /*1b9a0*/  LDL.LU R6, [R1+0x9c] ;  /* 0x00009c0001067983 */ /* 0x002f680000300800 */
[----:B------:R-:W5:Y:S04]  /*1b9b0*/  LDL.LU R7, [R1+0x508] ;  /* 0x0005080001077983 */ /* 0x000f680000300800 */
[----:B------:R-:W5:Y:S01]  /*1b9c0*/  LDL.LU R0, [R1+0x98] ;  /* 0x0000980001007983 */ /* 0x000f620000300800 */
[----:B------:R-:W-:-:S05]  /*1b9d0*/  IMAD.WIDE R10, R4, 0x2, R12 ;  /* 0x00000002040a7825 */ /* 0x000fca00078e020c */
[----:B------:R0:W-:Y:S02]  /*1b9e0*/  STL.64 [R1+0x1550], R10 ;  /* 0x0015500a01007387 */ /* 0x0001e40000100a00 */
[----:B0-----:R-:W-:-:S05]  /*1b9f0*/  IMAD.WIDE R10, R8, 0x2, R12 ;  /* 0x00000002080a7825 */ /* 0x001fca00078e020c */
[----:B------:R0:W-:Y:S01]  /*1ba00*/  STL.64 [R1+0x248], R10 ;  /* 0x0002480a01007387 */ /* 0x0001e20000100a00 */
[----:B----4-:R-:W-:-:S03]  /*1ba10*/  IMAD.WIDE R8, R9, 0x2, R12 ;  /* 0x0000000209087825 */ /* 0x010fc600078e020c */
[----:B0-----:R-:W4:Y:S04]  /*1ba20*/  LDL.LU.64 R10, [R1+0x38] ;  /* 0x00003800010a7983 */ /* 0x001f280000300a00 */
[----:B------:R0:W-:Y:S04]  /*1ba30*/  STL.64 [R1+0x1570], R8 ;  /* 0x0015700801007387 */ /* 0x0001e80000100a00 */
[----:B0-----:R-:W2:Y:S02]  /*1ba40*/  LDL.LU R8, [R1+0x1b54] ;  /* 0x001b540001087983 */ /* 0x001ea40000300800 */
[----:B--2---:R-:W-:-:S05]  /*1ba50*/  IMAD.WIDE R8, R8, 0x2, R12 ;  /* 0x0000000208087825 */ /* 0x004fca00078e020c */
[----:B------:R0:W-:Y:S04]  /*1ba60*/  STL.64 [R1+0x230], R8 ;  /* 0x0002300801007387 */ /* 0x0001e80000100a00 */
[----:B0-----:R-:W2:Y:S01]  /*1ba70*/  LDL.LU R9, [R1+0x1b50] ;  /* 0x001b500001097983 */ /* 0x001ea20000300800 */
[----:B------:R-:W-:-:S04]  /*1ba80*/  IMAD.WIDE R4, R5, 0x2, R12 ;  /* 0x0000000205047825 */ /* 0x000fc800078e020c */
[----:B--2---:R-:W-:-:S05]  /*1ba90*/  IMAD.WIDE R8, R9, 0x2, R12 ;  /* 0x0000000209087825 */ /* 0x004fca00078e020c */
[----:B------:R0:W-:Y:S04]  /*1baa0*/  STL.64 [R1+0x1590], R8 ;  /* 0x0015900801007387 */ /* 0x0001e80000100a00 */
[----:B0-----:R-:W2:Y:S04]  /*1bab0*/  LDL.LU.64 R8, [R1+0x30] ;  /* 0x0000300001087983 */ /* 0x001ea80000300a00 */
[----:B------:R0:W-:Y:S04]  /*1bac0*/  STL.64 [R1+0x208], R4 ;  /* 0x0002080401007387 */ /* 0x0001e80000100a00 */
[----:B0-----:R-:W3:Y:S02]  /*1bad0*/  LDL.LU R4, [R1+0x1b4c] ;  /* 0x001b4c0001047983 */ /* 0x001ee40000300800 */
[----:B---3--:R-:W-:-:S05]  /*1bae0*/  IMAD.WIDE R4, R4, 0x2, R12 ;  /* 0x0000000204047825 */ /* 0x008fca00078e020c */
[----:B------:R0:W-:Y:S04]  /*1baf0*/  STL.64 [R1+0x15b0], R4 ;  /* 0x0015b00401007387 */ /* 0x0001e80000100a00 */
[----:B0-----:R-:W3:Y:S01]  /*1bb00*/  LDL.LU R5, [R1+0x1b48] ;  /* 0x001b480001057983 */ /* 0x001ee20000300800 */
[----:B------:R-:W-:-:S04]  /*1bb10*/  IMAD.WIDE R2, R3, 0x2, R12 ;  /* 0x0000000203027825 */ /* 0x000fc800078e020c */
[----:B---3--:R-:W-:-:S05]  /*1bb20*/  IMAD.WIDE R4, R5, 0x2, R12 ;  /* 0x0000000205047825 */ /* 0x008fca00078e020c */
[----:B------:R0:W-:Y:S04]  /*1bb30*/  STL.64 [R1+0x1e0], R4 ;  /* 0x0001e00401007387 */ /* 0x0001e80000100a00 */
[----:B0-----:R-:W3:Y:S04]  /*1bb40*/  LDL.LU.64 R4, [R1+0x28] ;  /* 0x0000280001047983 */ /* 0x001ee80000300a00 */
[----:B------:R0:W-:Y:S04]  /*1bb50*/  STL.64 [R1+0x15d0], R2 ;  /* 0x0015d00201007387 */ /* 0x0001e80000100a00 */
[----:B0-----:R-:W4:Y:S01]  /*1bb60*/  LDL.LU.64 R2, [R1+0x1b40] ;  /* 0x001b400001027983 */ /* 0x001f220000300a00 */
[----:B-----5:R-:W-:-:S05]  /*1bb70*/  IMAD.WIDE R22, R23, 0x2, R12 ;  /* 0x0000000217167825 */ /* 0x020fca00078e020c */
[----:B------:R4:W-:Y:S02]  /*1bb80*/  STL.64 [R1+0x1b8], R22 ;  /* 0x0001b81601007387 */ /* 0x0009e40000100a00 */
[----:B----4-:R-:W-:-:S05]  /*1bb90*/  IMAD.WIDE R22, R2, 0x2, R12 ;  /* 0x0000000202167825 */ /* 0x010fca00078e020c */
[----:B------:R0:W-:Y:S02]  /*1bba0*/  STL.64 [R1+0x15f0], R22 ;  /* 0x0015f01601007387 */ /* 0x0001e40000100a00 */
[--C-:B0-----:R-:W-:Y:S02]  /*1bbb0*/  IMAD.WIDE R22, R3, 0x2, R12.reuse ;  /* 0x0000000203167825 */ /* 0x101fe400078e020c */
[----:B------:R-:W4:Y:S04]  /*1bbc0*/  LDL.LU.64 R2, [R1+0x20] ;  /* 0x0000200001027983 */ /* 0x000f280000300a00 */
[----:B------:R0:W-:Y:S02]  /*1bbd0*/  STL.64 [R1+0x1a0], R22 ;  /* 0x0001a01601007387 */ /* 0x0001e40000100a00 */
[----:B0-----:R-:W-:-:S04]  /*1bbe0*/  IMAD.WIDE R22, R20, 0x2, R12 ;  /* 0x0000000214167825 */ /* 0x001fc800078e020c */
[--C-:B------:R-:W-:Y:S01]  /*1bbf0*/  IMAD.WIDE R20, R21, 0x2, R12.reuse ;  /* 0x0000000215147825 */ /* 0x100fe200078e020c */
[----:B------:R0:W-:Y:S04]  /*1bc00*/  STL.64 [R1+0x1610], R22 ;  /* 0x0016101601007387 */ /* 0x0001e80000100a00 */
[----:B0-----:R-:W5:Y:S04]  /*1bc10*/  LDL.LU.64 R22, [R1+0x1b38] ;  /* 0x001b380001167983 */ /* 0x001f680000300a00 */
        /* <DEDUP_REMOVED lines=28> */
[----:B------:R0:W-:Y:S03]  /*1bde0*/  STL.64 [R1+0x16d0], R28 ;  /* 0x0016d01c01007387 */ /* 0x0001e60000100a00 */
[----:B------:R-:W-:-:S04]  /*1bdf0*/  IMAD.WIDE R12, R0, 0x2, R12 ;  /* 0x00000002000c7825 */ /* 0x000fc800078e020c */
[----:B------:R-:W-:Y:S01]  /*1be00*/  IMAD.MOV.U32 R0, RZ, RZ, R11 ;  /* 0x000000ffff007224 */ /* 0x000fe200078e000b */
[----:B0-----:R-:W4:Y:S04]  /*1be10*/  LDL.LU.64 R28, [R1+0x1b08] ;  /* 0x001b0800011c7983 */ /* 0x001f280000300a00 */
[----:B------:R0:W-:Y:S04]  /*1be20*/  STL.64 [R1+0x508], R6 ;  /* 0x0005080601007387 */ /* 0x0001e80000100a00 */
[----:B0-----:R-:W3:Y:S04]  /*1be30*/  LDL.LU.64 R6, [R1+0x1b00] ;  /* 0x001b000001067983 */ /* 0x001ee80000300a00 */
[----:B------:R0:W-:Y:S04]  /*1be40*/  STL.64 [R1+0x1ac0], R12 ;  /* 0x001ac00c01007387 */ /* 0x0001e80000100a00 */
[----:B0-----:R-:W5:Y:S04]  /*1be50*/  LDL.LU.64 R12, [R1+0x10] ;  /* 0x00001000010c7983 */ /* 0x001f680000300a00 */
[----:B------:R0:W-:Y:S04]  /*1be60*/  STL [R1+0x1790], R10 ;  /* 0x0017900a01007387 */ /* 0x0001e80000100800 */
[----:B0-----:R-:W2:Y:S04]  /*1be70*/  LDL.LU.64 R10, [R1+0x1af8] ;  /* 0x001af800010a7983 */ /* 0x001ea80000300a00 */
[----:B--2---:R-:W-:Y:S04]  /*1be80*/  STL [R1+0x178c], R10 ;  /* 0x00178c0a01007387 */ /* 0x004fe80000100800 */
[----:B------:R0:W-:Y:S02]  /*1be90*/  STL [R1+0x1788], R0 ;  /* 0x0017880001007387 */ /* 0x0001e40000100800 */
[----:B0-----:R-:W-:-:S02]  /*1bea0*/  IMAD.MOV.U32 R0, RZ, RZ, R11 ;  /* 0x000000ffff007224 */ /* 0x001fc400078e000b */
[----:B------:R-:W2:Y:S04]  /*1beb0*/  LDL.LU.64 R10, [R1+0x1af0] ;  /* 0x001af000010a7983 */ /* 0x000ea80000300a00 */
[----:B------:R-:W-:Y:S04]  /*1bec0*/  STL [R1+0x1784], R8 ;  /* 0x0017840801007387 */ /* 0x000fe80000100800 */
[----:B------:R0:W-:Y:S02]  /*1bed0*/  STL [R1+0x1780], R0 ;  /* 0x0017800001007387 */ /* 0x0001e40000100800 */
[----:B0-----:R-:W-:-:S02]  /*1bee0*/  IMAD.MOV.U32 R0, RZ, RZ, R9 ;  /* 0x000000ffff007224 */ /* 0x001fc400078e0009 */
[----:B------:R-:W2:Y:S04]  /*1bef0*/  LDL.LU.64 R8, [R1+0x1ae8] ;  /* 0x001ae80001087983 */ /* 0x000ea80000300a00 */
[----:B---3--:R-:W-:Y:S04]  /*1bf00*/  STL [R1+0x177c], R6 ;  /* 0x00177c0601007387 */ /* 0x008fe80000100800 */
[----:B------:R0:W-:Y:S02]  /*1bf10*/  STL [R1+0x1778], R0 ;  /* 0x0017780001007387 */ /* 0x0001e40000100800 */
[----:B0-----:R-:W-:-:S02]  /*1bf20*/  IMAD.MOV.U32 R0, RZ, RZ, R7 ;  /* 0x000000ffff007224 */ /* 0x001fc400078e0007 */
[----:B------:R-:W3:Y:S04]  /*1bf30*/  LDL.LU.64 R6, [R1+0x1ae0] ;  /* 0x001ae00001067983 */ /* 0x000ee80000300a00 */
[----:B------:R-:W-:Y:S04]  /*1bf40*/  STL [R1+0x1774], R4 ;  /* 0x0017740401007387 */ /* 0x000fe80000100800 */
[----:B------:R0:W-:Y:S02]  /*1bf50*/  STL [R1+0x1770], R0 ;  /* 0x0017700001007387 */ /* 0x0001e40000100800 */
[----:B0-----:R-:W-:-:S02]  /*1bf60*/  IMAD.MOV.U32 R0, RZ, RZ, R5 ;  /* 0x000000ffff007224 */ /* 0x001fc400078e0005 */
[----:B------:R-:W2:Y:S04]  /*1bf70*/  LDL.LU.64 R4, [R1+0x1ad8] ;  /* 0x001ad80001047983 */ /* 0x000ea80000300a00 */
[----:B----4-:R-:W-:Y:S04]  /*1bf80*/  STL [R1+0x176c], R28 ;  /* 0x00176c1c01007387 */ /* 0x010fe80000100800 */
[----:B------:R-:W-:Y:S04]  /*1bf90*/  STL [R1+0x1768], R0 ;  /* 0x0017680001007387 */ /* 0x000fe80000100800 */
[----:B------:R0:W-:Y:S04]  /*1bfa0*/  STL [R1+0x1760], R29 ;  /* 0x0017601d01007387 */ /* 0x0001e80000100800 */
[----:B0-----:R-:W4:Y:S01]  /*1bfb0*/  LDL.LU.64 R28, [R1+0x18] ;  /* 0x00001800011c7983 */ /* 0x001f220000300a00 */
[----:B------:R-:W-:-:S03]  /*1bfc0*/  IMAD.MOV.U32 R0, RZ, RZ, R3 ;  /* 0x000000ffff007224 */ /* 0x000fc600078e0003 */
[----:B------:R0:W-:Y:S04]  /*1bfd0*/  STL [R1+0x1764], R2 ;  /* 0x0017640201007387 */ /* 0x0001e80000100800 */
[----:B0-----:R-:W3:Y:S04]  /*1bfe0*/  LDL.LU.64 R2, [R1+0x1ad0] ;  /* 0x001ad00001027983 */ /* 0x001ee80000300a00 */
[----:B-----5:R-:W-:Y:S04]  /*1bff0*/  STL [R1+0x175c], R26 ;  /* 0x00175c1a01007387 */ /* 0x020fe80000100800 */
[----:B------:R4:W-:Y:S04]  /*1c000*/  STL [R1+0x1758], R0 ;  /* 0x0017580001007387 */ /* 0x0009e80000100800 */
[----:B------:R-:W-:Y:S01]  /*1c010*/  STL [R1+0x1750], R27 ;  /* 0x0017501b01007387 */ /* 0x000fe20000100800 */
[----:B----4-:R-:W-:-:S03]  /*1c020*/  IMAD.MOV.U32 R0, RZ, RZ, R29 ;  /* 0x000000ffff007224 */ /* 0x010fc600078e001d */
[----:B------:R-:W-:Y:S04]  /*1c030*/  STL [R1+0x1754], R28 ;  /* 0x0017541c01007387 */ /* 0x000fe80000100800 */
[----:B------:R-:W-:Y:S04]  /*1c040*/  STL [R1+0x174c], R14 ;  /* 0x00174c0e01007387 */ /* 0x000fe80000100800 */
[----:B------:R0:W-:Y:S04]  /*1c050*/  STL [R1+0x1748], R0 ;  /* 0x0017480001007387 */ /* 0x0001e80000100800 */
[----:B------:R-:W-:Y:S01]  /*1c060*/  STL [R1+0x1740], R15 ;  /* 0x0017400f01007387 */ /* 0x000fe20000100800 */
[----:B0-----:R-:W-:-:S03]  /*1c070*/  IMAD.MOV.U32 R0, RZ, RZ, R13 ;  /* 0x000000ffff007224 */ /* 0x001fc600078e000d */
[----:B------:R0:W-:Y:S04]  /*1c080*/  STL [R1+0x1744], R12 ;  /* 0x0017440c01007387 */ /* 0x0001e80000100800 */
[----:B------:R-:W4:Y:S04]  /*1c090*/  LDL.LU.64 R28, [R1+0x40] ;  /* 0x00004000011c7983 */ /* 0x000f280000300a00 */
[----:B------:R-:W-:Y:S04]  /*1c0a0*/  STL [R1+0x1738], R0 ;  /* 0x0017380001007387 */ /* 0x000fe80000100800 */
[----:B------:R-:W-:Y:S04]  /*1c0b0*/  STL [R1+0x173c], R16 ;  /* 0x00173c1001007387 */ /* 0x000fe80000100800 */
[----:B------:R-:W-:Y:S04]  /*1c0c0*/  STL [R1+0x1730], R17 ;  /* 0x0017301101007387 */ /* 0x000fe80000100800 */
[----:B---3--:R-:W-:Y:S04]  /*1c0d0*/  STL [R1+0x1734], R2 ;  /* 0x0017340201007387 */ /* 0x008fe80000100800 */
[----:B------:R-:W-:Y:S04]  /*1c0e0*/  STL [R1+0x1728], R3 ;  /* 0x0017280301007387 */ /* 0x000fe80000100800 */
[----:B0-----:R-:W3:Y:S04]  /*1c0f0*/  LDL.LU.64 R12, [R1+0x50] ;  /* 0x00005000010c7983 */ /* 0x001ee80000300a00 */
[----:B------:R-:W-:Y:S04]  /*1c100*/  STL [R1+0x172c], R18 ;  /* 0x00172c1201007387 */ /* 0x000fe80000100800 */
[----:B------:R-:W-:Y:S04]  /*1c110*/  STL [R1+0x1720], R19 ;  /* 0x0017201301007387 */ /* 0x000fe80000100800 */
[----:B--2---:R-:W-:Y:S04]  /*1c120*/  STL [R1+0x1724], R4 ;  /* 0x0017240401007387 */ /* 0x004fe80000100800 */
[----:B------:R-:W-:Y:S04]  /*1c130*/  STL [R1+0x1718], R5 ;  /* 0x0017180501007387 */ /* 0x000fe80000100800 */
[----:B------:R-:W-:Y:S04]  /*1c140*/  STL [R1+0x171c], R20 ;  /* 0x00171c1401007387 */ /* 0x000fe80000100800 */
[----:B------:R0:W-:Y:S04]  /*1c150*/  STL [R1+0x1710], R21 ;  /* 0x0017101501007387 */ /* 0x0001e80000100800 */
[----:B0-----:R-:W2:Y:S04]  /*1c160*/  LDL.LU.64 R20, [R1+0x48] ;  /* 0x0000480001147983 */ /* 0x001ea80000300a00 */
[----:B------:R-:W5:Y:S04]  /*1c170*/  LDL.LU.64 R4, [R1+0x68] ;  /* 0x0000680001047983 */ /* 0x000f680000300a00 */
[----:B------:R-:W-:Y:S04]  /*1c180*/  STL [R1+0x1714], R6 ;  /* 0x0017140601007387 */ /* 0x000fe80000100800 */
[----:B------:R0:W-:Y:S04]  /*1c190*/  STL [R1+0x1708], R7 ;  /* 0x0017080701007387 */ /* 0x0001e80000100800 */
[----:B0-----:R-:W5:Y:S04]  /*1c1a0*/  LDL.LU.64 R6, [R1+0x60] ;  /* 0x0000600001067983 */ /* 0x001f680000300a00 */
[----:B------:R-:W5:Y:S04]  /*1c1b0*/  LDL.LU.64 R18, [R1+0x70] ;  /* 0x0000700001127983 */ /* 0x000f680000300a00 */
[----:B------:R-:W-:Y:S04]  /*1c1c0*/  STL [R1+0x170c], R22 ;  /* 0x00170c1601007387 */ /* 0x000fe80000100800 */
[----:B------:R0:W-:Y:S04]  /*1c1d0*/  STL [R1+0x1700], R23 ;  /* 0x0017001701007387 */ /* 0x0001e80000100800 */
[----:B0-----:R-:W5:Y:S04]  /*1c1e0*/  LDL.LU.64 R22, [R1+0x58] ;  /* 0x0000580001167983 */ /* 0x001f680000300a00 */
[----:B------:R-:W5:Y:S04]  /*1c1f0*/  LDL.LU.64 R2, [R1+0x78] ;  /* 0x0000780001027983 */ /* 0x000f680000300a00 */
[----:B------:R-:W-:Y:S04]  /*1c200*/  STL [R1+0x1704], R8 ;  /* 0x0017040801007387 */ /* 0x000fe80000100800 */
[----:B------:R-:W-:Y:S04]  /*1c210*/  STL [R1+0x16f8], R9 ;  /* 0x0016f80901007387 */ /* 0x000fe80000100800 */
[----:B------:R-:W5:Y:S04]  /*1c220*/  LDL.LU.64 R16, [R1+0x80] ;  /* 0x0000800001107983 */ /* 0x000f680000300a00 */
[----:B------:R-:W-:Y:S04]  /*1c230*/  STL [R1+0x16fc], R24 ;  /* 0x0016fc1801007387 */ /* 0x000fe80000100800 */
[----:B------:R-:W-:Y:S04]  /*1c240*/  STL [R1+0x16f0], R25 ;  /* 0x0016f01901007387 */ /* 0x000fe80000100800 */
[----:B------:R-:W5:Y:S04]  /*1c250*/  LDL.LU.64 R14, [R1+0x88] ;  /* 0x00008800010e7983 */ /* 0x000f680000300a00 */
[----:B------:R-:W-:Y:S04]  /*1c260*/  STL [R1+0x16f4], R10 ;  /* 0x0016f40a01007387 */ /* 0x000fe80000100800 */
[----:B------:R-:W-:Y:S04]  /*1c270*/  STL [R1+0x794], R11 ;  /* 0x0007940b01007387 */ /* 0x000fe80000100800 */
[----:B------:R-:W5:Y:S04]  /*1c280*/  LDL.LU.64 R26, [R1+0x90] ;  /* 0x00009000011a7983 */ /* 0x000f680000300a00 */
[----:B----4-:R0:W-:Y:S01]  /*1c290*/  STL [R1+0x79c], R28 ;  /* 0x00079c1c01007387 */ /* 0x0101e20000100800 */
[----:B------:R-:W-:-:S03]  /*1c2a0*/  IMAD.MOV.U32 R0, RZ, RZ, R29 ;  /* 0x000000ffff007224 */ /* 0x000fc600078e001d */
[----:B0-----:R-:W4:Y:S04]  /*1c2b0*/  LDL.LU.64 R28, [R1+0xa0] ;  /* 0x0000a000011c7983 */ /* 0x001f280000300a00 */
[----:B------:R0:W-:Y:S04]  /*1c2c0*/  STL [R1+0x798], R0 ;  /* 0x0007980001007387 */ /* 0x0001e80000100800 */
[----:B--2---:R1:W-:Y:S01]  /*1c2d0*/  STL [R1+0x7a4], R20 ;  /* 0x0007a41401007387 */ /* 0x0043e20000100800 */
[----:B0-----:R-:W-:-:S03]  /*1c2e0*/  IMAD.MOV.U32 R0, RZ, RZ, R21 ;  /* 0x000000ffff007224 */ /* 0x001fc600078e0015 */
[----:B-1----:R-:W2:Y:S04]  /*1c2f0*/  LDL.LU.64 R20, [R1+0xa8] ;  /* 0x0000a80001147983 */ /* 0x002ea80000300a00 */
[----:B------:R0:W-:Y:S04]  /*1c300*/  STL [R1+0x7a0], R0 ;  /* 0x0007a00001007387 */ /* 0x0001e80000100800 */
[----:B---3--:R1:W-:Y:S01]  /*1c310*/  STL [R1+0x7ac], R12 ;  /* 0x0007ac0c01007387 */ /* 0x0083e20000100800 */
[----:B0-----:R-:W-:-:S03]  /*1c320*/  IMAD.MOV.U32 R0, RZ, RZ, R13 ;  /* 0x000000ffff007224 */ /* 0x001fc600078e000d */
[----:B-1----:R-:W3:Y:S04]  /*1c330*/  LDL.LU.64 R12, [R1+0xb0] ;  /* 0x0000b000010c7983 */ /* 0x002ee80000300a00 */
[----:B------:R0:W-:Y:S04]  /*1c340*/  STL [R1+0x7a8], R0 ;  /* 0x0007a80001007387 */ /* 0x0001e80000100800 */
[----:B-----5:R1:W-:Y:S01]  /*1c350*/  STL [R1+0x7b4], R22 ;  /* 0x0007b41601007387 */ /* 0x0203e20000100800 */
[----:B0-----:R-:W-:-:S03]  /*1c360*/  IMAD.MOV.U32 R0, RZ, RZ, R23 ;  /* 0x000000ffff007224 */ /* 0x001fc600078e0017 */
[----:B-1----:R-:W5:Y:S04]  /*1c370*/  LDL.LU.64 R22, [R1+0xb8] ;  /* 0x0000b80001167983 */ /* 0x002f680000300a00 */
[----:B------:R0:W-:Y:S04]  /*1c380*/  STL [R1+0x7b0], R0 ;  /* 0x0007b00001007387 */ /* 0x0001e80000100800 */
[----:B------:R1:W-:Y:S01]  /*1c390*/  STL [R1+0x7bc], R6 ;  /* 0x0007bc0601007387 */ /* 0x0003e20000100800 */
        /* <DEDUP_REMOVED lines=27> */
[----:B----4-:R1:W-:Y:S01]  /*1c550*/  STL [R1+0x7f4], R28 ;  /* 0x0007f41c01007387 */ /* 0x0103e20000100800 */
[----:B0-----:R-:W-:-:S03]  /*1c560*/  IMAD.MOV.U32 R0, RZ, RZ, R29 ;  /* 0x000000ffff007224 */ /* 0x001fc600078e001d */
[----:B-1----:R-:W4:Y:S04]  /*1c570*/  LDL.LU.64 R28, [R1+0x108] ;  /* 0x00010800011c7983 */ /* 0x002f280000300a00 */
        /* <DEDUP_REMOVED lines=1624> */
[----:B------:R4:W-:Y:S02]  /*22b00*/  STL [R1+0x14a0], R0 ;  /* 0x0014a00001007387 */ /* 0x0009e40000100800 */
[----:B----4-:R-:W-:Y:S02]  /*22b10*/  IMAD.MOV.U32 R0, RZ, RZ, R29 ;  /* 0x000000ffff007224 */ /* 0x010fe400078e001d */
[----:B------:R0:W-:Y:S04]  /*22b20*/  STL [R1+0x14ac], R28 ;  /* 0x0014ac1c01007387 */ /* 0x0001e80000100800 */
[----:B0-----:R-:W4:Y:S04]  /*22b30*/  LDL.LU.64 R28, [R1+0x1508] ;  /* 0x00150800011c7983 */ /* 0x001f280000300a00 */
[----:B------:R2:W-:Y:S02]  /*22b40*/  STL [R1+0x14a8], R0 ;  /* 0x0014a80001007387 */ /* 0x0005e40000100800 */
[----:B--2---:R-:W-:-:S02]  /*22b50*/  IMAD.MOV.U32 R0, RZ, RZ, R21 ;  /* 0x000000ffff007224 */ /* 0x004fc400078e0015 */
[----:B------:R0:W-:Y:S04]  /*22b60*/  STL [R1+0x14b4], R20 ;  /* 0x0014b41401007387 */ /* 0x0001e80000100800 */
[----:B0-----:R-:W2:Y:S04]  /*22b70*/  LDL.LU.64 R20, [R1+0x1510] ;  /* 0x0015100001147983 */ /* 0x001ea80000300a00 */
        /* <DEDUP_REMOVED lines=17> */
[----:B------:R-:W-:Y:S04]  /*22c90*/  STL [R1+0x14dc], R18 ;  /* 0x0014dc1201007387 */ /* 0x000fe80000100800 */
[----:B------:R-:W5:Y:S01]  /*22ca0*/  LDL.LU.64 R8, [R1+0x1538] ;  /* 0x0015380001087983 */ /* 0x000f620000300a00 */
[----:B0-----:R-:W-:-:S05]  /*22cb0*/  IMAD.MOV.U32 R0, RZ, RZ, R19 ;  /* 0x000000ffff007224 */ /* 0x001fca00078e0013 */
[----:B------:R0:W-:Y:S04]  /*22cc0*/  STL [R1+0x14d8], R0 ;  /* 0x0014d80001007387 */ /* 0x0001e80000100800 */
[----:B------:R-:W-:Y:S01]  /*22cd0*/  STL [R1+0x14e4], R2 ;  /* 0x0014e40201007387 */ /* 0x000fe20000100800 */
[----:B0-----:R-:W-:-:S03]  /*22ce0*/  IMAD.MOV.U32 R0, RZ, RZ, R3 ;  /* 0x000000ffff007224 */ /* 0x001fc600078e0003 */
[----:B------:R-:W5:Y:S04]  /*22cf0*/  LDL.LU.64 R18, [R1+0x270] ;  /* 0x0002700001127983 */ /* 0x000f680000300a00 */
[----:B------:R0:W-:Y:S02]  /*22d00*/  STL [R1+0x14e0], R0 ;  /* 0x0014e00001007387 */ /* 0x0001e40000100800 */
[----:B0-----:R-:W-:Y:S02]  /*22d10*/  IMAD.MOV.U32 R0, RZ, RZ, R17 ;  /* 0x000000ffff007224 */ /* 0x001fe400078e0011 */
[----:B------:R-:W-:Y:S04]  /*22d20*/  STL [R1+0x14ec], R16 ;  /* 0x0014ec1001007387 */ /* 0x000fe80000100800 */
[----:B------:R-:W5:Y:S04]  /*22d30*/  LDL.LU.64 R2, [R1+0x1548] ;  /* 0x0015480001027983 */ /* 0x000f680000300a00 */
[----:B------:R0:W-:Y:S02]  /*22d40*/  STL [R1+0x14e8], R0 ;  /* 0x0014e80001007387 */ /* 0x0001e40000100800 */
[----:B0-----:R-:W-:-:S02]  /*22d50*/  IMAD.MOV.U32 R0, RZ, RZ, R15 ;  /* 0x000000ffff007224 */ /* 0x001fc400078e000f */
[----:B------:R-:W-:Y:S04]  /*22d60*/  STL [R1+0x14f4], R14 ;  /* 0x0014f40e01007387 */ /* 0x000fe80000100800 */
[----:B------:R-:W5:Y:S04]  /*22d70*/  LDL.LU.64 R16, [R1+0x1550] ;  /* 0x0015500001107983 */ /* 0x000f680000300a00 */
[----:B------:R0:W-:Y:S02]  /*22d80*/  STL [R1+0x14f0], R0 ;  /* 0x0014f00001007387 */ /* 0x0001e40000100800 */
[----:B0-----:R-:W-:-:S02]  /*22d90*/  IMAD.MOV.U32 R0, RZ, RZ, R27 ;  /* 0x000000ffff007224 */ /* 0x001fc400078e001b */
[----:B------:R-:W-:Y:S04]  /*22da0*/  STL [R1+0x14fc], R26 ;  /* 0x0014fc1a01007387 */ /* 0x000fe80000100800 */
[----:B------:R-:W5:Y:S04]  /*22db0*/  LDL.LU.64 R14, [R1+0x1558] ;  /* 0x00155800010e7983 */ /* 0x000f680000300a00 */
[----:B------:R4:W-:Y:S02]  /*22dc0*/  STL [R1+0x14f8], R0 ;  /* 0x0014f80001007387 */ /* 0x0009e40000100800 */
[----:B----4-:R-:W-:-:S02]  /*22dd0*/  IMAD.MOV.U32 R0, RZ, RZ, R29 ;  /* 0x000000ffff007224 */ /* 0x010fc400078e001d */
[----:B------:R-:W-:Y:S04]  /*22de0*/  STL [R1+0x1504], R28 ;  /* 0x0015041c01007387 */ /* 0x000fe80000100800 */
[----:B------:R-:W4:Y:S04]  /*22df0*/  LDL.LU.64 R26, [R1+0x248] ;  /* 0x00024800011a7983 */ /* 0x000f280000300a00 */
[----:B------:R0:W-:Y:S04]  /*22e00*/  STL [R1+0x1500], R0 ;  /* 0x0015000001007387 */ /* 0x0001e80000100800 */
[----:B--2---:R1:W-:Y:S01]  /*22e10*/  STL [R1+0x150c], R20 ;  /* 0x00150c1401007387 */ /* 0x0043e20000100800 */
[----:B0-----:R-:W-:-:S03]  /*22e20*/  IMAD.MOV.U32 R0, RZ, RZ, R21 ;  /* 0x000000ffff007224 */ /* 0x001fc600078e0015 */
[----:B------:R-:W2:Y:S04]  /*22e30*/  LDL.LU.64 R28, [R1+0x1568] ;  /* 0x00156800011c7983 */ /* 0x000ea80000300a00 */
[----:B---3--:R-:W-:Y:S04]  /*22e40*/  STL [R1+0x1514], R12 ;  /* 0x0015140c01007387 */ /* 0x008fe80000100800 */
[----:B------:R0:W-:Y:S04]  /*22e50*/  STL [R1+0x1508], R0 ;  /* 0x0015080001007387 */ /* 0x0001e80000100800 */
[----:B-1----:R-:W3:Y:S01]  /*22e60*/  LDL.LU.64 R20, [R1+0x1570] ;  /* 0x0015700001147983 */ /* 0x002ee20000300a00 */
[----:B0-----:R-:W-:-:S03]  /*22e70*/  IMAD.MOV.U32 R0, RZ, RZ, R13 ;  /* 0x000000ffff007224 */ /* 0x001fc600078e000d */
[----:B-----5:R-:W-:Y:S04]  /*22e80*/  STL [R1+0x151c], R22 ;  /* 0x00151c1601007387 */ /* 0x020fe80000100800 */
[----:B------:R0:W-:Y:S04]  /*22e90*/  STL [R1+0x1510], R0 ;  /* 0x0015100001007387 */ /* 0x0001e80000100800 */
[----:B------:R-:W5:Y:S01]  /*22ea0*/  LDL.LU.64 R12, [R1+0x1578] ;  /* 0x00157800010c7983 */ /* 0x000f620000300a00 */
[----:B0-----:R-:W-:-:S03]  /*22eb0*/  IMAD.MOV.U32 R0, RZ, RZ, R23 ;  /* 0x000000ffff007224 */ /* 0x001fc600078e0017 */
[----:B------:R-:W-:Y:S04]  /*22ec0*/  STL [R1+0x1524], R6 ;  /* 0x0015240601007387 */ /* 0x000fe80000100800 */
        /* <DEDUP_REMOVED lines=12> */
[----:B------:R0:W-:Y:S02]  /*22f90*/  STL [R1+0x1530], R0 ;  /* 0x0015300001007387 */ /* 0x0001e40000100800 */
[----:B0-----:R-:W-:Y:S02]  /*22fa0*/  IMAD.MOV.U32 R0, RZ, RZ, R19 ;  /* 0x000000ffff007224 */ /* 0x001fe400078e0013 */
[----:B------:R-:W5:Y:S04]  /*22fb0*/  LDL.LU.64 R18, [R1+0x1598] ;  /* 0x0015980001127983 */ /* 0x000f680000300a00 */
        /* <DEDUP_REMOVED lines=15> */
[----:B--2---:R-:W-:Y:S04]  /*230b0*/  STL [R1+0x1564], R28 ;  /* 0x0015641c01007387 */ /* 0x004fe80000100800 */
[----:B------:R1:W-:Y:S04]  /*230c0*/  STL [R1+0x1558], R0 ;  /* 0x0015580001007387 */ /* 0x0003e80000100800 */
[----:B0-----:R-:W2:Y:S01]  /*230d0*/  LDL.LU.64 R26, [R1+0x15b8] ;  /* 0x0015b800011a7983 */ /* 0x001ea20000300a00 */
[----:B-1----:R-:W-:-:S03]  /*230e0*/  IMAD.MOV.U32 R0, RZ, RZ, R29 ;  /* 0x000000ffff007224 */ /* 0x002fc600078e001d */
[----:B---3--:R-:W-:Y:S04]  /*230f0*/  STL [R1+0x156c], R20 ;  /* 0x00156c1401007387 */ /* 0x008fe80000100800 */
[----:B------:R0:W-:Y:S04]  /*23100*/  STL [R1+0x1560], R0 ;  /* 0x0015600001007387 */ /* 0x0001e80000100800 */
[----:B------:R-:W3:Y:S01]  /*23110*/  LDL.LU.64 R28, [R1+0x1e0] ;  /* 0x0001e000011c7983 */ /* 0x000ee20000300a00 */
[----:B0-----:R-:W-:-:S03]  /*23120*/  IMAD.MOV.U32 R0, RZ, RZ, R21 ;  /* 0x000000ffff007224 */ /* 0x001fc600078e0015 */
[----:B-----5:R-:W-:Y:S04]  /*23130*/  STL [R1+0x1574], R12 ;  /* 0x0015740c01007387 */ /* 0x020fe80000100800 */
[----:B------:R0:W-:Y:S04]  /*23140*/  STL [R1+0x1568], R0 ;  /* 0x0015680001007387 */ /* 0x0001e80000100800 */
[----:B------:R-:W4:Y:S01]  /*23150*/  LDL.LU.64 R20, [R1+0x15c8] ;  /* 0x0015c80001147983 */ /* 0x000f220000300a00 */
        /* <DEDUP_REMOVED lines=13> */
[----:B------:R-:W5:Y:S04]  /*23230*/  LDL.LU.64 R4, [R1+0x15e8] ;  /* 0x0015e80001047983 */ /* 0x000f680000300a00 */
[----:B------:R0:W-:Y:S04]  /*23240*/  STL [R1+0x1588], R0 ;  /* 0x0015880001007387 */ /* 0x0001e80000100800 */
[----:B------:R1:W-:Y:S01]  /*23250*/  STL [R1+0x1594], R18 ;  /* 0x0015941201007387 */ /* 0x0003e20000100800 */
[----:B0-----:R-:W-:-:S03]  /*23260*/  IMAD.MOV.U32 R0, RZ, RZ, R19 ;  /* 0x000000ffff007224 */ /* 0x001fc600078e0013 */
[----:B-1----:R-:W5:Y:S04]  /*23270*/  LDL.LU.64 R18, [R1+0x15f0] ;  /* 0x0015f00001127983 */ /* 0x002f680000300a00 */
[----:B------:R0:W-:Y:S04]  /*23280*/  STL [R1+0x1590], R0 ;  /* 0x0015900001007387 */ /* 0x0001e80000100800 */
[----:B------:R1:W-:Y:S04]  /*23290*/  STL [R1+0x159c], R2 ;  /* 0x00159c0201007387 */ /* 0x0003e80000100800 */
[----:B------:R-:W5:Y:S01]  /*232a0*/  LDL.LU.64 R22, [R1+0x15f8] ;  /* 0x0015f80001167983 */ /* 0x000f620000300a00 */
[----:B0-----:R-:W-:-:S03]  /*232b0*/  IMAD.MOV.U32 R0, RZ, RZ, R3 ;  /* 0x000000ffff007224 */ /* 0x001fc600078e0003 */
[----:B------:R-:W-:Y:S04]  /*232c0*/  STL [R1+0x15a4], R16 ;  /* 0x0015a41001007387 */ /* 0x000fe80000100800 */
[----:B------:R0:W-:Y:S04]  /*232d0*/  STL [R1+0x1598], R0 ;  /* 0x0015980001007387 */ /* 0x0001e80000100800 */
[----:B-1----:R-:W5:Y:S01]  /*232e0*/  LDL.LU.64 R2, [R1+0x1a0] ;  /* 0x0001a00001027983 */ /* 0x002f620000300a00 */
[----:B0-----:R-:W-:-:S03]  /*232f0*/  IMAD.MOV.U32 R0, RZ, RZ, R17 ;  /* 0x000000ffff007224 */ /* 0x001fc600078e0011 */
[----:B------:R-:W-:Y:S04]  /*23300*/  STL [R1+0x15ac], R14 ;  /* 0x0015ac0e01007387 */ /* 0x000fe80000100800 */
[----:B------:R0:W-:Y:S04]  /*23310*/  STL [R1+0x15a0], R0 ;  /* 0x0015a00001007387 */ /* 0x0001e80000100800 */
[----:B------:R-:W5:Y:S04]  /*23320*/  LDL.LU.64 R16, [R1+0x1608] ;  /* 0x0016080001107983 */ /* 0x000f680000300a00 */
[----:B------:R-:W5:Y:S01]  /*23330*/  LDL.LU.64 R6, [R1+0x1610] ;  /* 0x0016100001067983 */ /* 0x000f620000300a00 */
[----:B0-----:R-:W-:-:S05]  /*23340*/  IMAD.MOV.U32 R0, RZ, RZ, R15 ;  /* 0x000000ffff007224 */ /* 0x001fca00078e000f */
[----:B------:R0:W-:Y:S04]  /*23350*/  STL [R1+0x15a8], R0 ;  /* 0x0015a80001007387 */ /* 0x0001e80000100800 */
[----:B--2---:R-:W-:Y:S01]  /*23360*/  STL [R1+0x15b4], R26 ;  /* 0x0015b41a01007387 */ /* 0x004fe20000100800 */
[----:B0-----:R-:W-:-:S03]  /*23370*/  IMAD.MOV.U32 R0, RZ, RZ, R27 ;  /* 0x000000ffff007224 */ /* 0x001fc600078e001b */
[----:B------:R-:W2:Y:S04]  /*23380*/  LDL.LU.64 R14, [R1+0x1618] ;  /* 0x00161800010e7983 */ /* 0x000ea80000300a00 */
[----:B------:R3:W-:Y:S02]  /*23390*/  STL [R1+0x15b0], R0 ;  /* 0x0015b00001007387 */ /* 0x0007e40000100800 */
[----:B---3--:R-:W-:Y:S02]  /*233a0*/  IMAD.MOV.U32 R0, RZ, RZ, R29 ;  /* 0x000000ffff007224 */ /* 0x008fe400078e001d */
[----:B------:R-:W-:Y:S04]  /*233b0*/  STL [R1+0x15bc], R28 ;  /* 0x0015bc1c01007387 */ /* 0x000fe80000100800 */
[----:B------:R-:W3:Y:S04]  /*233c0*/  LDL.LU.64 R26, [R1+0x178] ;  /* 0x00017800011a7983 */ /* 0x000ee80000300a00 */
[----:B------:R0:W-:Y:S04]  /*233d0*/  STL [R1+0x15b8], R0 ;  /* 0x0015b80001007387 */ /* 0x0001e80000100800 */
[----:B----4-:R-:W-:Y:S01]  /*233e0*/  STL [R1+0x15c4], R20 ;  /* 0x0015c41401007387 */ /* 0x010fe20000100800 */
[----:B0-----:R-:W-:-:S03]  /*233f0*/  IMAD.MOV.U32 R0, RZ, RZ, R21 ;  /* 0x000000ffff007224 */ /* 0x001fc600078e0015 */
[----:B------:R-:W4:Y:S04]  /*23400*/  LDL.LU.64 R28, [R1+0x1628] ;  /* 0x00162800011c7983 */ /* 0x000f280000300a00 */
[----:B-----5:R-:W-:Y:S04]  /*23410*/  STL [R1+0x15cc], R12 ;  /* 0x0015cc0c01007387 */ /* 0x020fe80000100800 */
[----:B------:R0:W-:Y:S02]  /*23420*/  STL [R1+0x15c0], R0 ;  /* 0x0015c00001007387 */ /* 0x0001e40000100800 */
[----:B0-----:R-:W-:-:S02]  /*23430*/  IMAD.MOV.U32 R0, RZ, RZ, R13 ;  /* 0x000000ffff007224 */ /* 0x001fc400078e000d */
[----:B------:R-:W5:Y:S04]  /*23440*/  LDL.LU.64 R12, [R1+0x1630] ;  /* 0x00163000010c7983 */ /* 0x000f680000300a00 */
[----:B------:R0:W-:Y:S04]  /*23450*/  STL [R1+0x15c8], R0 ;  /* 0x0015c80001007387 */ /* 0x0001e80000100800 */
[----:B------:R-:W-:Y:S04]  /*23460*/  STL [R1+0x15d4], R24 ;  /* 0x0015d41801007387 */ /* 0x000fe80000100800 */
[----:B------:R-:W5:Y:S01]  /*23470*/  LDL.LU.64 R20, [R1+0x1638] ;  /* 0x0016380001147983 */ /* 0x000f620000300a00 */
[----:B0-----:R-:W-:-:S03]  /*23480*/  IMAD.MOV.U32 R0, RZ, RZ, R25 ;  /* 0x000000ffff007224 */ /* 0x001fc600078e0019 */
[----:B------:R-:W-:Y:S04]  /*23490*/  STL [R1+0x15dc], R8 ;  /* 0x0015dc0801007387 */ /* 0x000fe80000100800 */
[----:B------:R0:W-:Y:S04]  /*234a0*/  STL [R1+0x15d0], R0 ;  /* 0x0015d00001007387 */ /* 0x0001e80000100800 */
[----:B------:R-:W-:Y:S01]  /*234b0*/  STL [R1+0x15e4], R4 ;  /* 0x0015e40401007387 */ /* 0x000fe20000100800 */
[----:B0-----:R-:W-:-:S05]  /*234c0*/  IMAD.MOV.U32 R0, RZ, RZ, R9 ;  /* 0x000000ffff007224 */ /* 0x001fca00078e0009 */
[----:B------:R0:W-:Y:S02]  /*234d0*/  STL [R1+0x15d8], R0 ;  /* 0x0015d80001007387 */ /* 0x0001e40000100800 */
[----:B0-----:R-:W-:Y:S02]  /*234e0*/  IMAD.MOV.U32 R0, RZ, RZ, R5 ;  /* 0x000000ffff007224 */ /* 0x001fe400078e0005 */
[----:B------:R-:W5:Y:S04]  /*234f0*/  LDL.LU.64 R4, [R1+0x150] ;  /* 0x0001500001047983 */ /* 0x000f680000300a00 */
[----:B------:R0:W-:Y:S04]  /*23500*/  STL [R1+0x15e0], R0 ;  /* 0x0015e00001007387 */ /* 0x0001e80000100800 */
[----:B------:R1:W-:Y:S01]  /*23510*/  STL [R1+0x15ec], R18 ;  /* 0x0015ec1201007387 */ /* 0x0003e20000100800 */
[----:B0-----:R-:W-:-:S03]  /*23520*/  IMAD.MOV.U32 R0, RZ, RZ, R19 ;  /* 0x000000ffff007224 */ /* 0x001fc600078e0013 */
[----:B------:R-:W-:Y:S04]  /*23530*/  STL [R1+0x15f4], R22 ;  /* 0x0015f41601007387 */ /* 0x000fe80000100800 */
[----:B------:R0:W-:Y:S04]  /*23540*/  STL [R1+0x15e8], R0 ;  /* 0x0015e80001007387 */ /* 0x0001e80000100800 */
[----:B-1----:R-:W5:Y:S01]  /*23550*/  LDL.LU.64 R18, [R1+0x1648] ;  /* 0x0016480001127983 */ /* 0x002f620000300a00 */
        /* <DEDUP_REMOVED lines=12> */
[----:B--2---:R-:W-:Y:S04]  /*23620*/  STL [R1+0x1614], R14 ;  /* 0x0016140e01007387 */ /* 0x004fe80000100800 */
[----:B------:R0:W-:Y:S02]  /*23630*/  STL [R1+0x1608], R0 ;  /* 0x0016080001007387 */ /* 0x0001e40000100800 */
[----:B0-----:R-:W-:Y:S02]  /*23640*/  IMAD.MOV.U32 R0, RZ, RZ, R15 ;  /* 0x000000ffff007224 */ /* 0x001fe400078e000f */
[----:B------:R-:W2:Y:S04]  /*23650*/  LDL.LU.64 R14, [R1+0x128] ;  /* 0x00012800010e7983 */ /* 0x000ea80000300a00 */
[----:B------:R0:W-:Y:S04]  /*23660*/  STL [R1+0x1610], R0 ;  /* 0x0016100001007387 */ /* 0x0001e80000100800 */
[----:B---3--:R1:W-:Y:S01]  /*23670*/  STL [R1+0x161c], R26 ;  /* 0x00161c1a01007387 */ /* 0x0083e20000100800 */
[----:B0-----:R-:W-:-:S03]  /*23680*/  IMAD.MOV.U32 R0, RZ, RZ, R27 ;  /* 0x000000ffff007224 */ /* 0x001fc600078e001b */
[----:B----4-:R-:W-:Y:S04]  /*23690*/  STL [R1+0x1624], R28 ;  /* 0x0016241c01007387 */ /* 0x010fe80000100800 */
[----:B------:R0:W-:Y:S04]  /*236a0*/  STL [R1+0x1618], R0 ;  /* 0x0016180001007387 */ /* 0x0001e80000100800 */
[----:B-1----:R-:W3:Y:S01]  /*236b0*/  LDL.LU.64 R26, [R1+0x1668] ;  /* 0x00166800011a7983 */ /* 0x002ee20000300a00 */
[----:B0-----:R-:W-:-:S03]  /*236c0*/  IMAD.MOV.U32 R0, RZ, RZ, R29 ;  /* 0x000000ffff007224 */ /* 0x001fc600078e001d */
[----:B------:R-:W4:Y:S04]  /*236d0*/  LDL.LU.64 R28, [R1+0x1670] ;  /* 0x00167000011c7983 */ /* 0x000f280000300a00 */
[----:B------:R5:W-:Y:S02]  /*236e0*/  STL [R1+0x1620], R0 ;  /* 0x0016200001007387 */ /* 0x000be40000100800 */
[----:B-----5:R-:W-:Y:S02]  /*236f0*/  IMAD.MOV.U32 R0, RZ, RZ, R13 ;  /* 0x000000ffff007224 */ /* 0x020fe400078e000d */
[----:B------:R0:W-:Y:S04]  /*23700*/  STL [R1+0x162c], R12 ;  /* 0x00162c0c01007387 */ /* 0x0001e80000100800 */
[----:B------:R-:W-:Y:S04]  /*23710*/  STL [R1+0x1634], R20 ;  /* 0x0016341401007387 */ /* 0x000fe80000100800 */
[----:B------:R1:W-:Y:S04]  /*23720*/  STL [R1+0x1628], R0 ;  /* 0x0016280001007387 */ /* 0x0003e80000100800 */
[----:B0-----:R-:W5:Y:S01]  /*23730*/  LDL.LU.64 R12, [R1+0x110] ;  /* 0x00011000010c7983 */ /* 0x001f620000300a00 */
[----:B-1----:R-:W-:-:S03]  /*23740*/  IMAD.MOV.U32 R0, RZ, RZ, R21 ;  /* 0x000000ffff007224 */ /* 0x002fc600078e0015 */
[----:B-----5:R0:W-:Y:S04]  /*23750*/  STL.64 [R1+0x1ac8], R12 ;  /* 0x001ac80c01007387 */ /* 0x0201e80000100a00 */
[----:B0-----:R-:W5:Y:S04]  /*23760*/  LDL.LU.64 R12, [R1+0x1678] ;  /* 0x00167800010c7983 */ /* 0x001f680000300a00 */
[----:B------:R-:W5:Y:S04]  /*23770*/  LDL.LU.64 R10, [R1+0x1688] ;  /* 0x00168800010a7983 */ /* 0x000f680000300a00 */
[----:B------:R0:W-:Y:S04]  /*23780*/  STL [R1+0x1630], R0 ;  /* 0x0016300001007387 */ /* 0x0001e80000100800 */
[----:B------:R-:W-:Y:S04]  /*23790*/  STL [R1+0x163c], R4 ;  /* 0x00163c0401007387 */ /* 0x000fe80000100800 */
[----:B------:R-:W5:Y:S01]  /*237a0*/  LDL.LU.64 R24, [R1+0x1690] ;  /* 0x0016900001187983 */ /* 0x000f620000300a00 */
[----:B0-----:R-:W-:-:S03]  /*237b0*/  IMAD.MOV.U32 R0, RZ, RZ, R5 ;  /* 0x000000ffff007224 */ /* 0x001fc600078e0005 */
        /* <DEDUP_REMOVED lines=12> */
[----:B------:R1:W-:Y:S04]  /*23880*/  STL [R1+0x1654], R16 ;  /* 0x0016541001007387 */ /* 0x0003e80000100800 */
[----:B------:R-:W5:Y:S01]  /*23890*/  LDL.LU.64 R18, [R1+0xc0] ;  /* 0x0000c00001127983 */ /* 0x000f620000300a00 */
[----:B0-----:R-:W-:-:S03]  /*238a0*/  IMAD.MOV.U32 R0, RZ, RZ, R17 ;  /* 0x000000ffff007224 */ /* 0x001fc600078e0011 */
[----:B------:R-:W5:Y:S04]  /*238b0*/  LDL.LU.64 R2, [R1+0x16c8] ;  /* 0x0016c80001027983 */ /* 0x000f680000300a00 */
[----:B------:R0:W-:Y:S04]  /*238c0*/  STL [R1+0x1650], R0 ;  /* 0x0016500001007387 */ /* 0x0001e80000100800 */
[----:B--2---:R2:W-:Y:S04]  /*238d0*/  STL [R1+0x165c], R14 ;  /* 0x00165c0e01007387 */ /* 0x0045e80000100800 */
[----:B-1----:R-:W5:Y:S01]  /*238e0*/  LDL.LU.64 R16, [R1+0x16d0] ;  /* 0x0016d00001107983 */ /* 0x002f620000300a00 */
[----:B0-----:R-:W-:-:S03]  /*238f0*/  IMAD.MOV.U32 R0, RZ, RZ, R15 ;  /* 0x000000ffff007224 */ /* 0x001fc600078e000f */
[----:B--2---:R-:W2:Y:S04]  /*23900*/  LDL.LU.64 R14, [R1+0x16d8] ;  /* 0x0016d800010e7983 */ /* 0x004ea80000300a00 */
[----:B------:R0:W-:Y:S04]  /*23910*/  STL [R1+0x1658], R0 ;  /* 0x0016580001007387 */ /* 0x0001e80000100800 */
[----:B---3--:R1:W-:Y:S01]  /*23920*/  STL [R1+0x1664], R26 ;  /* 0x0016641a01007387 */ /* 0x0083e20000100800 */
[----:B0-----:R-:W-:-:S03]  /*23930*/  IMAD.MOV.U32 R0, RZ, RZ, R27 ;  /* 0x000000ffff007224 */ /* 0x001fc600078e001b */
[----:B----4-:R-:W-:Y:S04]  /*23940*/  STL [R1+0x166c], R28 ;  /* 0x00166c1c01007387 */ /* 0x010fe80000100800 */
[----:B------:R0:W-:Y:S04]  /*23950*/  STL [R1+0x1660], R0 ;  /* 0x0016600001007387 */ /* 0x0001e80000100800 */
[----:B-1----:R-:W3:Y:S01]  /*23960*/  LDL.LU.64 R26, [R1+0x16e8] ;  /* 0x0016e800011a7983 */ /* 0x002ee20000300a00 */
[----:B0-----:R-:W-:-:S05]  /*23970*/  IMAD.MOV.U32 R0, RZ, RZ, R29 ;  /* 0x000000ffff007224 */ /* 0x001fca00078e001d */
[----:B------:R0:W-:Y:S04]  /*23980*/  STL [R1+0x1668], R0 ;  /* 0x0016680001007387 */ /* 0x0001e80000100800 */
[----:B-----5:R1:W-:Y:S01]  /*23990*/  STL [R1+0x1674], R12 ;  /* 0x0016740c01007387 */ /* 0x0203e20000100800 */
[----:B0-----:R-:W-:-:S03]  /*239a0*/  IMAD.MOV.U32 R0, RZ, RZ, R13 ;  /* 0x000000ffff007224 */ /* 0x001fc600078e000d */
[----:B------:R-:W4:Y:S04]  /*239b0*/  LDL.LU.64 R28, [R1+0x508] ;  /* 0x00050800011c7983 */ /* 0x000f280000300a00 */
[----:B-1----:R-:W5:Y:S04]  /*239c0*/  LDL.LU.64 R12, [R1+0x1ac8] ;  /* 0x001ac800010c7983 */ /* 0x002f680000300a00 */
[----:B-----5:R-:W-:Y:S04]  /*239d0*/  STL [R1+0x167c], R12 ;  /* 0x00167c0c01007387 */ /* 0x020fe80000100800 */
[----:B------:R0:W-:Y:S02]  /*239e0*/  STL [R1+0x1670], R0 ;  /* 0x0016700001007387 */ /* 0x0001e40000100800 */
[----:B0-----:R-:W-:-:S02]  /*239f0*/  IMAD.MOV.U32 R0, RZ, RZ, R13 ;  /* 0x000000ffff007224 */ /* 0x001fc400078e000d */
[----:B------:R-:W5:Y:S04]  /*23a00*/  LDL.LU.64 R12, [R1+0x1ac0] ;  /* 0x001ac000010c7983 */ /* 0x000f680000300a00 */
[----:B------:R-:W-:Y:S04]  /*23a10*/  STL [R1+0x1684], R10 ;  /* 0x0016840a01007387 */ /* 0x000fe80000100800 */
[----:B------:R0:W-:Y:S04]  /*23a20*/  STL [R1+0x1678], R0 ;  /* 0x0016780001007387 */ /* 0x0001e80000100800 */
[----:B------:R-:W-:Y:S01]  /*23a30*/  STL [R1+0x168c], R24 ;  /* 0x00168c1801007387 */ /* 0x000fe20000100800 */
[----:B0-----:R-:W-:-:S05]  /*23a40*/  IMAD.MOV.U32 R0, RZ, RZ, R11 ;  /* 0x000000ffff007224 */ /* 0x001fca00078e000b */
        /* <DEDUP_REMOVED lines=25> */
[----:B--2---:R-:W-:Y:S01]  /*23be0*/  STL [R1+0x16d4], R14 ;  /* 0x0016d40e01007387 */ /* 0x004fe20000100800 */
[----:B0-----:R-:W-:-:S05]  /*23bf0*/  IMAD.MOV.U32 R0, RZ, RZ, R17 ;  /* 0x000000ffff007224 */ /* 0x001fca00078e0011 */
[----:B------:R0:W-:Y:S01]  /*23c00*/  STL [R1+0x16c8], R0 ;  /* 0x0016c80001007387 */ /* 0x0001e20000100800 */
[----:B---3--:R-:W-:Y:S02]  /*23c10*/  IMAD.MOV.U32 R2, RZ, RZ, R27 ;  /* 0x000000ffff027224 */ /* 0x008fe400078e001b */
[----:B0-----:R-:W-:Y:S01]  /*23c20*/  IMAD.MOV.U32 R0, RZ, RZ, R15 ;  /* 0x000000ffff007224 */ /* 0x001fe200078e000f */
[----:B------:R-:W-:Y:S01]  /*23c30*/  USHF.L.U32 UR6, UR6, 0x7, URZ ;  /* 0x0000000706067899 */ /* 0x000fe2000800063f */
[----:B------:R-:W-:-:S03]  /*23c40*/  UMOV UR4, URZ ;  /* 0x0000003f00047c82 */ /* 0x000fc60008000000 */
[----:B------:R-:W-:Y:S01]  /*23c50*/  USHF.R.S32.HI UR7, URZ, 0x1f, UR6 ;  /* 0x0000001f3f077899 */ /* 0x000fe20008011406 */
[----:B-----5:R-:W-:Y:S04]  /*23c60*/  STL [R1+0x16dc], R12 ;  /* 0x0016dc0c01007387 */ /* 0x020fe80000100800 */
[----:B------:R-:W-:Y:S04]  /*23c70*/  STL [R1+0x16d0], R0 ;  /* 0x0016d00001007387 */ /* 0x000fe80000100800 */
[----:B------:R-:W-:Y:S04]  /*23c80*/  STL [R1+0x16d8], R13 ;  /* 0x0016d80d01007387 */ /* 0x000fe80000100800 */
[----:B------:R-:W-:Y:S04]  /*23c90*/  STL [R1+0x16e4], R26 ;  /* 0x0016e41a01007387 */ /* 0x000fe80000100800 */
[----:B------:R0:W-:Y:S04]  /*23ca0*/  STL [R1+0x16e0], R2 ;  /* 0x0016e00201007387 */ /* 0x0001e80000100800 */
[----:B----4-:R-:W-:Y:S01]  /*23cb0*/  STL [R1+0x16ec], R28 ;  /* 0x0016ec1c01007387 */ /* 0x010fe20000100800 */
[----:B0-----:R-:W-:-:S05]  /*23cc0*/  IMAD.MOV.U32 R2, RZ, RZ, R29 ;  /* 0x000000ffff027224 */ /* 0x001fca00078e001d */
[----:B------:R0:W-:Y:S01]  /*23cd0*/  STL [R1+0x16e8], R2 ;  /* 0x0016e80201007387 */ /* 0x0001e20000100800 */
[----:B------:R-:W1:Y:S03]  /*23ce0*/  LDC R29, c[0x0][0x23c] ;  /* 0x00008f00ff1d7b82 */ /* 0x000e660000000800 */
        /* <DEDUP_REMOVED lines=40> */
[----:B------:R-:W3:Y:S03]  /*23f70*/  S2R R0, SR_TID.X ;  /* 0x0000000000007919 */ /* 0x000ee60000002100 */
        /* <DEDUP_REMOVED lines=18> */
[----:B---3--:R-:W-:Y:S01]  /*240a0*/  LOP3.LUT R0, R0, 0x3f, RZ, 0xc0, !PT ;  /* 0x0000003f00007812 */ /* 0x008fe200078ec0ff */
[----:B-1----:R-:W-:-:S04]  /*240b0*/  IMAD.SHL.U32 R3, R29, 0x80, RZ ;  /* 0x000000801d037824 */ /* 0x002fc800078e00ff */
[----:B------:R-:W-:Y:S01]  /*240c0*/  IMAD.SHL.U32 R0, R0, 0x2, RZ ;  /* 0x0000000200007824 */ /* 0x000fe200078e00ff */
[----:B0-----:R-:W-:Y:S01]  /*240d0*/  SHF.R.S32.HI R2, RZ, 0x1f, R3 ;  /* 0x0000001fff027819 */ /* 0x001fe20000011403 */
[----:B------:R2:W-:Y:S01]  /*240e0*/  STL [R1+0x3b8], RZ ;  /* 0x0003b8ff01007387 */ /* 0x0005e20000100800 */
[----:B------:R-:W0:Y:S02]  /*240f0*/  LDC R28, c[0x0][0x230] ;  /* 0x00008c00ff1c7b82 */ /* 0x000e240000000800 */
[----:B------:R-:W-:Y:S01]  /*24100*/  SHF.L.U64.HI R2, R3, 0x1, R2 ;  /* 0x0000000103027819 */ /* 0x000fe20000010202 */
[----:B------:R-:W-:Y:S01]  /*24110*/  USHF.L.U32 UR10, UR6, 0x1, URZ ;  /* 0x00000001060a7899 */ /* 0x000fe2000800063f */
[----:B------:R2:W-:Y:S01]  /*24120*/  STL [R1+0x3bc], RZ ;  /* 0x0003bcff01007387 */ /* 0x0005e20000100800 */
[----:B------:R-:W-:Y:S01]  /*24130*/  LOP3.LUT R5, R0, 0x10, RZ, 0x3c, !PT ;  /* 0x0000001000057812 */ /* 0x000fe200078e3cff */
[----:B------:R-:W-:Y:S02]  /*24140*/  USHF.L.U64.HI UR7, UR6, 0x1, UR7 ;  /* 0x0000000106077899 */ /* 0x000fe40008010207 */
[----:B------:R2:W-:Y:S01]  /*24150*/  STL [R1+0x3a0], RZ ;  /* 0x0003a0ff01007387 */ /* 0x0005e20000100800 */
[----:B------:R-:W-:-:S03]  /*24160*/  ULDC UR11, c[0x0][0x230] ;  /* 0x00008c00000b7ab9 */ /* 0x000fc60000000800 */
[----:B------:R2:W-:Y:S04]  /*24170*/  STL [R1+0x3a4], RZ ;  /* 0x0003a4ff01007387 */ /* 0x0005e80000100800 */
[----:B------:R2:W-:Y:S04]  /*24180*/  STL [R1+0x3a8], RZ ;  /* 0x0003a8ff01007387 */ /* 0x0005e80000100800 */
[----:B------:R2:W-:Y:S04]  /*24190*/  STL [R1+0x3ac], RZ ;  /* 0x0003acff01007387 */ /* 0x0005e80000100800 */
[----:B------:R2:W-:Y:S01]  /*241a0*/  STL [R1+0x4c0], RZ ;  /* 0x0004c0ff01007387 */ /* 0x0005e20000100800 */
[----:B0-----:R-:W-:-:S03]  /*241b0*/  VIADD R28, R28, 0x7f ;  /* 0x0000007f1c1c7836 */ /* 0x001fc60000000000 */
[----:B------:R2:W-:Y:S02]  /*241c0*/  STL [R1+0x4c4], RZ ;  /* 0x0004c4ff01007387 */ /* 0x0005e40000100800 */
[----:B------:R-:W-:Y:S02]  /*241d0*/  SHF.R.S32.HI R29, RZ, 0x1f, R28 ;  /* 0x0000001fff1d7819 */ /* 0x000fe4000001141c */
[----:B------:R2:W-:Y:S02]  /*241e0*/  STL [R1+0x4c8], RZ ;  /* 0x0004c8ff01007387 */ /* 0x0005e40000100800 */
[----:B------:R-:W-:Y:S02]  /*241f0*/  LEA.HI R29, R29, R28, RZ, 0x7 ;  /* 0x0000001c1d1d7211 */ /* 0x000fe400078f38ff */
[----:B------:R2:W-:Y:S02]  /*24200*/  STL [R1+0x4cc], RZ ;  /* 0x0004ccff01007387 */ /* 0x0005e40000100800 */
[----:B------:R-:W-:-:S02]  /*24210*/  SHF.R.S32.HI R4, RZ, 0x7, R29 ;  /* 0x00000007ff047819 */ /* 0x000fc4000001141d */
        /* <DEDUP_REMOVED lines=36> */
[----:B------:R-:W3:Y:S04]  /*24460*/  LDL R28, [R1+0x484] ;  /* 0x00048400011c7983 */ /* 0x000ee80000100800 */
[----:B------:R-:W4:Y:S01]  /*24470*/  LDL R29, [R1+0x708] ;  /* 0x00070800011d7983 */ /* 0x000f220000100800 */
[----:B------:R-:W-:-:S02]  /*24480*/  LOP3.LUT R4, R0, 0x20, RZ, 0x3c, !PT ;  /* 0x0000002000047812 */ /* 0x000fc400078e3cff */
[C---:B------:R-:W-:Y:S01]  /*24490*/  LOP3.LUT R3, R0.reuse, 0x30, RZ, 0x3c, !PT ;  /* 0x0000003000037812 */ /* 0x040fe200078e3cff */
[----:B------:R2:W-:Y:S01]  /*244a0*/  STL [R1+0x350], RZ ;  /* 0x000350ff01007387 */ /* 0x0005e20000100800 */
[C---:B------:R-:W-:Y:S02]  /*244b0*/  LOP3.LUT R4, R0.reuse, 0x50, RZ, 0x3c, !PT ;  /* 0x0000005000047812 */ /* 0x040fe400078e3cff */
[C---:B------:R-:W-:Y:S01]  /*244c0*/  LOP3.LUT R3, R0.reuse, 0x60, RZ, 0x3c, !PT ;  /* 0x0000006000037812 */ /* 0x040fe200078e3cff */
[----:B------:R2:W-:Y:S01]  /*244d0*/  STL [R1+0x354], RZ ;  /* 0x000354ff01007387 */ /* 0x0005e20000100800 */
[C---:B------:R-:W-:Y:S02]  /*244e0*/  LOP3.LUT R5, R0.reuse, 0x40, RZ, 0x3c, !PT ;  /* 0x0000004000057812 */ /* 0x040fe400078e3cff */
[----:B------:R-:W-:Y:S01]  /*244f0*/  LOP3.LUT R5, R0, 0x70, RZ, 0x3c, !PT ;  /* 0x0000007000057812 */ /* 0x000fe200078e3cff */
        /* <DEDUP_REMOVED lines=22> */
[----:B---3--:R-:W-:-:S02]  /*24660*/  LOP3.LUT R4, R28, 0x40, RZ, 0x3c, !PT ;  /* 0x000000401c047812 */ /* 0x008fc400078e3cff */
[----:B----4-:R-:W-:-:S03]  /*24670*/  LOP3.LUT R3, R29, 0x20, RZ, 0x3c, !PT ;  /* 0x000000201d037812 */ /* 0x010fc600078e3cff */
[----:B------:R2:W-:Y:S04]  /*24680*/  STL [R1+0x19b0], R4 ;  /* 0x0019b00401007387 */ /* 0x0005e80000100800 */
[----:B------:R2:W-:Y:S02]  /*24690*/  STL [R1+0x6d0], R3 ;  /* 0x0006d00301007387 */ /* 0x0005e40000100800 */
.L_x_2:
[----:B------:R-:W3:Y:S01]  /*246a0*/  LDL R5, [R1+0x1794] ;  /* 0x0017940001057983 */ /* 0x000ee20000100800 */
[----:B------:R-:W-:-:S03]  /*246b0*/  UIMAD UR6, UR4, -0x80, UR11 ;  /* 0xffffff80040678a4 */ /* 0x000fc6000f8e020b */
[----:B---3--:R-:W-:Y:S04]  /*246c0*/  STL [R1+0x39ec], R5 ;  /* 0x0039ec0501007387 */ /* 0x008fe80000100800 */
[----:B--2--5:R-:W2:Y:S04]  /*246d0*/  LDL R4, [R1+0x17a4] ;  /* 0x0017a40001047983 */ /* 0x024ea80000100800 */
[----:B------:R-:W-:Y:S04]  /*246e0*/  STL [R1+0x3924], R3 ;  /* 0x0039240301007387 */ /* 0x000fe80000100800 */
        /* <DEDUP_REMOVED lines=47> */
[----:B------:R0:W-:Y:S04]  /*249e0*/  STL [R1+0x38f8], R27 ;  /* 0x0038f81b01007387 */ /* 0x0001e80000100800 */
        /* <DEDUP_REMOVED lines=58> */
[----:B------:R-:W-:Y:S01]  /*24d90*/  STL [R1+0x39ac], R13 ;  /* 0x0039ac0d01007387 */ /* 0x000fe20000100800 */
[----:B0-----:R-:W0:Y:S03]  /*24da0*/  S2R R27, SR_TID.X ;  /* 0x00000000001b7919 */ /* 0x001e260000002100 */
        /* <DEDUP_REMOVED lines=8> */
[----:B0-----:R-:W-:-:S02]  /*24e30*/  SHF.R.U32.HI R5, RZ, 0x5, R27 ;  /* 0x00000005ff057819 */ /* 0x001fc4000001161b */
[----:B------:R-:W-:Y:S01]  /*24e40*/  SHF.R.U32.HI R27, RZ, 0x5, R27 ;  /* 0x00000005ff1b7819 */ /* 0x000fe2000001161b */
[----:B------:R-:W-:Y:S01]  /*24e50*/  STL [R1+0x39a0], R12 ;  /* 0x0039a00c01007387 */ /* 0x000fe20000100800 */
[----:B------:R-:W-:Y:S02]  /*24e60*/  SGXT.U32 R5, R5, 0x1 ;  /* 0x000000010505781a */ /* 0x000fe40000000000 */
[----:B------:R-:W-:Y:S01]  /*24e70*/  SGXT.U32 R27, R27, 0x1 ;  /* 0x000000011b1b781a */ /* 0x000fe20000000000 */
[----:B------:R-:W-:Y:S01]  /*24e80*/  STL [R1+0x39c4], R12 ;  /* 0x0039c40c01007387 */ /* 0x000fe20000100800 */
[----:B------:R-:W-:Y:S02]  /*24e90*/  LOP3.LUT R5, R5, 0x4, RZ, 0xfc, !PT ;  /* 0x0000000405057812 */ /* 0x000fe400078efcff */
[----:B------:R-:W-:Y:S01]  /*24ea0*/  LOP3.LUT R27, R27, 0x2, RZ, 0xfc, !PT ;  /* 0x000000021b1b7812 */ /* 0x000fe200078efcff */
[----:B------:R0:W-:Y:S01]  /*24eb0*/  STL [R1+0x39e8], R12 ;  /* 0x0039e80c01007387 */ /* 0x0001e20000100800 */
[----:B------:R-:W-:-:S02]  /*24ec0*/  ISETP.GE.AND P1, PT, R5, UR6, PT ;  /* 0x0000000605007c0c */ /* 0x000fc4000bf26270 */
[----:B------:R-:W-:Y:S01]  /*24ed0*/  ISETP.GE.AND P0, PT, R27, UR6, PT ;  /* 0x000000061b007c0c */ /* 0x000fe2000bf06270 */
[----:B------:R-:W-:Y:S04]  /*24ee0*/  STL [R1+0x380c], R11 ;  /* 0x00380c0b01007387 */ /* 0x000fe80000100800 */
[----:B------:R-:W-:Y:S01]  /*24ef0*/  STL [R1+0x3808], R10 ;  /* 0x0038080a01007387 */ /* 0x000fe20000100800 */
[----:B-1----:R-:W1:Y:S03]  /*24f00*/  S2R R23, SR_TID.X ;  /* 0x0000000000177919 */ /* 0x002e660000002100 */
        /* <DEDUP_REMOVED lines=28> */
[----:B-1----:R-:W-:-:S03]  /*250d0*/  SHF.R.U32.HI R5, RZ, 0x5, R23 ;  /* 0x00000005ff057819 */ /* 0x002fc60000011617 */
[----:B------:R-:W-:Y:S04]  /*250e0*/  STL [R1+0x3794], R15 ;  /* 0x0037940f01007387 */ /* 0x000fe80000100800 */
[----:B------:R-:W-:Y:S04]  /*250f0*/  STL [R1+0x3790], R29 ;  /* 0x0037901d01007387 */ /* 0x000fe80000100800 */
[----:B------:R-:W-:Y:S04]  /*25100*/  STL [R1+0x378c], R28 ;  /* 0x00378c1c01007387 */ /* 0x000fe80000100800 */
[----:B------:R-:W-:Y:S01]  /*25110*/  STL [R1+0x3788], R25 ;  /* 0x0037881901007387 */ /* 0x000fe20000100800 */
[----:B------:R-:W-:-:S03]  /*25120*/  SGXT.U32 R5, R5, 0x1 ;  /* 0x000000010505781a */ /* 0x000fc60000000000 */
[----:B------:R-:W-:Y:S04]  /*25130*/  STL [R1+0x3784], R24 ;  /* 0x0037841801007387 */ /* 0x000fe80000100800 */
[----:B------:R-:W-:Y:S04]  /*25140*/  STL [R1+0x3780], R8 ;  /* 0x0037800801007387 */ /* 0x000fe80000100800 */
[----:B------:R-:W-:Y:S04]  /*25150*/  STL [R1+0x377c], R7 ;  /* 0x00377c0701007387 */ /* 0x000fe80000100800 */
[----:B------:R-:W-:Y:S01]  /*25160*/  STL [R1+0x3778], R6 ;  /* 0x0037780601007387 */ /* 0x000fe20000100800 */
[----:B------:R-:W-:-:S03]  /*25170*/  LOP3.LUT R5, R5, 0x6, RZ, 0xfc, !PT ;  /* 0x0000000605057812 */ /* 0x000fc600078efcff */
[----:B------:R-:W-:Y:S04]  /*25180*/  STL [R1+0x3774], R22 ;  /* 0x0037741601007387 */ /* 0x000fe80000100800 */
[----:B------:R-:W-:Y:S04]  /*25190*/  STL [R1+0x3770], R18 ;  /* 0x0037701201007387 */ /* 0x000fe80000100800 */
[----:B------:R-:W-:Y:S04]  /*251a0*/  STL [R1+0x376c], R16 ;  /* 0x00376c1001007387 */ /* 0x000fe80000100800 */
[----:B------:R-:W-:Y:S04]  /*251b0*/  STL [R1+0x3768], R17 ;  /* 0x0037681101007387 */ /* 0x000fe80000100800 */
[----:B------:R-:W-:Y:S01]  /*251c0*/  STL [R1+0x3764], R19 ;  /* 0x0037641301007387 */ /* 0x000fe20000100800 */
[----:B------:R-:W-:-:S03]  /*251d0*/  ISETP.GE.AND P2, PT, R5, UR6, PT ;  /* 0x0000000605007c0c */ /* 0x000fc6000bf46270 */
[----:B------:R-:W-:Y:S04]  /*251e0*/  STL [R1+0x3760], R20 ;  /* 0x0037601401007387 */ /* 0x000fe80000100800 */
[----:B------:R-:W-:Y:S04]  /*251f0*/  STL [R1+0x375c], R21 ;  /* 0x00375c1501007387 */ /* 0x000fe80000100800 */
[----:B------:R-:W-:Y:S04]  /*25200*/  STL [R1+0x1ce8], R2 ;  /* 0x001ce80201007387 */ /* 0x000fe80000100800 */
[----:B------:R-:W3:Y:S04]  /*25210*/  LDL R27, [R1+0x1798] ;  /* 0x00179800011b7983 */ /* 0x000ee80000100800 */
[----:B------:R-:W4:Y:S01]  /*25220*/  LDL R26, [R1+0x17a8] ;  /* 0x0017a800011a7983 */ /* 0x000f220000100800 */
[----:B0-----:R-:W-:-:S02]  /*25230*/  PRMT R12, RZ, 0x7610, R12 ;  /* 0x00007610ff0c7816 */ /* 0x001fc4000000000c */
[----:B------:R-:W-:Y:S01]  /*25240*/  PRMT R13, RZ, 0x7610, R13 ;  /* 0x00007610ff0d7816 */ /* 0x000fe2000000000d */
[----:B------:R-:W2:Y:S01]  /*25250*/  LDL.LU R5, [R1+0x39ec] ;  /* 0x0039ec0001057983 */ /* 0x000ea20000300800 */
[----:B------:R-:W-:-:S04]  /*25260*/  SHF.R.U32.HI R23, RZ, 0x5, R23 ;  /* 0x00000005ff177819 */ /* 0x000fc80000011617 */
[----:B------:R-:W-:-:S04]  /*25270*/  SGXT.U32 R23, R23, 0x1 ;  /* 0x000000011717781a */ /* 0x000fc80000000000 */
[----:B------:R-:W-:Y:S01]  /*25280*/  LOP3.LUT R23, R23, 0x8, RZ, 0xfc, !PT ;  /* 0x0000000817177812 */ /* 0x000fe200078efcff */
[----:B--2---:R-:W2:Y:S04]  /*25290*/  @!P0 LDG.E.U16 R12, desc[UR8][R4.64] ;  /* 0x00000008040c8981 */ /* 0x004ea8000c1e1500 */
[----:B------:R-:W3:Y:S04]  /*252a0*/  LDL R4, [R1+0x17a0] ;  /* 0x0017a00001047983 */ /* 0x000ee80000100800 */
[----:B--2---:R0:W-:Y:S04]  /*252b0*/  STL [R1+0x2f4], R12 ;  /* 0x0002f40c01007387 */ /* 0x0041e80000100800 */
[----:B------:R-:W3:Y:S01]  /*252c0*/  LDL R5, [R1+0x17b0] ;  /* 0x0017b00001057983 */ /* 0x000ee20000100800 */
[----:B------:R-:W-:-:S02]  /*252d0*/  ISETP.GE.AND P3, PT, R23, UR6, PT ;  /* 0x0000000617007c0c */ /* 0x000fc4000bf66270 */
[----:B------:R-:W0:Y:S01]  /*252e0*/  S2R R23, SR_TID.X ;  /* 0x0000000000177919 */ /* 0x000e220000002100 */
[----:B---3--:R-:W-:-:S04]  /*252f0*/  @!P1 LOP3.LUT R5, R5, R4, RZ, 0x3c, !PT ;  /* 0x0000000405059212 */ /* 0x008fc800078e3cff */
[----:B------:R-:W-:-:S04]  /*25300*/  @!P1 LOP3.LUT R4, R5, R4, RZ, 0x3c, !PT ;  /* 0x0000000405049212 */ /* 0x000fc800078e3cff */
[----:B------:R-:W-:-:S05]  /*25310*/  @!P1 LOP3.LUT R5, R5, R4, RZ, 0x3c, !PT ;  /* 0x0000000405059212 */ /* 0x000fca00078e3cff */
[----:B------:R-:W2:Y:S01]  /*25320*/  @!P1 LDG.E.U16 R13, desc[UR8][R4.64] ;  /* 0x00000008040d9981 */ /* 0x000ea2000c1e1500 */
[----:B0-----:R-:W-:-:S04]  /*25330*/  SHF.R.U32.HI R12, RZ, 0x5, R23 ;  /* 0x00000005ff0c7819 */ /* 0x001fc80000011617 */
[----:B------:R-:W-:-:S04]  /*25340*/  SGXT.U32 R12, R12, 0x1 ;  /* 0x000000010c0c781a */ /* 0x000fc80000000000 */
[----:B------:R-:W-:-:S04]  /*25350*/  LOP3.LUT R12, R12, 0xa, RZ, 0xfc, !PT ;  /* 0x0000000a0c0c7812 */ /* 0x000fc800078efcff */
[----:B------:R-:W-:Y:S02]  /*25360*/  ISETP.GE.AND P0, PT, R12, UR6, PT ;  /* 0x000000060c007c0c */ /* 0x000fe4000bf06270 */
[----:B------:R-:W3:Y:S04]  /*25370*/  LDL.LU R12, [R1+0x39e8] ;  /* 0x0039e800010c7983 */ /* 0x000ee80000300800 */
[----:B--2---:R0:W-:Y:S04]  /*25380*/  STL [R1+0x2f0], R13 ;  /* 0x0002f00d01007387 */ /* 0x0041e80000100800 */
[----:B0-----:R-:W2:Y:S04]  /*25390*/  LDL.LU R13, [R1+0x39e4] ;  /* 0x0039e400010d7983 */ /* 0x001ea80000300800 */
[----:B------:R-:W4:Y:S04]  /*253a0*/  LDL R4, [R1+0x179c] ;  /* 0x00179c0001047983 */ /* 0x000f280000100800 */
[----:B------:R-:W4:Y:S01]  /*253b0*/  LDL R5, [R1+0x17ac] ;  /* 0x0017ac0001057983 */ /* 0x000f220000100800 */
[----:B------:R-:W-:-:S02]  /*253c0*/  PRMT R3, RZ, 0x7610, R3 ;  /* 0x00007610ff037816 */ /* 0x000fc40000000003 */
[----:B----4-:R-:W-:-:S04]  /*253d0*/  @!P2 LOP3.LUT R5, R5, R4, RZ, 0x3c, !PT ;  /* 0x000000040505a212 */ /* 0x010fc800078e3cff */
[----:B------:R-:W-:-:S04]  /*253e0*/  @!P2 LOP3.LUT R4, R5, R4, RZ, 0x3c, !PT ;  /* 0x000000040504a212 */ /* 0x000fc800078e3cff */
[----:B------:R-:W-:-:S05]  /*253f0*/  @!P2 LOP3.LUT R5, R5, R4, RZ, 0x3c, !PT ;  /* 0x000000040505a212 */ /* 0x000fca00078e3cff */
[----:B------:R0:W4:Y:S02]  /*25400*/  @!P2 LDG.E.U16 R3, desc[UR8][R4.64] ;  /* 0x000000080403a981 */ /* 0x000124000c1e1500 */
[----:B0-----:R-:W0:Y:S01]  /*25410*/  S2R R5, SR_TID.X ;  /* 0x0000000000057919 */ /* 0x001e220000002100 */
[----:B--2---:R-:W-:Y:S01]  /*25420*/  PRMT R13, RZ, 0x7610, R13 ;  /* 0x00007610ff0d7816 */ /* 0x004fe2000000000d */
[----:B------:R-:W-:Y:S01]  /*25430*/  @!P3 IMAD.MOV.U32 R4, RZ, RZ, R26 ;  /* 0x000000ffff04b224 */ /* 0x000fe200078e001a */
[----:B0-----:R-:W-:-:S04]  /*25440*/  SHF.R.U32.HI R5, RZ, 0x5, R5 ;  /* 0x00000005ff057819 */ /* 0x001fc80000011605 */
[----:B------:R-:W-:-:S04]  /*25450*/  SGXT.U32 R5, R5, 0x1 ;  /* 0x000000010505781a */ /* 0x000fc80000000000 */
[----:B------:R-:W-:-:S04]  /*25460*/  LOP3.LUT R5, R5, 0xe, RZ, 0xfc, !PT ;  /* 0x0000000e05057812 */ /* 0x000fc800078efcff */
[----:B------:R-:W-:Y:S01]  /*25470*/  ISETP.GE.AND P2, PT, R5, UR6, PT ;  /* 0x0000000605007c0c */ /* 0x000fe2000bf46270 */
[----:B------:R-:W-:-:S05]  /*25480*/  @!P3 IMAD.MOV.U32 R5, RZ, RZ, R27 ;  /* 0x000000ffff05b224 */ /* 0x000fca00078e001b */
[----:B------:R-:W2:Y:S01]  /*25490*/  @!P3 LDG.E.U16 R13, desc[UR8][R4.64] ;  /* 0x00000008040db981 */ /* 0x000ea2000c1e1500 */
[----:B------:R-:W-:-:S04]  /*254a0*/  SHF.R.U32.HI R23, RZ, 0x5, R23 ;  /* 0x00000005ff177819 */ /* 0x000fc80000011617 */
[----:B------:R-:W-:-:S04]  /*254b0*/  SGXT.U32 R23, R23, 0x1 ;  /* 0x000000011717781a */ /* 0x000fc80000000000 */
[----:B------:R-:W-:-:S04]  /*254c0*/  LOP3.LUT R23, R23, 0xc, RZ, 0xfc, !PT ;  /* 0x0000000c17177812 */ /* 0x000fc800078efcff */
[----:B------:R-:W-:Y:S02]  /*254d0*/  ISETP.GE.AND P1, PT, R23, UR6, PT ;  /* 0x0000000617007c0c */ /* 0x000fe4000bf26270 */
[----:B------:R-:W3:Y:S04]  /*254e0*/  LDL.LU R23, [R1+0x39e0] ;  /* 0x0039e00001177983 */ /* 0x000ee80000300800 */
[----:B----4-:R0:W-:Y:S04]  /*254f0*/  STL [R1+0x2ec], R3 ;  /* 0x0002ec0301007387 */ /* 0x0101e80000100800 */
[----:B0-----:R-:W4:Y:S04]  /*25500*/  LDL.LU R3, [R1+0x39dc] ;  /* 0x0039dc0001037983 */ /* 0x001f280000300800 */
[----:B------:R-:W3:Y:S04]  /*25510*/  LDL R26, [R1+0x1808] ;  /* 0x00180800011a7983 */ /* 0x000ee80000100800 */
[----:B------:R-:W3:Y:S04]  /*25520*/  LDL R4, [R1+0x17f0] ;  /* 0x0017f00001047983 */ /* 0x000ee80000100800 */
[----:B--2---:R0:W-:Y:S04]  /*25530*/  STL [R1+0x2e8], R13 ;  /* 0x0002e80d01007387 */ /* 0x0041e80000100800 */
[----:B------:R-:W3:Y:S01]  /*25540*/  LDL R5, [R1+0x1804] ;  /* 0x0018040001057983 */ /* 0x000ee20000100800 */
[----:B----4-:R-:W-:-:S02]  /*25550*/  PRMT R3, RZ, 0x7610, R3 ;  /* 0x00007610ff037816 */ /* 0x010fc40000000003 */
[----:B---3--:R-:W-:-:S04]  /*25560*/  @!P0 LOP3.LUT R5, R5, R4, RZ, 0x3c, !PT ;  /* 0x0000000405058212 */ /* 0x008fc800078e3cff */
[----:B------:R-:W-:-:S04]  /*25570*/  @!P0 LOP3.LUT R4, R5, R4, RZ, 0x3c, !PT ;  /* 0x0000000405048212 */ /* 0x000fc800078e3cff */
[----:B------:R-:W-:-:S05]  /*25580*/  @!P0 LOP3.LUT R5, R5, R4, RZ, 0x3c, !PT ;  /* 0x0000000405058212 */ /* 0x000fca00078e3cff */
[----:B------:R-:W2:Y:S01]  /*25590*/  @!P0 LDG.E.U16 R3, desc[UR8][R4.64] ;  /* 0x0000000804038981 */ /* 0x000ea2000c1e1500 */
[----:B------:R-:W0:Y:S02]  /*255a0*/  S2R R27, SR_TID.X ;  /* 0x00000000001b7919 */ /* 0x000e240000002100 */
        /* <DEDUP_REMOVED lines=13> */
[----:B------:R-:W4:Y:S04]  /*25680*/  @!P1 LDG.E.U16 R23, desc[UR8][R4.64] ;  /* 0x0000000804179981 */ /* 0x000f28000c1e1500 */
[----:B------:R-:W3:Y:S04]  /*25690*/  LDL R4, [R1+0x17e8] ;  /* 0x0017e80001047983 */ /* 0x000ee80000100800 */
[----:B----4-:R0:W-:Y:S04]  /*256a0*/  STL [R1+0x2e0], R23 ;  /* 0x0002e01701007387 */ /* 0x0101e80000100800 */
[----:B------:R-:W3:Y:S01]  /*256b0*/  LDL R5, [R1+0x17fc] ;  /* 0x0017fc0001057983 */ /* 0x000ee20000100800 */
[----:B--2---:R-:W-:-:S02]  /*256c0*/  PRMT R3, RZ, 0x7610, R3 ;  /* 0x00007610ff037816 */ /* 0x004fc40000000003 */
[----:B------:R-:W-:-:S04]  /*256d0*/  SHF.R.U32.HI R27, RZ, 0x5, R27 ;  /* 0x00000005ff1b7819 */ /* 0x000fc8000001161b */
[----:B------:R-:W-:-:S04]  /*256e0*/  SGXT.U32 R27, R27, 0x1 ;  /* 0x000000011b1b781a */ /* 0x000fc80000000000 */
[----:B------:R-:W-:-:S04]  /*256f0*/  LOP3.LUT R27, R27, 0x12, RZ, 0xfc, !PT ;  /* 0x000000121b1b7812 */ /* 0x000fc800078efcff */
[----:B------:R-:W-:Y:S02]  /*25700*/  ISETP.GE.AND P0, PT, R27, UR6, PT ;  /* 0x000000061b007c0c */ /* 0x000fe4000bf06270 */
[----:B------:R-:W0:Y:S01]  /*25710*/  S2R R27, SR_TID.X ;  /* 0x00000000001b7919 */ /* 0x000e220000002100 */
[----:B---3--:R-:W-:-:S04]  /*25720*/  @!P2 LOP3.LUT R5, R5, R4, RZ, 0x3c, !PT ;  /* 0x000000040505a212 */ /* 0x008fc800078e3cff */
[----:B------:R-:W-:-:S04]  /*25730*/  @!P2 LOP3.LUT R4, R5, R4, RZ, 0x3c, !PT ;  /* 0x000000040504a212 */ /* 0x000fc800078e3cff */
[----:B------:R-:W-:-:S05]  /*25740*/  @!P2 LOP3.LUT R5, R5, R4, RZ, 0x3c, !PT ;  /* 0x000000040505a212 */ /* 0x000fca00078e3cff */
[----:B------:R1:W2:Y:S01]  /*25750*/  @!P2 LDG.E.U16 R3, desc[UR8][R4.64] ;  /* 0x000000080403a981 */ /* 0x0002a2000c1e1500 */
[----:B0-----:R-:W-:-:S04]  /*25760*/  SHF.R.U32.HI R23, RZ, 0x5, R27 ;  /* 0x00000005ff177819 */ /* 0x001fc8000001161b */
[----:B------:R-:W-:-:S04]  /*25770*/  SGXT.U32 R23, R23, 0x1 ;  /* 0x000000011717781a */ /* 0x000fc80000000000 */
[----:B------:R-:W-:-:S04]  /*25780*/  LOP3.LUT R23, R23, 0x14, RZ, 0xfc, !PT ;  /* 0x0000001417177812 */ /* 0x000fc800078efcff */
[----:B------:R-:W-:Y:S02]  /*25790*/  ISETP.GE.AND P1, PT, R23, UR6, PT ;  /* 0x0000000617007c0c */ /* 0x000fe4000bf26270 */
[----:B------:R-:W3:Y:S01]  /*257a0*/  LDL.LU R23, [R1+0x39d0] ;  /* 0x0039d00001177983 */ /* 0x000ee20000300800 */
[----:B-1----:R-:W-:-:S03]  /*257b0*/  SHF.R.U32.HI R4, RZ, 0x5, R27 ;  /* 0x00000005ff047819 */ /* 0x002fc6000001161b */
[----:B--2---:R0:W-:Y:S04]  /*257c0*/  STL [R1+0x2dc], R3 ;  /* 0x0002dc0301007387 */ /* 0x0041e80000100800 */
[----:B0-----:R-:W2:Y:S04]  /*257d0*/  LDL.LU R3, [R1+0x39cc] ;  /* 0x0039cc0001037983 */ /* 0x001ea80000300800 */
[----:B------:R-:W4:Y:S01]  /*257e0*/  LDL R5, [R1+0x17f8] ;  /* 0x0017f80001057983 */ /* 0x000f220000100800 */
[----:B------:R-:W-:-:S04]  /*257f0*/  SGXT.U32 R4, R4, 0x1 ;  /* 0x000000010404781a */ /* 0x000fc80000000000 */
[----:B------:R-:W-:Y:S02]  /*25800*/  LOP3.LUT R4, R4, 0x16, RZ, 0xfc, !PT ;  /* 0x0000001604047812 */ /* 0x000fe400078efcff */
[----:B------:R-:W-:Y:S02]  /*25810*/  PRMT R13, RZ, 0x7610, R13 ;  /* 0x00007610ff0d7816 */ /* 0x000fe4000000000d */
[----:B------:R-:W-:Y:S01]  /*25820*/  ISETP.GE.AND P2, PT, R4, UR6, PT ;  /* 0x0000000604007c0c */ /* 0x000fe2000bf46270 */
[----:B------:R-:W-:-:S05]  /*25830*/  @!P3 IMAD.MOV.U32 R4, RZ, RZ, R26 ;  /* 0x000000ffff04b224 */ /* 0x000fca00078e001a */
[----:B----4-:R-:W4:Y:S04]  /*25840*/  @!P3 LDG.E.U16 R13, desc[UR8][R4.64] ;  /* 0x00000008040db981 */ /* 0x010f28000c1e1500 */
[----:B----4-:R0:W-:Y:S04]  /*25850*/  STL [R1+0x2d8], R13 ;  /* 0x0002d80d01007387 */ /* 0x0101e80000100800 */
[----:B------:R-:W4:Y:S04]  /*25860*/  LDL R4, [R1+0x17e4] ;  /* 0x0017e40001047983 */ /* 0x000f280000100800 */
[----:B------:R-:W4:Y:S01]  /*25870*/  LDL R5, [R1+0x17f4] ;  /* 0x0017f40001057983 */ /* 0x000f220000100800 */
[----:B--2---:R-:W-:-:S02]  /*25880*/  PRMT R3, RZ, 0x7610, R3 ;  /* 0x00007610ff037816 */ /* 0x004fc40000000003 */
[----:B0-----:R-:W-:Y:S01]  /*25890*/  SHF.R.U32.HI R13, RZ, 0x5, R27 ;  /* 0x00000005ff0d7819 */ /* 0x001fe2000001161b */
[----:B------:R-:W2:Y:S04]  /*258a0*/  LDL R26, [R1+0x17c8] ;  /* 0x0017c800011a7983 */ /* 0x000ea80000100800 */
[----:B------:R-:W2:Y:S01]  /*258b0*/  LDL R27, [R1+0x17c4] ;  /* 0x0017c400011b7983 */ /* 0x000ea20000100800 */
[----:B----4-:R-:W-:-:S04]  /*258c0*/  @!P0 LOP3.LUT R5, R5, R4, RZ, 0x3c, !PT ;  /* 0x0000000405058212 */ /* 0x010fc800078e3cff */
[----:B------:R-:W-:-:S04]  /*258d0*/  @!P0 LOP3.LUT R4, R5, R4, RZ, 0x3c, !PT ;  /* 0x0000000405048212 */ /* 0x000fc800078e3cff */
[----:B------:R-:W-:-:S05]  /*258e0*/  @!P0 LOP3.LUT R5, R5, R4, RZ, 0x3c, !PT ;  /* 0x0000000405058212 */ /* 0x000fca00078e3cff */
[----:B------:R-:W4:Y:S04]  /*258f0*/  @!P0 LDG.E.U16 R3, desc[UR8][R4.64] ;  /* 0x0000000804038981 */ /* 0x000f28000c1e1500 */
[----:B----4-:R0:W-:Y:S04]  /*25900*/  STL [R1+0x2d4], R3 ;  /* 0x0002d40301007387 */ /* 0x0101e80000100800 */
[----:B0-----:R-:W4:Y:S04]  /*25910*/  LDL.LU R3, [R1+0x39c8] ;  /* 0x0039c80001037983 */ /* 0x001f280000300800 */
[----:B------:R-:W3:Y:S04]  /*25920*/  LDL R4, [R1+0x17dc] ;  /* 0x0017dc0001047983 */ /* 0x000ee80000100800 */
[----:B------:R-:W3:Y:S01]  /*25930*/  LDL R5, [R1+0x17e0] ;  /* 0x0017e00001057983 */ /* 0x000ee20000100800 */
[----:B------:R-:W-:-:S02]  /*25940*/  PRMT R12, RZ, 0x7610, R12 ;  /* 0x00007610ff0c7816 */ /* 0x000fc4000000000c */
[----:B---3--:R-:W-:-:S04]  /*25950*/  @!P1 LOP3.LUT R5, R5, R4, RZ, 0x3c, !PT ;  /* 0x0000000405059212 */ /* 0x008fc800078e3cff */
[----:B------:R-:W-:-:S04]  /*25960*/  @!P1 LOP3.LUT R4, R5, R4, RZ, 0x3c, !PT ;  /* 0x0000000405049212 */ /* 0x000fc800078e3cff */
[----:B------:R-:W-:-:S05]  /*25970*/  @!P1 LOP3.LUT R5, R5, R4, RZ, 0x3c, !PT ;  /* 0x0000000405059212 */ /* 0x000fca00078e3cff */
[----:B------:R-:W3:Y:S04]  /*25980*/  @!P1 LDG.E.U16 R12, desc[UR8][R4.64] ;  /* 0x00000008040c9981 */ /* 0x000ee8000c1e1500 */
[----:B------:R-:W2:Y:S04]  /*25990*/  LDL R4, [R1+0x17d4] ;  /* 0x0017d40001047983 */ /* 0x000ea80000100800 */
[----:B---3--:R0:W-:Y:S04]  /*259a0*/  STL [R1+0x2d0], R12 ;  /* 0x0002d00c01007387 */ /* 0x0081e80000100800 */
[----:B------:R-:W2:Y:S01]  /*259b0*/  LDL R5, [R1+0x17d8] ;  /* 0x0017d80001057983 */ /* 0x000ea20000100800 */
[----:B------:R-:W-:-:S02]  /*259c0*/  PRMT R23, RZ, 0x7610, R23 ;  /* 0x00007610ff177816 */ /* 0x000fc40000000017 */
[----:B------:R-:W-:-:S04]  /*259d0*/  SGXT.U32 R13, R13, 0x1 ;  /* 0x000000010d0d781a */ /* 0x000fc80000000000 */
[----:B------:R-:W-:-:S04]  /*259e0*/  LOP3.LUT R13, R13, 0x18, RZ, 0xfc, !PT ;  /* 0x000000180d0d7812 */ /* 0x000fc800078efcff */
[----:B------:R-:W-:Y:S02]  /*259f0*/  ISETP.GE.AND P3, PT, R13, UR6, PT ;  /* 0x000000060d007c0c */ /* 0x000fe4000bf66270 */
[----:B------:R-:W1:Y:S02]  /*25a00*/  S2R R13, SR_TID.X ;  /* 0x00000000000d7919 */ /* 0x000e640000002100 */
[----:B-1----:R-:W-:Y:S02]  /*25a10*/  SHF.R.U32.HI R13, RZ, 0x5, R13 ;  /* 0x00000005ff0d7819 */ /* 0x002fe4000001160d */
[----:B--2---:R-:W-:-:S04]  /*25a20*/  @!P2 LOP3.LUT R5, R5, R4, RZ, 0x3c, !PT ;  /* 0x000000040505a212 */ /* 0x004fc800078e3cff */
[----:B------:R-:W-:-:S04]  /*25a30*/  @!P2 LOP3.LUT R4, R5, R4, RZ, 0x3c, !PT ;  /* 0x000000040504a212 */ /* 0x000fc800078e3cff */
[----:B------:R-:W-:-:S05]  /*25a40*/  @!P2 LOP3.LUT R5, R5, R4, RZ, 0x3c, !PT ;  /* 0x000000040505a212 */ /* 0x000fca00078e3cff */
[----:B------:R-:W2:Y:S01]  /*25a50*/  @!P2 LDG.E.U16 R23, desc[UR8][R4.64] ;  /* 0x000000080417a981 */ /* 0x000ea2000c1e1500 */
[----:B------:R-:W-:-:S04]  /*25a60*/  SGXT.U32 R13, R13, 0x1 ;  /* 0x000000010d0d781a */ /* 0x000fc80000000000 */
[----:B------:R-:W-:-:S04]  /*25a70*/  LOP3.LUT R13, R13, 0x1a, RZ, 0xfc, !PT ;  /* 0x0000001a0d0d7812 */ /* 0x000fc800078efcff */
[----:B------:R-:W-:Y:S02]  /*25a80*/  ISETP.GE.AND P0, PT, R13, UR6, PT ;  /* 0x000000060d007c0c */ /* 0x000fe4000bf06270 */
        /* <DEDUP_REMOVED lines=8> */
[----:B------:R-:W3:Y:S04]  /*25b10*/  LDL R4, [R1+0x17cc] ;  /* 0x0017cc0001047983 */ /* 0x000ee80000100800 */
[----:B------:R-:W3:Y:S01]  /*25b20*/  LDL R5, [R1+0x17d0] ;  /* 0x0017d00001057983 */ /* 0x000ee20000100800 */
[----:B----4-:R-:W-:-:S02]  /*25b30*/  PRMT R3, RZ, 0x7610, R3 ;  /* 0x00007610ff037816 */ /* 0x010fc40000000003 */
[----:B---3--:R-:W-:-:S04]  /*25b40*/  @!P3 LOP3.LUT R5, R5, R4, RZ, 0x3c, !PT ;  /* 0x000000040505b212 */ /* 0x008fc800078e3cff */
[----:B------:R-:W-:-:S04]  /*25b50*/  @!P3 LOP3.LUT R4, R5, R4, RZ, 0x3c, !PT ;  /* 0x000000040504b212 */ /* 0x000fc800078e3cff */
[----:B------:R-:W-:-:S05]  /*25b60*/  @!P3 LOP3.LUT R5, R5, R4, RZ, 0x3c, !PT ;  /* 0x000000040505b212 */ /* 0x000fca00078e3cff */
[----:B------:R0:W3:Y:S02]  /*25b70*/  @!P3 LDG.E.U16 R3, desc[UR8][R4.64] ;  /* 0x000000080403b981 */ /* 0x0000e4000c1e1500 */
        /* <DEDUP_REMOVED lines=13> */
[----:B------:R-:W4:Y:S04]  /*25c50*/  LDL.LU R13, [R1+0x39bc] ;  /* 0x0039bc00010d7983 */ /* 0x000f280000300800 */
[----:B---3--:R0:W-:Y:S04]  /*25c60*/  STL [R1+0x2c8], R3 ;  /* 0x0002c80301007387 */ /* 0x0081e80000100800 */
[----:B0-----:R-:W3:Y:S04]  /*25c70*/  LDL.LU R3, [R1+0x39b8] ;  /* 0x0039b80001037983 */ /* 0x001ee80000300800 */
[----:B------:R-:W4:Y:S04]  /*25c80*/  LDL R26, [R1+0x182c] ;  /* 0x00182c00011a7983 */ /* 0x000f280000100800 */
[----:B------:R-:W4:Y:S04]  /*25c90*/  LDL R4, [R1+0x17c0] ;  /* 0x0017c00001047983 */ /* 0x000f280000100800 */
[----:B--2---:R0:W-:Y:S04]  /*25ca0*/  STL [R1+0x2c4], R23 ;  /* 0x0002c41701007387 */ /* 0x0041e80000100800 */
[----:B------:R-:W4:Y:S01]  /*25cb0*/  LDL R5, [R1+0x1814] ;  /* 0x0018140001057983 */ /* 0x000f220000100800 */
[----:B---3--:R-:W-:-:S02]  /*25cc0*/  PRMT R3, RZ, 0x7610, R3 ;  /* 0x00007610ff037816 */ /* 0x008fc40000000003 */
[----:B----4-:R-:W-:-:S04]  /*25cd0*/  @!P1 LOP3.LUT R5, R5, R4, RZ, 0x3c, !PT ;  /* 0x0000000405059212 */ /* 0x010fc800078e3cff */
        /* <DEDUP_REMOVED lines=287> */
[----:B---3--:R-:W-:-:S02]  /*26ed0*/  PRMT R13, RZ, 0x7610, R13 ;  /* 0x00007610ff0d7816 */ /* 0x008fc4000000000d */
[----:B0-----:R-:W-:Y:S01]  /*26ee0*/  SHF.R.U32.HI R23, RZ, 0x5, R27 ;  /* 0x00000005ff177819 */ /* 0x001fe2000001161b */
[----:B------:R-:W3:Y:S01]  /*26ef0*/  LDL R26, [R1+0x18c4] ;  /* 0x0018c400011a7983 */ /* 0x000ee20000100800 */
[----:B----4-:R-:W-:-:S04]  /*26f00*/  @!P3 LOP3.LUT R5, R5, R4, RZ, 0x3c, !PT ;  /* 0x000000040505b212 */ /* 0x010fc800078e3cff */
[----:B------:R-:W-:-:S04]  /*26f10*/  @!P3 LOP3.LUT R4, R5, R4, RZ, 0x3c, !PT ;  /* 0x000000040504b212 */ /* 0x000fc800078e3cff */
[----:B------:R-:W-:-:S05]  /*26f20*/  @!P3 LOP3.LUT R5, R5, R4, RZ, 0x3c, !PT ;  /* 0x000000040505b212 */ /* 0x000fca00078e3cff */
[----:B------:R-:W4:Y:S01]  /*26f30*/  @!P3 LDG.E.U16 R13, desc[UR8][R4.64] ;  /* 0x00000008040db981 */ /* 0x000f22000c1e1500 */
[----:B------:R-:W-:-:S04]  /*26f40*/  SGXT.U32 R23, R23, 0x1 ;  /* 0x000000011717781a */ /* 0x000fc80000000000 */
[----:B------:R-:W-:-:S04]  /*26f50*/  LOP3.LUT R23, R23, 0x4e, RZ, 0xfc, !PT ;  /* 0x0000004e17177812 */ /* 0x000fc800078efcff */
[----:B------:R-:W-:Y:S01]  /*26f60*/  ISETP.GE.AND P2, PT, R23, UR6, PT ;  /* 0x0000000617007c0c */ /* 0x000fe2000bf46270 */
[----:B------:R-:W3:Y:S04]  /*26f70*/  LDL R4, [R1+0x18ac] ;  /* 0x0018ac0001047983 */ /* 0x000ee80000100800 */
[----:B------:R-:W3:Y:S04]  /*26f80*/  LDL R23, [R1+0x18cc] ;  /* 0x0018cc0001177983 */ /* 0x000ee80000100800 */
[----:B----4-:R0:W-:Y:S04]  /*26f90*/  STL [R1+0x228], R13 ;  /* 0x0002280d01007387 */ /* 0x0101e80000100800 */
[----:B------:R-:W3:Y:S01]  /*26fa0*/  LDL R5, [R1+0x18b4] ;  /* 0x0018b40001057983 */ /* 0x000ee20000100800 */
[----:B--2---:R-:W-:-:S02]  /*26fb0*/  PRMT R3, RZ, 0x7610, R3 ;  /* 0x00007610ff037816 */ /* 0x004fc40000000003 */
        /* <DEDUP_REMOVED lines=32> */
[----:B------:R-:W-:Y:S02]  /*271c0*/  SGXT.U32 R12, R12, 0x1 ;  /* 0x000000010c0c781a */ /* 0x000fe40000000000 */
[----:B------:R-:W-:Y:S02]  /*271d0*/  PRMT R13, RZ, 0x7610, R13 ;  /* 0x00007610ff0d7816 */ /* 0x000fe4000000000d */
[----:B------:R-:W-:Y:S01]  /*271e0*/  LOP3.LUT R12, R12, 0x54, RZ, 0xfc, !PT ;  /* 0x000000540c0c7812 */ /* 0x000fe200078efcff */
[----:B-1----:R-:W-:Y:S02]  /*271f0*/  @!P3 IMAD.MOV.U32 R4, RZ, RZ, R23 ;  /* 0x000000ffff04b224 */ /* 0x002fe400078e0017 */
[----:B------:R-:W-:Y:S01]  /*27200*/  @!P3 IMAD.MOV.U32 R5, RZ, RZ, R26 ;  /* 0x000000ffff05b224 */ /* 0x000fe200078e001a */
[----:B------:R-:W-:Y:S02]  /*27210*/  ISETP.GE.AND P1, PT, R12, UR6, PT ;  /* 0x000000060c007c0c */ /* 0x000fe4000bf26270 */
[----:B------:R-:W3:Y:S04]  /*27220*/  LDL.LU R12, [R1+0x3954] ;  /* 0x00395400010c7983 */ /* 0x000ee80000300800 */
[----:B------:R0:W4:Y:S04]  /*27230*/  @!P3 LDG.E.U16 R13, desc[UR8][R4.64] ;  /* 0x00000008040db981 */ /* 0x000128000c1e1500 */
[----:B--2---:R1:W-:Y:S04]  /*27240*/  STL [R1+0x21c], R3 ;  /* 0x00021c0301007387 */ /* 0x0043e80000100800 */
[----:B-1----:R-:W2:Y:S04]  /*27250*/  LDL.LU R3, [R1+0x3950] ;  /* 0x0039500001037983 */ /* 0x002ea80000300800 */
[----:B------:R-:W0:Y:S04]  /*27260*/  LDL R4, [R1+0x18c8] ;  /* 0x0018c80001047983 */ /* 0x000e280000100800 */
[----:B------:R-:W0:Y:S01]  /*27270*/  LDL R5, [R1+0x18e4] ;  /* 0x0018e40001057983 */ /* 0x000e220000100800 */
[----:B------:R-:W1:Y:S01]  /*27280*/  S2R R26, SR_TID.X ;  /* 0x00000000001a7919 */ /* 0x000e620000002100 */
[----:B--2---:R-:W-:-:S02]  /*27290*/  PRMT R3, RZ, 0x7610, R3 ;  /* 0x00007610ff037816 */ /* 0x004fc40000000003 */
[----:B0-----:R-:W-:-:S04]  /*272a0*/  @!P0 LOP3.LUT R5, R5, R4, RZ, 0x3c, !PT ;  /* 0x0000000405058212 */ /* 0x001fc800078e3cff */
[----:B------:R-:W-:-:S04]  /*272b0*/  @!P0 LOP3.LUT R4, R5, R4, RZ, 0x3c, !PT ;  /* 0x0000000405048212 */ /* 0x000fc800078e3cff */
[----:B------:R-:W-:-:S05]  /*272c0*/  @!P0 LOP3.LUT R5, R5, R4, RZ, 0x3c, !PT ;  /* 0x0000000405058212 */ /* 0x000fca00078e3cff */
[----:B------:R-:W2:Y:S01]  /*272d0*/  @!P0 LDG.E.U16 R3, desc[UR8][R4.64] ;  /* 0x0000000804038981 */ /* 0x000ea2000c1e1500 */
[----:B------:R-:W-:Y:S02]  /*272e0*/  SHF.R.U32.HI R27, RZ, 0x5, R27 ;  /* 0x00000005ff1b7819 */ /* 0x000fe4000001161b */
[----:B-1----:R-:W-:Y:S02]  /*272f0*/  SHF.R.U32.HI R26, RZ, 0x5, R26 ;  /* 0x00000005ff1a7819 */ /* 0x002fe4000001161a */
[----:B------:R-:W-:Y:S02]  /*27300*/  SGXT.U32 R27, R27, 0x1 ;  /* 0x000000011b1b781a */ /* 0x000fe40000000000 */
[----:B------:R-:W-:Y:S02]  /*27310*/  SGXT.U32 R26, R26, 0x1 ;  /* 0x000000011a1a781a */ /* 0x000fe40000000000 */
[----:B------:R-:W-:Y:S02]  /*27320*/  LOP3.LUT R27, R27, 0x56, RZ, 0xfc, !PT ;  /* 0x000000561b1b7812 */ /* 0x000fe400078efcff */
[----:B------:R-:W-:-:S02]  /*27330*/  LOP3.LUT R26, R26, 0x58, RZ, 0xfc, !PT ;  /* 0x000000581a1a7812 */ /* 0x000fc400078efcff */
[----:B------:R-:W-:Y:S02]  /*27340*/  ISETP.GE.AND P2, PT, R27, UR6, PT ;  /* 0x000000061b007c0c */ /* 0x000fe4000bf46270 */
[----:B------:R-:W3:Y:S01]  /*27350*/  LDL R27, [R1+0x18f0] ;  /* 0x0018f000011b7983 */ /* 0x000ee20000100800 */
[----:B------:R-:W-:-:S03]  /*27360*/  ISETP.GE.AND P3, PT, R26, UR6, PT ;  /* 0x000000061a007c0c */ /* 0x000fc6000bf66270 */
[----:B----4-:R0:W-:Y:S04]  /*27370*/  STL [R1+0x218], R13 ;  /* 0x0002180d01007387 */ /* 0x0101e80000100800 */
[----:B0-----:R-:W4:Y:S04]  /*27380*/  LDL R13, [R1+0x1918] ;  /* 0x00191800010d7983 */ /* 0x001f280000100800 */
[----:B------:R-:W4:Y:S04]  /*27390*/  LDL.LU R26, [R1+0x394c] ;  /* 0x00394c00011a7983 */ /* 0x000f280000300800 */
[----:B--2---:R0:W-:Y:S04]  /*273a0*/  STL [R1+0x214], R3 ;  /* 0x0002140301007387 */ /* 0x0041e80000100800 */
[----:B0-----:R-:W2:Y:S04]  /*273b0*/  LDL.LU R3, [R1+0x3948] ;  /* 0x0039480001037983 */ /* 0x001ea80000300800 */
[----:B------:R-:W4:Y:S04]  /*273c0*/  LDL R4, [R1+0x18d8] ;  /* 0x0018d80001047983 */ /* 0x000f280000100800 */
[----:B------:R-:W4:Y:S01]  /*273d0*/  LDL R5, [R1+0x18e0] ;  /* 0x0018e00001057983 */ /* 0x000f220000100800 */
[----:B---3--:R-:W-:-:S02]  /*273e0*/  PRMT R12, RZ, 0x7610, R12 ;  /* 0x00007610ff0c7816 */ /* 0x008fc4000000000c */
[----:B----4-:R-:W-:-:S04]  /*273f0*/  @!P1 LOP3.LUT R5, R5, R4, RZ, 0x3c, !PT ;  /* 0x0000000405059212 */ /* 0x010fc800078e3cff */
[----:B------:R-:W-:-:S04]  /*27400*/  @!P1 LOP3.LUT R4, R5, R4, RZ, 0x3c, !PT ;  /* 0x0000000405049212 */ /* 0x000fc800078e3cff */
[----:B------:R-:W-:-:S05]  /*27410*/  @!P1 LOP3.LUT R5, R5, R4, RZ, 0x3c, !PT ;  /* 0x0000000405059212 */ /* 0x000fca00078e3cff */
[----:B------:R-:W3:Y:S04]  /*27420*/  @!P1 LDG.E.U16 R12, desc[UR8][R4.64] ;  /* 0x00000008040c9981 */ /* 0x000ee8000c1e1500 */
[----:B------:R-:W4:Y:S04]  /*27430*/  LDL R4, [R1+0x18dc] ;  /* 0x0018dc0001047983 */ /* 0x000f280000100800 */
[----:B---3--:R0:W-:Y:S04]  /*27440*/  STL [R1+0x210], R12 ;  /* 0x0002100c01007387 */ /* 0x0081e80000100800 */
[----:B------:R-:W4:Y:S01]  /*27450*/  LDL R5, [R1+0x1908] ;  /* 0x0019080001057983 */ /* 0x000f220000100800 */
[----:B--2---:R-:W-:Y:S01]  /*27460*/  PRMT R3, RZ, 0x7610, R3 ;  /* 0x00007610ff037816 */ /* 0x004fe20000000003 */
[----:B------:R-:W1:Y:S02]  /*27470*/  S2R R23, SR_TID.X ;  /* 0x0000000000177919 */ /* 0x000e640000002100 */
[----:B-1----:R-:W-:-:S04]  /*27480*/  SHF.R.U32.HI R23, RZ, 0x5, R23 ;  /* 0x00000005ff177819 */ /* 0x002fc80000011617 */
[----:B------:R-:W-:Y:S02]  /*27490*/  SGXT.U32 R23, R23, 0x1 ;  /* 0x000000011717781a */ /* 0x000fe40000000000 */
[----:B----4-:R-:W-:-:S04]  /*274a0*/  @!P2 LOP3.LUT R5, R5, R4, RZ, 0x3c, !PT ;  /* 0x000000040505a212 */ /* 0x010fc800078e3cff */
[----:B------:R-:W-:-:S04]  /*274b0*/  @!P2 LOP3.LUT R4, R5, R4, RZ, 0x3c, !PT ;  /* 0x000000040504a212 */ /* 0x000fc800078e3cff */
[----:B------:R-:W-:-:S05]  /*274c0*/  @!P2 LOP3.LUT R5, R5, R4, RZ, 0x3c, !PT ;  /* 0x000000040505a212 */ /* 0x000fca00078e3cff */
[----:B------:R-:W2:Y:S01]  /*274d0*/  @!P2 LDG.E.U16 R3, desc[UR8][R4.64] ;  /* 0x000000080403a981 */ /* 0x000ea2000c1e1500 */
        /* <DEDUP_REMOVED lines=18> */
[----:B------:R-:W-:-:S04]  /*27600*/  SHF.R.U32.HI R23, RZ, 0x5, R23 ;  /* 0x00000005ff177819 */ /* 0x000fc80000011617 */
[----:B------:R-:W-:Y:S01]  /*27610*/  SGXT.U32 R23, R23, 0x1 ;  /* 0x000000011717781a */ /* 0x000fe20000000000 */
[----:B------:R-:W-:Y:S01]  /*27620*/  @!P4 IMAD.MOV.U32 R4, RZ, RZ, R13 ;  /* 0x000000ffff04c224 */ /* 0x000fe200078e000d */
[----:B--2---:R-:W-:Y:S02]  /*27630*/  PRMT R3, RZ, 0x7610, R3 ;  /* 0x00007610ff037816 */ /* 0x004fe40000000003 */
[----:B------:R-:W-:-:S04]  /*27640*/  LOP3.LUT R23, R23, 0x5e, RZ, 0xfc, !PT ;  /* 0x0000005e17177812 */ /* 0x000fc800078efcff */
[----:B------:R-:W-:Y:S02]  /*27650*/  ISETP.GE.AND P1, PT, R23, UR6, PT ;  /* 0x0000000617007c0c */ /* 0x000fe4000bf26270 */
[----:B------:R-:W2:Y:S01]  /*27660*/  LDL.LU R23, [R1+0x393c] ;  /* 0x00393c0001177983 */ /* 0x000ea20000300800 */
[----:B0-----:R-:W-:-:S04]  /*27670*/  SHF.R.U32.HI R5, RZ, 0x5, R5 ;  /* 0x00000005ff057819 */ /* 0x001fc80000011605 */
[----:B------:R-:W-:-:S04]  /*27680*/  SGXT.U32 R5, R5, 0x1 ;  /* 0x000000010505781a */ /* 0x000fc80000000000 */
[----:B------:R-:W-:-:S04]  /*27690*/  LOP3.LUT R5, R5, 0x60, RZ, 0xfc, !PT ;  /* 0x0000006005057812 */ /* 0x000fc800078efcff */
[----:B------:R-:W-:Y:S01]  /*276a0*/  ISETP.GE.AND P2, PT, R5, UR6, PT ;  /* 0x0000000605007c0c */ /* 0x000fe2000bf46270 */
[----:B------:R-:W-:-:S05]  /*276b0*/  @!P4 IMAD.MOV.U32 R5, RZ, RZ, R27 ;  /* 0x000000ffff05c224 */ /* 0x000fca00078e001b */
[----:B------:R-:W3:Y:S04]  /*276c0*/  @!P4 LDG.E.U16 R3, desc[UR8][R4.64] ;  /* 0x000000080403c981 */ /* 0x000ee8000c1e1500 */
[----:B----4-:R0:W-:Y:S04]  /*276d0*/  STL [R1+0x208], R26 ;  /* 0x0002081a01007387 */ /* 0x0101e80000100800 */
[----:B0-----:R-:W4:Y:S04]  /*276e0*/  LDL.LU R26, [R1+0x3938] ;  /* 0x00393800011a7983 */ /* 0x001f280000300800 */
[----:B------:R-:W2:Y:S04]  /*276f0*/  LDL R4, [R1+0x18f4] ;  /* 0x0018f40001047983 */ /* 0x000ea80000100800 */
[----:B------:R-:W2:Y:S01]  /*27700*/  LDL R5, [R1+0x1920] ;  /* 0x0019200001057983 */ /* 0x000ea20000100800 */
[----:B------:R-:W0:Y:S03]  /*27710*/  S2R R13, SR_TID.X ;  /* 0x00000000000d7919 */ /* 0x000e260000002100 */
[----:B------:R-:W2:Y:S04]  /*27720*/  LDL R27, [R1+0x1938] ;  /* 0x00193800011b7983 */ /* 0x000ea80000100800 */
[----:B---3--:R0:W-:Y:S02]  /*27730*/  STL [R1+0x204], R3 ;  /* 0x0002040301007387 */ /* 0x0081e40000100800 */
[----:B0-----:R-:W-:-:S02]  /*27740*/  SHF.R.U32.HI R3, RZ, 0x5, R13 ;  /* 0x00000005ff037819 */ /* 0x001fc4000001160d */
[----:B------:R-:W-:Y:S02]  /*27750*/  SHF.R.U32.HI R13, RZ, 0x5, R13 ;  /* 0x00000005ff0d7819 */ /* 0x000fe4000001160d */
[----:B------:R-:W-:Y:S02]  /*27760*/  SGXT.U32 R3, R3, 0x1 ;  /* 0x000000010303781a */ /* 0x000fe40000000000 */
[----:B------:R-:W-:Y:S02]  /*27770*/  SGXT.U32 R13, R13, 0x1 ;  /* 0x000000010d0d781a */ /* 0x000fe40000000000 */
[----:B------:R-:W-:Y:S02]  /*27780*/  LOP3.LUT R3, R3, 0x64, RZ, 0xfc, !PT ;  /* 0x0000006403037812 */ /* 0x000fe400078efcff */
[----:B------:R-:W-:Y:S02]  /*27790*/  LOP3.LUT R13, R13, 0x62, RZ, 0xfc, !PT ;  /* 0x000000620d0d7812 */ /* 0x000fe400078efcff */
[----:B------:R-:W-:-:S02]  /*277a0*/  ISETP.GE.AND P4, PT, R3, UR6, PT ;  /* 0x0000000603007c0c */ /* 0x000fc4000bf86270 */
[----:B------:R-:W-:Y:S02]  /*277b0*/  ISETP.GE.AND P3, PT, R13, UR6, PT ;  /* 0x000000060d007c0c */ /* 0x000fe4000bf66270 */
[----:B------:R-:W3:Y:S04]  /*277c0*/  LDL.LU R13, [R1+0x3934] ;  /* 0x00393400010d7983 */ /* 0x000ee80000300800 */
[----:B------:R-:W3:Y:S01]  /*277d0*/  LDL.LU R3, [R1+0x3930] ;  /* 0x0039300001037983 */ /* 0x000ee20000300800 */
[----:B----4-:R-:W-:Y:S02]  /*277e0*/  PRMT R26, RZ, 0x7610, R26 ;  /* 0x00007610ff1a7816 */ /* 0x010fe4000000001a */
[----:B--2---:R-:W-:-:S04]  /*277f0*/  @!P0 LOP3.LUT R5, R5, R4, RZ, 0x3c, !PT ;  /* 0x0000000405058212 */ /* 0x004fc800078e3cff */
[----:B------:R-:W-:-:S04]  /*27800*/  @!P0 LOP3.LUT R4, R5, R4, RZ, 0x3c, !PT ;  /* 0x0000000405048212 */ /* 0x000fc800078e3cff */
[----:B------:R-:W-:-:S05]  /*27810*/  @!P0 LOP3.LUT R5, R5, R4, RZ, 0x3c, !PT ;  /* 0x0000000405058212 */ /* 0x000fca00078e3cff */
[----:B------:R0:W2:Y:S04]  /*27820*/  @!P0 LDG.E.U16 R26, desc[UR8][R4.64] ;  /* 0x00000008041a8981 */ /* 0x0000a8000c1e1500 */
[----:B------:R-:W0:Y:S04]  /*27830*/  LDL R4, [R1+0x18f8] ;  /* 0x0018f80001047983 */ /* 0x000e280000100800 */
[----:B------:R-:W0:Y:S01]  /*27840*/  LDL R5, [R1+0x1928] ;  /* 0x0019280001057983 */ /* 0x000e220000100800 */
[----:B------:R-:W-:Y:S02]  /*27850*/  PRMT R23, RZ, 0x7610, R23 ;  /* 0x00007610ff177816 */ /* 0x000fe40000000017 */
[----:B0-----:R-:W-:-:S04]  /*27860*/  @!P1 LOP3.LUT R5, R5, R4, RZ, 0x3c, !PT ;  /* 0x0000000405059212 */ /* 0x001fc800078e3cff */
[----:B------:R-:W-:-:S04]  /*27870*/  @!P1 LOP3.LUT R4, R5, R4, RZ, 0x3c, !PT ;  /* 0x0000000405049212 */ /* 0x000fc800078e3cff */
[----:B------:R-:W-:-:S05]  /*27880*/  @!P1 LOP3.LUT R5, R5, R4, RZ, 0x3c, !PT ;  /* 0x0000000405059212 */ /* 0x000fca00078e3cff */
[----:B------:R-:W4:Y:S04]  /*27890*/  @!P1 LDG.E.U16 R23, desc[UR8][R4.64] ;  /* 0x0000000804179981 */ /* 0x000f28000c1e1500 */
[----:B--2---:R-:W-:Y:S04]  /*278a0*/  STL [R1+0x200], R26 ;  /* 0x0002001a01007387 */ /* 0x004fe80000100800 */
[----:B----4-:R0:W-:Y:S04]  /*278b0*/  STL [R1+0x1fc], R23 ;  /* 0x0001fc1701007387 */ /* 0x0101e80000100800 */
[----:B0-----:R-:W2:Y:S04]  /*278c0*/  LDL.LU R23, [R1+0x392c] ;  /* 0x00392c0001177983 */ /* 0x001ea80000300800 */
[----:B------:R-:W4:Y:S04]  /*278d0*/  LDL R4, [R1+0x18fc] ;  /* 0x0018fc0001047983 */ /* 0x000f280000100800 */
[----:B------:R-:W4:Y:S01]  /*278e0*/  LDL R5, [R1+0x1930] ;  /* 0x0019300001057983 */ /* 0x000f220000100800 */
[----:B---3--:R-:W-:Y:S01]  /*278f0*/  PRMT R3, RZ, 0x7610, R3 ;  /* 0x00007610ff037816 */ /* 0x008fe20000000003 */
[----:B------:R-:W0:Y:S01]  /*27900*/  S2R R26, SR_TID.X ;  /* 0x00000000001a7919 */ /* 0x000e220000002100 */
[----:B----4-:R-:W-:-:S04]  /*27910*/  @!P2 LOP3.LUT R5, R5, R4, RZ, 0x3c, !PT ;  /* 0x000000040505a212 */ /* 0x010fc800078e3cff */
[----:B------:R-:W-:-:S04]  /*27920*/  @!P2 LOP3.LUT R4, R5, R4, RZ, 0x3c, !PT ;  /* 0x000000040504a212 */ /* 0x000fc800078e3cff */
[----:B------:R-:W-:-:S05]  /*27930*/  @!P2 LOP3.LUT R5, R5, R4, RZ, 0x3c, !PT ;  /* 0x000000040505a212 */ /* 0x000fca00078e3cff */
[----:B------:R1:W3:Y:S02]  /*27940*/  @!P2 LDG.E.U16 R3, desc[UR8][R4.64] ;  /* 0x000000080403a981 */ /* 0x0002e4000c1e1500 */
[----:B-1----:R-:W1:Y:S01]  /*27950*/  S2R R5, SR_TID.X ;  /* 0x0000000000057919 */ /* 0x002e620000002100 */
[----:B0-----:R-:W-:-:S04]  /*27960*/  SHF.R.U32.HI R26, RZ, 0x5, R26 ;  /* 0x00000005ff1a7819 */ /* 0x001fc8000001161a */
[----:B------:R-:W-:-:S04]  /*27970*/  SGXT.U32 R26, R26, 0x1 ;  /* 0x000000011a1a781a */ /* 0x000fc80000000000 */
[----:B------:R-:W-:-:S04]  /*27980*/  LOP3.LUT R26, R26, 0x66, RZ, 0xfc, !PT ;  /* 0x000000661a1a7812 */ /* 0x000fc800078efcff */
[----:B------:R-:W-:Y:S02]  /*27990*/  ISETP.GE.AND P0, PT, R26, UR6, PT ;  /* 0x000000061a007c0c */ /* 0x000fe4000bf06270 */
[----:B------:R-:W4:Y:S01]  /*279a0*/  LDL.LU R26, [R1+0x3928] ;  /* 0x00392800011a7983 */ /* 0x000f220000300800 */
[----:B-1----:R-:W-:-:S03]  /*279b0*/  SHF.R.U32.HI R4, RZ, 0x5, R5 ;  /* 0x00000005ff047819 */ /* 0x002fc60000011605 */
[----:B---3--:R0:W-:Y:S04]  /*279c0*/  STL [R1+0x1f8], R3 ;  /* 0x0001f80301007387 */ /* 0x0081e80000100800 */
[----:B0-----:R-:W3:Y:S04]  /*279d0*/  LDL.LU R3, [R1+0x3924] ;  /* 0x0039240001037983 */ /* 0x001ee80000300800 */
[----:B------:R-:W2:Y:S01]  /*279e0*/  LDL R5, [R1+0x1904] ;  /* 0x0019040001057983 */ /* 0x000ea20000100800 */
[----:B------:R-:W-:-:S04]  /*279f0*/  SGXT.U32 R4, R4, 0x1 ;  /* 0x000000010404781a */ /* 0x000fc80000000000 */
[----:B------:R-:W-:Y:S02]  /*27a00*/  LOP3.LUT R4, R4, 0x68, RZ, 0xfc, !PT ;  /* 0x0000006804047812 */ /* 0x000fe400078efcff */
[----:B------:R-:W-:Y:S02]  /*27a10*/  PRMT R13, RZ, 0x7610, R13 ;  /* 0x00007610ff0d7816 */ /* 0x000fe4000000000d */
[----:B------:R-:W-:Y:S01]  /*27a20*/  ISETP.GE.AND P1, PT, R4, UR6, PT ;  /* 0x0000000604007c0c */ /* 0x000fe2000bf26270 */
[----:B------:R-:W-:-:S05]  /*27a30*/  @!P3 IMAD.MOV.U32 R4, RZ, RZ, R27 ;  /* 0x000000ffff04b224 */ /* 0x000fca00078e001b */
[----:B--2---:R0:W2:Y:S04]  /*27a40*/  @!P3 LDG.E.U16 R13, desc[UR8][R4.64] ;  /* 0x00000008040db981 */ /* 0x0040a8000c1e1500 */
[----:B------:R-:W0:Y:S04]  /*27a50*/  LDL R4, [R1+0x190c] ;  /* 0x00190c0001047983 */ /* 0x000e280000100800 */
[----:B------:R-:W0:Y:S01]  /*27a60*/  LDL R5, [R1+0x1940] ;  /* 0x0019400001057983 */ /* 0x000e220000100800 */
[----:B------:R-:W-:Y:S02]  /*27a70*/  PRMT R12, RZ, 0x7610, R12 ;  /* 0x00007610ff0c7816 */ /* 0x000fe4000000000c */
[----:B0-----:R-:W-:-:S04]  /*27a80*/  @!P4 LOP3.LUT R5, R5, R4, RZ, 0x3c, !PT ;  /* 0x000000040505c212 */ /* 0x001fc800078e3cff */
[----:B------:R-:W-:-:S04]  /*27a90*/  @!P4 LOP3.LUT R4, R5, R4, RZ, 0x3c, !PT ;  /* 0x000000040504c212 */ /* 0x000fc800078e3cff */
[----:B------:R-:W-:-:S05]  /*27aa0*/  @!P4 LOP3.LUT R5, R5, R4, RZ, 0x3c, !PT ;  /* 0x000000040505c212 */ /* 0x000fca00078e3cff */
[----:B------:R-:W4:Y:S04]  /*27ab0*/  @!P4 LDG.E.U16 R12, desc[UR8][R4.64] ;  /* 0x00000008040cc981 */ /* 0x000f28000c1e1500 */
[----:B--2---:R0:W-:Y:S04]  /*27ac0*/  STL [R1+0x1f4], R13 ;  /* 0x0001f40d01007387 */ /* 0x0041e80000100800 */
[----:B------:R-:W2:Y:S04]  /*27ad0*/  LDL R27, [R1+0x1958] ;  /* 0x00195800011b7983 */ /* 0x000ea80000100800 */
[----:B----4-:R1:W-:Y:S04]  /*27ae0*/  STL [R1+0x1f0], R12 ;  /* 0x0001f00c01007387 */ /* 0x0103e80000100800 */
[----:B------:R-:W4:Y:S04]  /*27af0*/  LDL R4, [R1+0x1914] ;  /* 0x0019140001047983 */ /* 0x000f280000100800 */
[----:B------:R-:W4:Y:S01]  /*27b00*/  LDL R5, [R1+0x1948] ;  /* 0x0019480001057983 */ /* 0x000f220000100800 */
[----:B------:R-:W-:Y:S01]  /*27b10*/  PRMT R23, RZ, 0x7610, R23 ;  /* 0x00007610ff177816 */ /* 0x000fe20000000017 */
[----:B0-----:R-:W1:Y:S01]  /*27b20*/  S2R R13, SR_TID.X ;  /* 0x00000000000d7919 */ /* 0x001e620000002100 */
[----:B----4-:R-:W-:-:S04]  /*27b30*/  @!P0 LOP3.LUT R5, R5, R4, RZ, 0x3c, !PT ;  /* 0x0000000405058212 */ /* 0x010fc800078e3cff */
[----:B------:R-:W-:-:S04]  /*27b40*/  @!P0 LOP3.LUT R4, R5, R4, RZ, 0x3c, !PT ;  /* 0x0000000405048212 */ /* 0x000fc800078e3cff */
[----:B------:R-:W-:-:S05]  /*27b50*/  @!P0 LOP3.LUT R5, R5, R4, RZ, 0x3c, !PT ;  /* 0x0000000405058212 */ /* 0x000fca00078e3cff */
[----:B------:R-:W4:Y:S01]  /*27b60*/  @!P0 LDG.E.U16 R23, desc[UR8][R4.64] ;  /* 0x0000000804178981 */ /* 0x000f22000c1e1500 */
[----:B-1----:R-:W-:-:S04]  /*27b70*/  SHF.R.U32.HI R12, RZ, 0x5, R13 ;  /* 0x00000005ff0c7819 */ /* 0x002fc8000001160d */
[----:B------:R-:W-:-:S04]  /*27b80*/  SGXT.U32 R12, R12, 0x1 ;  /* 0x000000010c0c781a */ /* 0x000fc80000000000 */
[----:B------:R-:W-:-:S04]  /*27b90*/  LOP3.LUT R12, R12, 0x6a, RZ, 0xfc, !PT ;  /* 0x0000006a0c0c7812 */ /* 0x000fc800078efcff */
[----:B------:R-:W-:Y:S02]  /*27ba0*/  ISETP.GE.AND P2, PT, R12, UR6, PT ;  /* 0x000000060c007c0c */ /* 0x000fe4000bf46270 */
[----:B------:R-:W-:Y:S02]  /*27bb0*/  SHF.R.U32.HI R12, RZ, 0x5, R13 ;  /* 0x00000005ff0c7819 */ /* 0x000fe4000001160d */
[----:B------:R-:W3:Y:S04]  /*27bc0*/  LDL R13, [R1+0x1960] ;  /* 0x00196000010d7983 */ /* 0x000ee80000100800 */
[----:B----4-:R0:W-:Y:S04]  /*27bd0*/  STL [R1+0x1ec], R23 ;  /* 0x0001ec1701007387 */ /* 0x0101e80000100800 */
[----:B0-----:R-:W4:Y:S04]  /*27be0*/  LDL.LU R23, [R1+0x3920] ;  /* 0x0039200001177983 */ /* 0x001f280000300800 */
[----:B------:R-:W2:Y:S04]  /*27bf0*/  LDL R4, [R1+0x191c] ;  /* 0x00191c0001047983 */ /* 0x000ea80000100800 */
[----:B------:R-:W2:Y:S01]  /*27c00*/  LDL R5, [R1+0x1950] ;  /* 0x0019500001057983 */ /* 0x000ea20000100800 */
[----:B------:R-:W-:-:S02]  /*27c10*/  PRMT R26, RZ, 0x7610, R26 ;  /* 0x00007610ff1a7816 */ /* 0x000fc4000000001a */
[----:B------:R-:W-:-:S04]  /*27c20*/  SGXT.U32 R12, R12, 0x1 ;  /* 0x000000010c0c781a */ /* 0x000fc80000000000 */
[----:B------:R-:W-:-:S04]  /*27c30*/  LOP3.LUT R12, R12, 0x6c, RZ, 0xfc, !PT ;  /* 0x0000006c0c0c7812 */ /* 0x000fc800078efcff */
[----:B------:R-:W-:Y:S02]  /*27c40*/  ISETP.GE.AND P3, PT, R12, UR6, PT ;  /* 0x000000060c007c0c */ /* 0x000fe4000bf66270 */
[----:B------:R-:W0:Y:S01]  /*27c50*/  S2R R12, SR_TID.X ;  /* 0x00000000000c7919 */ /* 0x000e220000002100 */
[----:B--2---:R-:W-:-:S04]  /*27c60*/  @!P1 LOP3.LUT R5, R5, R4, RZ, 0x3c, !PT ;  /* 0x0000000405059212 */ /* 0x004fc800078e3cff */
[----:B------:R-:W-:-:S04]  /*27c70*/  @!P1 LOP3.LUT R4, R5, R4, RZ, 0x3c, !PT ;  /* 0x0000000405049212 */ /* 0x000fc800078e3cff */
[----:B------:R-:W-:-:S05]  /*27c80*/  @!P1 LOP3.LUT R5, R5, R4, RZ, 0x3c, !PT ;  /* 0x0000000405059212 */ /* 0x000fca00078e3cff */
[----:B------:R1:W2:Y:S02]  /*27c90*/  @!P1 LDG.E.U16 R26, desc[UR8][R4.64] ;  /* 0x00000008041a9981 */ /* 0x0002a4000c1e1500 */
[----:B-1----:R-:W1:Y:S01]  /*27ca0*/  S2R R5, SR_TID.X ;  /* 0x0000000000057919 */ /* 0x002e620000002100 */
        /* <DEDUP_REMOVED lines=8> */
[----:B------:R-:W3:Y:S01]  /*27d30*/  LDL R5, [R1+0x1924] ;  /* 0x0019240001057983 */ /* 0x000ee20000100800 */
[----:B------:R-:W-:-:S04]  /*27d40*/  SGXT.U32 R4, R4, 0x1 ;  /* 0x000000010404781a */ /* 0x000fc80000000000 */
[----:B------:R-:W-:Y:S02]  /*27d50*/  LOP3.LUT R4, R4, 0x70, RZ, 0xfc, !PT ;  /* 0x0000007004047812 */ /* 0x000fe400078efcff */
[----:B----4-:R-:W-:Y:S02]  /*27d60*/  PRMT R23, RZ, 0x7610, R23 ;  /* 0x00007610ff177816 */ /* 0x010fe40000000017 */
[----:B------:R-:W-:Y:S01]  /*27d70*/  ISETP.GE.AND P1, PT, R4, UR6, PT ;  /* 0x0000000604007c0c */ /* 0x000fe2000bf26270 */
[----:B------:R-:W-:Y:S02]  /*27d80*/  @!P2 IMAD.MOV.U32 R4, RZ, RZ, R27 ;  /* 0x000000ffff04a224 */ /* 0x000fe400078e001b */
[----:B------:R-:W4:Y:S04]  /*27d90*/  LDL R27, [R1+0x1978] ;  /* 0x00197800011b7983 */ /* 0x000f280000100800 */
[----:B---3--:R0:W3:Y:S02]  /*27da0*/  @!P2 LDG.E.U16 R23, desc[UR8][R4.64] ;  /* 0x000000080417a981 */ /* 0x0080e4000c1e1500 */
[----:B0-----:R-:W0:Y:S02]  /*27db0*/  S2R R5, SR_TID.X ;  /* 0x0000000000057919 */ /* 0x001e240000002100 */
[----:B0-----:R-:W-:Y:S01]  /*27dc0*/  SHF.R.U32.HI R4, RZ, 0x5, R5 ;  /* 0x00000005ff047819 */ /* 0x001fe20000011605 */
[----:B---3--:R0:W-:Y:S04]  /*27dd0*/  STL [R1+0x1e4], R23 ;  /* 0x0001e41701007387 */ /* 0x0081e80000100800 */
[----:B0-----:R-:W3:Y:S04]  /*27de0*/  LDL.LU R23, [R1+0x3914] ;  /* 0x0039140001177983 */ /* 0x001ee80000300800 */
[----:B------:R-:W4:Y:S01]  /*27df0*/  LDL R5, [R1+0x192c] ;  /* 0x00192c0001057983 */ /* 0x000f220000100800 */
[----:B------:R-:W-:-:S04]  /*27e00*/  SGXT.U32 R4, R4, 0x1 ;  /* 0x000000010404781a */ /* 0x000fc80000000000 */
[----:B------:R-:W-:Y:S02]  /*27e10*/  LOP3.LUT R4, R4, 0x72, RZ, 0xfc, !PT ;  /* 0x0000007204047812 */ /* 0x000fe400078efcff */
[----:B--2---:R-:W-:Y:S02]  /*27e20*/  PRMT R26, RZ, 0x7610, R26 ;  /* 0x00007610ff1a7816 */ /* 0x004fe4000000001a */
[----:B------:R-:W-:Y:S01]  /*27e30*/  ISETP.GE.AND P2, PT, R4, UR6, PT ;  /* 0x0000000604007c0c */ /* 0x000fe2000bf46270 */
[----:B------:R-:W-:Y:S02]  /*27e40*/  @!P3 IMAD.MOV.U32 R4, RZ, RZ, R13 ;  /* 0x000000ffff04b224 */ /* 0x000fe400078e000d */
[----:B------:R-:W0:Y:S03]  /*27e50*/  S2R R13, SR_TID.X ;  /* 0x00000000000d7919 */ /* 0x000e260000002100 */
[----:B----4-:R-:W2:Y:S04]  /*27e60*/  @!P3 LDG.E.U16 R26, desc[UR8][R4.64] ;  /* 0x00000008041ab981 */ /* 0x010ea8000c1e1500 */
[----:B------:R-:W4:Y:S04]  /*27e70*/  LDL R4, [R1+0x1934] ;  /* 0x0019340001047983 */ /* 0x000f280000100800 */
[----:B------:R-:W4:Y:S01]  /*27e80*/  LDL R5, [R1+0x1968] ;  /* 0x0019680001057983 */ /* 0x000f220000100800 */
[----:B---3--:R-:W-:-:S03]  /*27e90*/  PRMT R23, RZ, 0x7610, R23 ;  /* 0x00007610ff177816 */ /* 0x008fc60000000017 */
[----:B--2---:R0:W-:Y:S02]  /*27ea0*/  STL [R1+0x1e0], R26 ;  /* 0x0001e01a01007387 */ /* 0x0041e40000100800 */
[--C-:B0-----:R-:W-:Y:S02]  /*27eb0*/  SHF.R.U32.HI R26, RZ, 0x5, R13.reuse ;  /* 0x00000005ff1a7819 */ /* 0x101fe4000001160d */
[----:B------:R-:W-:Y:S02]  /*27ec0*/  SHF.R.U32.HI R13, RZ, 0x5, R13 ;  /* 0x00000005ff0d7819 */ /* 0x000fe4000001160d */
[----:B----4-:R-:W-:Y:S02]  /*27ed0*/  @!P0 LOP3.LUT R5, R5, R4, RZ, 0x3c, !PT ;  /* 0x0000000405058212 */ /* 0x010fe400078e3cff */
[----:B------:R-:W-:Y:S02]  /*27ee0*/  SGXT.U32 R13, R13, 0x1 ;  /* 0x000000010d0d781a */ /* 0x000fe40000000000 */
[----:B------:R-:W-:-:S02]  /*27ef0*/  SGXT.U32 R26, R26, 0x1 ;  /* 0x000000011a1a781a */ /* 0x000fc40000000000 */
[----:B------:R-:W-:Y:S02]  /*27f00*/  @!P0 LOP3.LUT R4, R5, R4, RZ, 0x3c, !PT ;  /* 0x0000000405048212 */ /* 0x000fe400078e3cff */
[----:B------:R-:W-:Y:S02]  /*27f10*/  LOP3.LUT R13, R13, 0x74, RZ, 0xfc, !PT ;  /* 0x000000740d0d7812 */ /* 0x000fe400078efcff */
[----:B------:R-:W-:Y:S02]  /*27f20*/  LOP3.LUT R26, R26, 0x76, RZ, 0xfc, !PT ;  /* 0x000000761a1a7812 */ /* 0x000fe400078efcff */
[----:B------:R-:W-:Y:S02]  /*27f30*/  @!P0 LOP3.LUT R5, R5, R4, RZ, 0x3c, !PT ;  /* 0x0000000405058212 */ /* 0x000fe400078e3cff */
[----:B------:R-:W-:Y:S02]  /*27f40*/  ISETP.GE.AND P3, PT, R13, UR6, PT ;  /* 0x000000060d007c0c */ /* 0x000fe4000bf66270 */
[----:B------:R-:W2:Y:S01]  /*27f50*/  LDL.LU R13, [R1+0x3910] ;  /* 0x00391000010d7983 */ /* 0x000ea20000300800 */
[----:B------:R-:W-:-:S03]  /*27f60*/  ISETP.GE.AND P4, PT, R26, UR6, PT ;  /* 0x000000061a007c0c */ /* 0x000fc6000bf86270 */
[----:B------:R-:W3:Y:S04]  /*27f70*/  LDL.LU R26, [R1+0x390c] ;  /* 0x00390c00011a7983 */ /* 0x000ee80000300800 */
[----:B------:R0:W4:Y:S04]  /*27f80*/  @!P0 LDG.E.U16 R23, desc[UR8][R4.64] ;  /* 0x0000000804178981 */ /* 0x000128000c1e1500 */
[----:B------:R-:W0:Y:S04]  /*27f90*/  LDL R4, [R1+0x193c] ;  /* 0x00193c0001047983 */ /* 0x000e280000100800 */
[----:B------:R-:W0:Y:S01]  /*27fa0*/  LDL R5, [R1+0x1970] ;  /* 0x0019700001057983 */ /* 0x000e220000100800 */
[----:B--2---:R-:W-:-:S02]  /*27fb0*/  PRMT R13, RZ, 0x7610, R13 ;  /* 0x00007610ff0d7816 */ /* 0x004fc4000000000d */
[----:B0-----:R-:W-:-:S04]  /*27fc0*/  @!P1 LOP3.LUT R5, R5, R4, RZ, 0x3c, !PT ;  /* 0x0000000405059212 */ /* 0x001fc800078e3cff */
[----:B------:R-:W-:-:S04]  /*27fd0*/  @!P1 LOP3.LUT R4, R5, R4, RZ, 0x3c, !PT ;  /* 0x0000000405049212 */ /* 0x000fc800078e3cff */
[----:B------:R-:W-:-:S05]  /*27fe0*/  @!P1 LOP3.LUT R5, R5, R4, RZ, 0x3c, !PT ;  /* 0x0000000405059212 */ /* 0x000fca00078e3cff */
[----:B------:R0:W2:Y:S02]  /*27ff0*/  @!P1 LDG.E.U16 R13, desc[UR8][R4.64] ;  /* 0x00000008040d9981 */ /* 0x0000a4000c1e1500 */
[----:B0-----:R-:W0:Y:S02]  /*28000*/  S2R R5, SR_TID.X ;  /* 0x0000000000057919 */ /* 0x001e240000002100 */
[----:B----4-:R1:W-:Y:S04]  /*28010*/  STL [R1+0x1dc], R23 ;  /* 0x0001dc1701007387 */ /* 0x0103e80000100800 */
[----:B-1----:R-:W4:Y:S01]  /*28020*/  LDL R23, [R1+0x1988] ;  /* 0x0019880001177983 */ /* 0x002f220000100800 */
[----:B0-----:R-:W-:-:S03]  /*28030*/  SHF.R.U32.HI R4, RZ, 0x5, R5 ;  /* 0x00000005ff047819 */ /* 0x001fc60000011605 */
[----:B--2---:R0:W-:Y:S04]  /*28040*/  STL [R1+0x1d8], R13 ;  /* 0x0001d80d01007387 */ /* 0x0041e80000100800 */
[----:B0-----:R-:W2:Y:S04]  /*28050*/  LDL.LU R13, [R1+0x3908] ;  /* 0x00390800010d7983 */ /* 0x001ea80000300800 */
[----:B------:R-:W4:Y:S01]  /*28060*/  LDL R5, [R1+0x1944] ;  /* 0x0019440001057983 */ /* 0x000f220000100800 */
[----:B------:R-:W-:-:S04]  /*28070*/  SGXT.U32 R4, R4, 0x1 ;  /* 0x000000010404781a */ /* 0x000fc80000000000 */
[----:B------:R-:W-:Y:S02]  /*28080*/  LOP3.LUT R4, R4, 0x78, RZ, 0xfc, !PT ;  /* 0x0000007804047812 */ /* 0x000fe400078efcff */
[----:B---3--:R-:W-:Y:S02]  /*28090*/  PRMT R26, RZ, 0x7610, R26 ;  /* 0x00007610ff1a7816 */ /* 0x008fe4000000001a */
[----:B------:R-:W-:Y:S01]  /*280a0*/  ISETP.GE.AND P0, PT, R4, UR6, PT ;  /* 0x0000000604007c0c */ /* 0x000fe2000bf06270 */
[----:B------:R-:W-:-:S05]  /*280b0*/  @!P2 IMAD.MOV.U32 R4, RZ, RZ, R27 ;  /* 0x000000ffff04a224 */ /* 0x000fca00078e001b */
[----:B----4-:R-:W3:Y:S04]  /*280c0*/  @!P2 LDG.E.U16 R26, desc[UR8][R4.64] ;  /* 0x00000008041aa981 */ /* 0x010ee8000c1e1500 */
[----:B---3--:R0:W-:Y:S04]  /*280d0*/  STL [R1+0x1d4], R26 ;  /* 0x0001d41a01007387 */ /* 0x0081e80000100800 */
[----:B0-----:R-:W3:Y:S04]  /*280e0*/  LDL.LU R26, [R1+0x3904] ;  /* 0x00390400011a7983 */ /* 0x001ee80000300800 */
[----:B------:R-:W4:Y:S04]  /*280f0*/  LDL R4, [R1+0x194c] ;  /* 0x00194c0001047983 */ /* 0x000f280000100800 */
[----:B------:R-:W4:Y:S01]  /*28100*/  LDL R5, [R1+0x1990] ;  /* 0x0019900001057983 */ /* 0x000f220000100800 */
[----:B--2---:R-:W-:-:S02]  /*28110*/  PRMT R13, RZ, 0x7610, R13 ;  /* 0x00007610ff0d7816 */ /* 0x004fc4000000000d */
[----:B----4-:R-:W-:-:S04]  /*28120*/  @!P3 LOP3.LUT R5, R5, R4, RZ, 0x3c, !PT ;  /* 0x000000040505b212 */ /* 0x010fc800078e3cff */
[----:B------:R-:W-:-:S04]  /*28130*/  @!P3 LOP3.LUT R4, R5, R4, RZ, 0x3c, !PT ;  /* 0x000000040504b212 */ /* 0x000fc800078e3cff */
[----:B------:R-:W-:-:S05]  /*28140*/  @!P3 LOP3.LUT R5, R5, R4, RZ, 0x3c, !PT ;  /* 0x000000040505b212 */ /* 0x000fca00078e3cff */
[----:B------:R-:W2:Y:S04]  /*28150*/  @!P3 LDG.E.U16 R13, desc[UR8][R4.64] ;  /* 0x00000008040db981 */ /* 0x000ea8000c1e1500 */
        /* <DEDUP_REMOVED lines=8> */
[----:B------:R-:W3:Y:S01]  /*281e0*/  @!P4 LDG.E.U16 R26, desc[UR8][R4.64] ;  /* 0x00000008041ac981 */ /* 0x000ee2000c1e1500 */
[----:B------:R-:W0:Y:S02]  /*281f0*/  S2R R27, SR_TID.X ;  /* 0x00000000001b7919 */ /* 0x000e240000002100 */
[----:B0-----:R-:W-:-:S04]  /*28200*/  SHF.R.U32.HI R27, RZ, 0x5, R27 ;  /* 0x00000005ff1b7819 */ /* 0x001fc8000001161b */
[----:B------:R-:W-:-:S04]  /*28210*/  SGXT.U32 R27, R27, 0x1 ;  /* 0x000000011b1b781a */ /* 0x000fc80000000000 */
[----:B------:R-:W-:-:S04]  /*28220*/  LOP3.LUT R27, R27, 0x7a, RZ, 0xfc, !PT ;  /* 0x0000007a1b1b7812 */ /* 0x000fc800078efcff */
[----:B------:R-:W-:Y:S01]  /*28230*/  ISETP.GE.AND P1, PT, R27, UR6, PT ;  /* 0x000000061b007c0c */ /* 0x000fe2000bf26270 */
[----:B---3--:R0:W-:Y:S04]  /*28240*/  STL [R1+0x1cc], R26 ;  /* 0x0001cc1a01007387 */ /* 0x0081e80000100800 */
[----:B0-----:R-:W3:Y:S04]  /*28250*/  LDL.LU R26, [R1+0x38fc] ;  /* 0x0038fc00011a7983 */ /* 0x001ee80000300800 */
[----:B------:R-:W4:Y:S01]  /*28260*/  LDL R5, [R1+0x195c] ;  /* 0x00195c0001057983 */ /* 0x000f220000100800 */
[----:B------:R-:W0:Y:S01]  /*28270*/  S2R R27, SR_TID.X ;  /* 0x00000000001b7919 */ /* 0x000e220000002100 */
[----:B------:R-:W-:-:S02]  /*28280*/  PRMT R3, RZ, 0x7610, R3 ;  /* 0x00007610ff037816 */ /* 0x000fc40000000003 */
[----:B0-----:R-:W-:-:S04]  /*28290*/  SHF.R.U32.HI R4, RZ, 0x5, R27 ;  /* 0x00000005ff047819 */ /* 0x001fc8000001161b */
[----:B------:R-:W-:-:S04]  /*282a0*/  SGXT.U32 R4, R4, 0x1 ;  /* 0x000000010404781a */ /* 0x000fc80000000000 */
[----:B------:R-:W-:-:S04]  /*282b0*/  LOP3.LUT R4, R4, 0x7e, RZ, 0xfc, !PT ;  /* 0x0000007e04047812 */ /* 0x000fc800078efcff */
[----:B------:R-:W-:Y:S01]  /*282c0*/  ISETP.GE.AND P3, PT, R4, UR6, PT ;  /* 0x0000000604007c0c */ /* 0x000fe2000bf66270 */
[----:B------:R-:W-:-:S05]  /*282d0*/  @!P0 IMAD.MOV.U32 R4, RZ, RZ, R23 ;  /* 0x000000ffff048224 */ /* 0x000fca00078e0017 */
[----:B----4-:R-:W4:Y:S01]  /*282e0*/  @!P0 LDG.E.U16 R3, desc[UR8][R4.64] ;  /* 0x0000000804038981 */ /* 0x010f22000c1e1500 */
[----:B------:R-:W-:-:S04]  /*282f0*/  SHF.R.U32.HI R27, RZ, 0x5, R27 ;  /* 0x00000005ff1b7819 */ /* 0x000fc8000001161b */
[----:B------:R-:W-:-:S04]  /*28300*/  SGXT.U32 R27, R27, 0x1 ;  /* 0x000000011b1b781a */ /* 0x000fc80000000000 */
[----:B------:R-:W-:-:S04]  /*28310*/  LOP3.LUT R27, R27, 0x7c, RZ, 0xfc, !PT ;  /* 0x0000007c1b1b7812 */ /* 0x000fc800078efcff */
[----:B------:R-:W-:Y:S02]  /*28320*/  ISETP.GE.AND P2, PT, R27, UR6, PT ;  /* 0x000000061b007c0c */ /* 0x000fe4000bf46270 */
[----:B------:R-:W2:Y:S04]  /*28330*/  LDL.LU R27, [R1+0x38f8] ;  /* 0x0038f800011b7983 */ /* 0x000ea80000300800 */
[----:B----4-:R-:W-:Y:S04]  /*28340*/  STL [R1+0x1c8], R3 ;  /* 0x0001c80301007387 */ /* 0x010fe80000100800 */
        /* <DEDUP_REMOVED lines=16> */
[----:B------:R-:W3:Y:S01]  /*28450*/  @!P2 LDG.E.U16 R26, desc[UR8][R4.64] ;  /* 0x00000008041aa981 */ /* 0x000ee2000c1e1500 */
[----:B0-----:R-:W-:-:S04]  /*28460*/  LOP3.LUT R23, R23, 0x3f, RZ, 0xc0, !PT ;  /* 0x0000003f17177812 */ /* 0x001fc800078ec0ff */
[C---:B------:R-:W-:Y:S02]  /*28470*/  ISETP.GE.AND P4, PT, R23.reuse, UR6, PT ;  /* 0x0000000617007c0c */ /* 0x040fe4000bf86270 */
[----:B------:R-:W-:-:S04]  /*28480*/  LOP3.LUT R23, R23, 0x40, RZ, 0xfc, !PT ;  /* 0x0000004017177812 */ /* 0x000fc800078efcff */
[----:B------:R-:W-:Y:S02]  /*28490*/  ISETP.GE.AND P1, PT, R23, UR6, PT ;  /* 0x0000000617007c0c */ /* 0x000fe4000bf26270 */
[----:B------:R-:W4:Y:S04]  /*284a0*/  LDL.LU R23, [R1+0x38f0] ;  /* 0x0038f00001177983 */ /* 0x000f280000300800 */
        /* <DEDUP_REMOVED lines=8> */
[----:B------:R-:W2:Y:S01]  /*28530*/  @!P3 LDG.E.U16 R27, desc[UR8][R4.64] ;  /* 0x00000008041bb981 */ /* 0x000ea2000c1e1500 */
[----:B------:R-:W0:Y:S03]  /*28540*/  S2R R3, SR_TID.X ;  /* 0x0000000000037919 */ /* 0x000e260000002100 */
[----:B--2---:R1:W-:Y:S04]  /*28550*/  STL [R1+0x1bc], R27 ;  /* 0x0001bc1b01007387 */ /* 0x0043e80000100800 */
[----:B-1----:R-:W2:Y:S04]  /*28560*/  LDL.LU R27, [R1+0x38e8] ;  /* 0x0038e800011b7983 */ /* 0x002ea80000300800 */
[----:B------:R-:W4:Y:S04]  /*28570*/  LDL R4, [R1+0x18e8] ;  /* 0x0018e80001047983 */ /* 0x000f280000100800 */
[----:B------:R-:W4:Y:S01]  /*28580*/  LDL R5, [R1+0x1900] ;  /* 0x0019000001057983 */ /* 0x000f220000100800 */
[----:B0-----:R-:W-:-:S04]  /*28590*/  SHF.R.U32.HI R3, RZ, 0x5, R3 ;  /* 0x00000005ff037819 */ /* 0x001fc80000011603 */
[----:B------:R-:W-:-:S04]  /*285a0*/  SGXT.U32 R3, R3, 0x1 ;  /* 0x000000010303781a */ /* 0x000fc80000000000 */
[----:B------:R-:W-:Y:S02]  /*285b0*/  ISETP.GE.AND P0, PT, R3, UR6, PT ;  /* 0x0000000603007c0c */ /* 0x000fe4000bf06270 */
[----:B---3--:R-:W-:-:S11]  /*285c0*/  PRMT R26, RZ, 0x7610, R26 ;  /* 0x00007610ff1a7816 */ /* 0x008fd6000000001a */
[----:B----4-:R-:W-:-:S04]  /*285d0*/  @!P0 LOP3.LUT R5, R5, R4, RZ, 0x3c, !PT ;  /* 0x0000000405058212 */ /* 0x010fc800078e3cff */
[----:B------:R-:W-:-:S04]  /*285e0*/  @!P0 LOP3.LUT R4, R5, R4, RZ, 0x3c, !PT ;  /* 0x0000000405048212 */ /* 0x000fc800078e3cff */
[----:B------:R-:W-:-:S05]  /*285f0*/  @!P0 LOP3.LUT R5, R5, R4, RZ, 0x3c, !PT ;  /* 0x0000000405058212 */ /* 0x000fca00078e3cff */
[----:B------:R-:W3:Y:S01]  /*28600*/  @!P0 LDG.E.U16 R26, desc[UR8][R4.64] ;  /* 0x00000008041a8981 */ /* 0x000ee2000c1e1500 */
[----:B--2---:R-:W-:Y:S01]  /*28610*/  PRMT R27, RZ, 0x7610, R27 ;  /* 0x00007610ff1b7816 */ /* 0x004fe2000000001b */
[----:B------:R-:W-:Y:S06]  /*28620*/  BAR.SYNC.DEFER_BLOCKING 0x0 ;  /* 0x0000000000007b1d */ /* 0x000fec0000010000 */
[----:B---3--:R0:W-:Y:S04]  /*28630*/  STL [R1+0x1b8], R26 ;  /* 0x0001b81a01007387 */ /* 0x0081e80000100800 */
[----:B0-----:R-:W2:Y:S04]  /*28640*/  LDL.LU R26, [R1+0x38e4] ;  /* 0x0038e400011a7983 */ /* 0x001ea80000300800 */
[----:B------:R-:W3:Y:S04]  /*28650*/  LDL R4, [R1+0x16e8] ;  /* 0x0016e80001047983 */ /* 0x000ee80000100800 */
[----:B------:R-:W3:Y:S02]  /*28660*/  LDL R5, [R1+0x16ec] ;  /* 0x0016ec0001057983 */ /* 0x000ee40000100800 */
[----:B---3--:R-:W-:-:S04]  /*28670*/  @!P4 LOP3.LUT R5, R5, R4, RZ, 0x3c, !PT ;  /* 0x000000040505c212 */ /* 0x008fc800078e3cff */
[----:B------:R-:W-:-:S04]  /*28680*/  @!P4 LOP3.LUT R4, R5, R4, RZ, 0x3c, !PT ;  /* 0x000000040504c212 */ /* 0x000fc800078e3cff */
[----:B------:R-:W-:-:S05]  /*28690*/  @!P4 LOP3.LUT R5, R5, R4, RZ, 0x3c, !PT ;  /* 0x000000040505c212 */ /* 0x000fca00078e3cff */
[----:B------:R-:W3:Y:S04]  /*286a0*/  @!P4 LDG.E.U16 R27, desc[UR8][R4.64] ;  /* 0x00000008041bc981 */ /* 0x000ee8000c1e1500 */
        /* <DEDUP_REMOVED lines=459> */
[----:B---3--:R0:W-:Y:S04]  /*2a360*/  STL [R1+0xe8], R13 ;  /* 0x0000e80d01007387 */ /* 0x0081e80000100800 */
[----:B0-----:R-:W3:Y:S04]  /*2a370*/  LDL.LU R13, [R1+0x3814] ;  /* 0x00381400010d7983 */ /* 0x001ee80000300800 */
[----:B------:R-:W2:Y:S04]  /*2a380*/  LDL R4, [R1+0x9e8] ;  /* 0x0009e80001047983 */ /* 0x000ea80000100800 */
[----:B------:R-:W2:Y:S01]  /*2a390*/  LDL R5, [R1+0x9ec] ;  /* 0x0009ec0001057983 */ /* 0x000ea20000100800 */
[----:B------:R-:W-:-:S02]  /*2a3a0*/  PRMT R12, RZ, 0x7610, R12 ;  /* 0x00007610ff0c7816 */ /* 0x000fc4000000000c */
[----:B--2---:R-:W-:-:S04]  /*2a3b0*/  @!P4 LOP3.LUT R5, R5, R4, RZ, 0x3c, !PT ;  /* 0x000000040505c212 */ /* 0x004fc800078e3cff */
        /* <DEDUP_REMOVED lines=40> */
[----:B------:R-:W3:Y:S01]  /*2a640*/  LDL R5, [R1+0x8e4] ;  /* 0x0008e40001057983 */ /* 0x000ee20000100800 */
[----:B------:R-:W-:-:S03]  /*2a650*/  PRMT R26, RZ, 0x7610, R26 ;  /* 0x00007610ff1a7816 */ /* 0x000fc6000000001a */
[----:B----4-:R-:W-:Y:S01]  /*2a660*/  STL [R1+0x371c], R27 ;  /* 0x00371c1b01007387 */ /* 0x010fe20000100800 */
[----:B---3--:R-:W-:-:S04]  /*2a670*/  @!P1 LOP3.LUT R5, R5, R4, RZ, 0x3c, !PT ;  /* 0x0000000405059212 */ /* 0x008fc800078e3cff */
[----:B------:R-:W-:-:S04]  /*2a680*/  @!P1 LOP3.LUT R4, R5, R4, RZ, 0x3c, !PT ;  /* 0x0000000405049212 */ /* 0x000fc800078e3cff */
[----:B------:R-:W-:-:S05]  /*2a690*/  @!P1 LOP3.LUT R5, R5, R4, RZ, 0x3c, !PT ;  /* 0x0000000405059212 */ /* 0x000fca00078e3cff */
[----:B------:R-:W3:Y:S04]  /*2a6a0*/  @!P1 LDG.E.U16 R26, desc[UR8][R4.64] ;  /* 0x00000008041a9981 */ /* 0x000ee8000c1e1500 */
[----:B------:R-:W4:Y:S04]  /*2a6b0*/  LDL R4, [R1+0x868] ;  /* 0x0008680001047983 */ /* 0x000f280000100800 */
[----:B------:R-:W4:Y:S01]  /*2a6c0*/  LDL R5, [R1+0x86c] ;  /* 0x00086c0001057983 */ /* 0x000f220000100800 */
[----:B------:R-:W-:-:S03]  /*2a6d0*/  PRMT R23, RZ, 0x7610, R23 ;  /* 0x00007610ff177816 */ /* 0x000fc60000000017 */
[----:B---3--:R-:W-:Y:S01]  /*2a6e0*/  STL [R1+0x3720], R26 ;  /* 0x0037201a01007387 */ /* 0x008fe20000100800 */
[----:B----4-:R-:W-:-:S04]  /*2a6f0*/  @!P4 LOP3.LUT R5, R5, R4, RZ, 0x3c, !PT ;  /* 0x000000040505c212 */ /* 0x010fc800078e3cff */
        /* <DEDUP_REMOVED lines=37> */
[----:B--2---:R-:W-:-:S03]  /*2a950*/  PRMT R9, RZ, 0x7610, R9 ;  /* 0x00007610ff097816 */ /* 0x004fc60000000009 */
[----:B---3--:R-:W-:Y:S01]  /*2a960*/  STL [R1+0x3734], R10 ;  /* 0x0037340a01007387 */ /* 0x008fe20000100800 */
[----:B----4-:R-:W-:-:S04]  /*2a970*/  @!P1 LOP3.LUT R5, R5, R4, RZ, 0x3c, !PT ;  /* 0x0000000405059212 */ /* 0x010fc800078e3cff */
        /* <DEDUP_REMOVED lines=9> */
[----:B------:R-:W3:Y:S04]  /*2aa10*/  @!P4 LDG.E.U16 R0, desc[UR8][R4.64] ;  /* 0x000000080400c981 */ /* 0x000ee8000c1e1500 */
[----:B--2---:R-:W-:Y:S04]  /*2aa20*/  STL [R1+0x3738], R9 ;  /* 0x0037380901007387 */ /* 0x004fe80000100800 */
[----:B---3--:R0:W-:Y:S04]  /*2aa30*/  STL [R1+0xd4], R0 ;  /* 0x0000d40001007387 */ /* 0x0081e80000100800 */
[----:B0-----:R-:W2:Y:S04]  /*2aa40*/  LDL.LU R0, [R1+0x3800] ;  /* 0x0038000001007983 */ /* 0x001ea80000300800 */
        /* <DEDUP_REMOVED lines=294> */
[----:B0-----:R-:W2:Y:S04]  /*2bcb0*/  LDL R23, [R1+0xd5c] ;  /* 0x000d5c0001177983 */ /* 0x001ea80000100800 */
        /* <DEDUP_REMOVED lines=26> */
[----:B------:R0:W4:Y:S04]  /*2be60*/  @!P4 LDG.E.U16 R27, desc[UR8][R4.64] ;  /* 0x00000008041bc981 */ /* 0x000128000c1e1500 */
[----:B------:R-:W0:Y:S04]  /*2be70*/  LDL R4, [R1+0xdd0] ;  /* 0x000dd00001047983 */ /* 0x000e280000100800 */
[----:B------:R-:W0:Y:S01]  /*2be80*/  LDL R5, [R1+0xdd4] ;  /* 0x000dd40001057983 */ /* 0x000e220000100800 */
[----:B------:R-:W-:Y:S02]  /*2be90*/  PRMT R22, RZ, 0x7610, R22 ;  /* 0x00007610ff167816 */ /* 0x000fe40000000016 */
[----:B0-----:R-:W-:-:S04]  /*2bea0*/  @!P1 LOP3.LUT R5, R5, R4, RZ, 0x3c, !PT ;  /* 0x0000000405059212 */ /* 0x001fc800078e3cff */
[----:B------:R-:W-:-:S04]  /*2beb0*/  @!P1 LOP3.LUT R4, R5, R4, RZ, 0x3c, !PT ;  /* 0x0000000405049212 */ /* 0x000fc800078e3cff */
[----:B------:R-:W-:-:S05]  /*2bec0*/  @!P1 LOP3.LUT R5, R5, R4, RZ, 0x3c, !PT ;  /* 0x0000000405059212 */ /* 0x000fca00078e3cff */
[----:B------:R-:W3:Y:S04]  /*2bed0*/  @!P1 LDG.E.U16 R22, desc[UR8][R4.64] ;  /* 0x0000000804169981 */ /* 0x000ee8000c1e1500 */
[----:B----4-:R0:W-:Y:S04]  /*2bee0*/  STL [R1+0x44], R27 ;  /* 0x0000441b01007387 */ /* 0x0101e80000100800 */
[----:B0-----:R-:W4:Y:S04]  /*2bef0*/  LDL R27, [R1+0xc5c] ;  /* 0x000c5c00011b7983 */ /* 0x001f280000100800 */
[----:B---3--:R0:W-:Y:S04]  /*2bf00*/  STL [R1+0x40], R22 ;  /* 0x0000401601007387 */ /* 0x0081e80000100800 */
[----:B0-----:R-:W3:Y:S04]  /*2bf10*/  LDL.LU R22, [R1+0x3774] ;  /* 0x0037740001167983 */ /* 0x001ee80000300800 */
[----:B------:R-:W2:Y:S01]  /*2bf20*/  LDL R5, [R1+0xd58] ;  /* 0x000d580001057983 */ /* 0x000ea20000100800 */
[----:B------:R-:W-:Y:S01]  /*2bf30*/  PRMT R18, RZ, 0x7610, R18 ;  /* 0x00007610ff127816 */ /* 0x000fe20000000012 */
[----:B------:R-:W-:-:S02]  /*2bf40*/  @!P4 IMAD.MOV.U32 R4, RZ, RZ, R23 ;  /* 0x000000ffff04c224 */ /* 0x000fc400078e0017 */
[----:B------:R-:W3:Y:S04]  /*2bf50*/  LDL R23, [R1+0xc54] ;  /* 0x000c540001177983 */ /* 0x000ee80000100800 */
[----:B--2---:R-:W2:Y:S04]  /*2bf60*/  @!P4 LDG.E.U16 R18, desc[UR8][R4.64] ;  /* 0x000000080412c981 */ /* 0x004ea8000c1e1500 */
        /* <DEDUP_REMOVED lines=26> */
[----:B------:R-:W2:Y:S01]  /*2c110*/  @!P1 LDG.E.U16 R19, desc[UR8][R4.64] ;  /* 0x0000000804139981 */ /* 0x000ea2000c1e1500 */
[----:B------:R-:W-:-:S03]  /*2c120*/  PRMT R26, RZ, 0x7610, R26 ;  /* 0x00007610ff1a7816 */ /* 0x000fc6000000001a */
[----:B--2---:R0:W-:Y:S04]  /*2c130*/  STL [R1+0x30], R19 ;  /* 0x0000301301007387 */ /* 0x0041e80000100800 */
[----:B0-----:R-:W2:Y:S04]  /*2c140*/  LDL.LU R19, [R1+0x3764] ;  /* 0x0037640001137983 */ /* 0x001ea80000300800 */
[----:B------:R-:W4:Y:S01]  /*2c150*/  LDL R5, [R1+0xc58] ;  /* 0x000c580001057983 */ /* 0x000f220000100800 */
[----:B------:R-:W-:Y:S01]  /*2c160*/  @!P4 IMAD.MOV.U32 R4, RZ, RZ, R27 ;  /* 0x000000ffff04c224 */ /* 0x000fe200078e001b */
[----:B------:R-:W-:-:S02]  /*2c170*/  PRMT R14, RZ, 0x7610, R14 ;  /* 0x00007610ff0e7816 */ /* 0x000fc4000000000e */
[----:B------:R-:W3:Y:S04]  /*2c180*/  LDL R27, [R1+0xb50] ;  /* 0x000b5000011b7983 */ /* 0x000ee80000100800 */
[----:B----4-:R0:W4:Y:S04]  /*2c190*/  @!P4 LDG.E.U16 R26, desc[UR8][R4.64] ;  /* 0x00000008041ac981 */ /* 0x010128000c1e1500 */
[----:B------:R-:W2:Y:S01]  /*2c1a0*/  LDL R5, [R1+0xc50] ;  /* 0x000c500001057983 */ /* 0x000ea20000100800 */
[----:B0-----:R-:W-:-:S03]  /*2c1b0*/  @!P1 IMAD.MOV.U32 R4, RZ, RZ, R23 ;  /* 0x000000ffff049224 */ /* 0x001fc600078e0017 */
[----:B----4-:R0:W-:Y:S01]  /*2c1c0*/  STL [R1+0x2c], R26 ;  /* 0x00002c1a01007387 */ /* 0x0101e20000100800 */
[----:B------:R-:W-:-:S03]  /*2c1d0*/  PRMT R20, RZ, 0x7610, R20 ;  /* 0x00007610ff147816 */ /* 0x000fc60000000014 */
[----:B------:R-:W4:Y:S04]  /*2c1e0*/  LDL R23, [R1+0xad8] ;  /* 0x000ad80001177983 */ /* 0x000f280000100800 */
[----:B--2---:R1:W2:Y:S04]  /*2c1f0*/  @!P1 LDG.E.U16 R14, desc[UR8][R4.64] ;  /* 0x00000008040e9981 */ /* 0x0042a8000c1e1500 */
[----:B0-----:R-:W3:Y:S04]  /*2c200*/  LDL R26, [R1+0xb54] ;  /* 0x000b5400011a7983 */ /* 0x001ee80000100800 */
[----:B------:R-:W1:Y:S04]  /*2c210*/  LDL R4, [R1+0xbd8] ;  /* 0x000bd80001047983 */ /* 0x000e680000100800 */
[----:B------:R-:W1:Y:S02]  /*2c220*/  LDL R5, [R1+0xbdc] ;  /* 0x000bdc0001057983 */ /* 0x000e640000100800 */
[----:B-1----:R-:W-:-:S04]  /*2c230*/  @!P4 LOP3.LUT R5, R5, R4, RZ, 0x3c, !PT ;  /* 0x000000040505c212 */ /* 0x002fc800078e3cff */
        /* <DEDUP_REMOVED lines=19> */
[----:B------:R-:W-:Y:S02]  /*2c370*/  PRMT R11, RZ, 0x7610, R11 ;  /* 0x00007610ff0b7816 */ /* 0x000fe4000000000b */
[----:B--2---:R-:W-:-:S04]  /*2c380*/  @!P4 LOP3.LUT R5, R5, R4, RZ, 0x3c, !PT ;  /* 0x000000040505c212 */ /* 0x004fc800078e3cff */
[----:B------:R-:W-:-:S04]  /*2c390*/  @!P4 LOP3.LUT R4, R5, R4, RZ, 0x3c, !PT ;  /* 0x000000040504c212 */ /* 0x000fc800078e3cff */
[----:B------:R-:W-:-:S05]  /*2c3a0*/  @!P4 LOP3.LUT R5, R5, R4, RZ, 0x3c, !PT ;  /* 0x000000040505c212 */ /* 0x000fca00078e3cff */
[----:B------:R0:W2:Y:S02]  /*2c3b0*/  @!P4 LDG.E.U16 R13, desc[UR8][R4.64] ;  /* 0x00000008040dc981 */ /* 0x0000a4000c1e1500 */
[----:B0-----:R-:W-:Y:S02]  /*2c3c0*/  @!P1 IMAD.MOV.U32 R4, RZ, RZ, R26 ;  /* 0x000000ffff049224 */ /* 0x001fe400078e001a */
[----:B------:R-:W-:-:S05]  /*2c3d0*/  @!P1 IMAD.MOV.U32 R5, RZ, RZ, R27 ;  /* 0x000000ffff059224 */ /* 0x000fca00078e001b */
[----:B------:R0:W4:Y:S01]  /*2c3e0*/  @!P1 LDG.E.U16 R11, desc[UR8][R4.64] ;  /* 0x00000008040b9981 */ /* 0x000122000c1e1500 */
[----:B------:R-:W-:Y:S01]  /*2c3f0*/  PRMT R10, RZ, 0x7610, R10 ;  /* 0x00007610ff0a7816 */ /* 0x000fe2000000000a */
[----:B0-----:R-:W-:Y:S02]  /*2c400*/  @!P4 IMAD.MOV.U32 R4, RZ, RZ, R14 ;  /* 0x000000ffff04c224 */ /* 0x001fe400078e000e */
[----:B------:R-:W-:-:S05]  /*2c410*/  @!P4 IMAD.MOV.U32 R5, RZ, RZ, R23 ;  /* 0x000000ffff05c224 */ /* 0x000fca00078e0017 */
[----:B------:R0:W3:Y:S04]  /*2c420*/  @!P4 LDG.E.U16 R10, desc[UR8][R4.64] ;  /* 0x00000008040ac981 */ /* 0x0000e8000c1e1500 */
[----:B--2---:R1:W-:Y:S04]  /*2c430*/  STL [R1+0x1c], R13 ;  /* 0x00001c0d01007387 */ /* 0x0043e80000100800 */
[----:B------:R-:W2:Y:S04]  /*2c440*/  LDL R27, [R1+0xa50] ;  /* 0x000a5000011b7983 */ /* 0x000ea80000100800 */
[----:B-1----:R-:W2:Y:S04]  /*2c450*/  LDL R13, [R1+0xa5c] ;  /* 0x000a5c00010d7983 */ /* 0x002ea80000100800 */
[----:B----4-:R1:W-:Y:S04]  /*2c460*/  STL [R1+0x18], R11 ;  /* 0x0000180b01007387 */ /* 0x0103e80000100800 */
[----:B------:R-:W0:Y:S04]  /*2c470*/  LDL R4, [R1+0xad0] ;  /* 0x000ad00001047983 */ /* 0x000e280000100800 */
[----:B------:R-:W0:Y:S01]  /*2c480*/  LDL R5, [R1+0xad4] ;  /* 0x000ad40001057983 */ /* 0x000e220000100800 */
[----:B------:R-:W-:-:S03]  /*2c490*/  PRMT R0, RZ, 0x7610, R0 ;  /* 0x00007610ff007816 */ /* 0x000fc60000000000 */
[----:B------:R-:W4:Y:S04]  /*2c4a0*/  LDL R26, [R1+0x9d8] ;  /* 0x0009d800011a7983 */ /* 0x000f280000100800 */
[----:B------:R-:W4:Y:S04]  /*2c4b0*/  LDL R23, [R1+0x9dc] ;  /* 0x0009dc0001177983 */ /* 0x000f280000100800 */
[----:B------:R-:W4:Y:S04]  /*2c4c0*/  LDL R14, [R1+0x9d0] ;  /* 0x0009d000010e7983 */ /* 0x000f280000100800 */
[----:B-1----:R-:W4:Y:S01]  /*2c4d0*/  LDL R11, [R1+0xa54] ;  /* 0x000a5400010b7983 */ /* 0x002f220000100800 */
[----:B0-----:R-:W-:-:S04]  /*2c4e0*/  @!P1 LOP3.LUT R5, R5, R4, RZ, 0x3c, !PT ;  /* 0x0000000405059212 */ /* 0x001fc800078e3cff */
[----:B------:R-:W-:-:S04]  /*2c4f0*/  @!P1 LOP3.LUT R4, R5, R4, RZ, 0x3c, !PT ;  /* 0x0000000405049212 */ /* 0x000fc800078e3cff */
[----:B------:R-:W-:-:S05]  /*2c500*/  @!P1 LOP3.LUT R5, R5, R4, RZ, 0x3c, !PT ;  /* 0x0000000405059212 */ /* 0x000fca00078e3cff */
[----:B------:R-:W2:Y:S04]  /*2c510*/  @!P1 LDG.E.U16 R0, desc[UR8][R4.64] ;  /* 0x0000000804009981 */ /* 0x000ea8000c1e1500 */
[----:B---3--:R0:W-:Y:S04]  /*2c520*/  STL [R1+0x14], R10 ;  /* 0x0000140a01007387 */ /* 0x0081e80000100800 */
[----:B0-----:R-:W3:Y:S04]  /*2c530*/  LDL R10, [R1+0x9d4] ;  /* 0x0009d400010a7983 */ /* 0x001ee80000100800 */
[----:B--2---:R-:W-:Y:S04]  /*2c540*/  STL [R1+0x10], R0 ;  /* 0x0000100001007387 */ /* 0x004fe80000100800 */
[----:B------:R-:W2:Y:S01]  /*2c550*/  LDL R5, [R1+0xa58] ;  /* 0x000a580001057983 */ /* 0x000ea20000100800 */
[----:B------:R-:W-:Y:S01]  /*2c560*/  PRMT R12, RZ, 0x7610, R12 ;  /* 0x00007610ff0c7816 */ /* 0x000fe2000000000c */
[----:B------:R-:W-:Y:S01]  /*2c570*/  @!P4 IMAD.MOV.U32 R4, RZ, RZ, R13 ;  /* 0x000000ffff04c224 */ /* 0x000fe200078e000d */
[----:B------:R-:W-:-:S02]  /*2c580*/  PRMT R2, RZ, 0x7610, R2 ;  /* 0x00007610ff027816 */ /* 0x000fc40000000002 */
[----:B------:R-:W-:Y:S02]  /*2c590*/  PRMT R15, RZ, 0x7610, R15 ;  /* 0x00007610ff0f7816 */ /* 0x000fe4000000000f */
[----:B------:R-:W-:Y:S01]  /*2c5a0*/  PRMT R9, RZ, 0x7610, R9 ;  /* 0x00007610ff097816 */ /* 0x000fe20000000009 */
[----:B------:R-:W3:Y:S04]  /*2c5b0*/  LDL R13, [R1+0x958] ;  /* 0x00095800010d7983 */ /* 0x000ee80000100800 */
[----:B--2---:R4:W2:Y:S02]  /*2c5c0*/  @!P4 LDG.E.U16 R12, desc[UR8][R4.64] ;  /* 0x00000008040cc981 */ /* 0x0048a4000c1e1500 */
[----:B----4-:R-:W-:Y:S02]  /*2c5d0*/  @!P1 IMAD.MOV.U32 R4, RZ, RZ, R11 ;  /* 0x000000ffff049224 */ /* 0x010fe400078e000b */
[----:B------:R-:W-:-:S05]  /*2c5e0*/  @!P1 IMAD.MOV.U32 R5, RZ, RZ, R27 ;  /* 0x000000ffff059224 */ /* 0x000fca00078e001b */
[----:B------:R0:W4:Y:S02]  /*2c5f0*/  @!P1 LDG.E.U16 R2, desc[UR8][R4.64] ;  /* 0x0000000804029981 */ /* 0x000124000c1e1500 */
[----:B0-----:R-:W-:Y:S02]  /*2c600*/  @!P4 IMAD.MOV.U32 R4, RZ, RZ, R23 ;  /* 0x000000ffff04c224 */ /* 0x001fe400078e0017 */
[----:B------:R-:W-:-:S05]  /*2c610*/  @!P4 IMAD.MOV.U32 R5, RZ, RZ, R26 ;  /* 0x000000ffff05c224 */ /* 0x000fca00078e001a */
[----:B------:R3:W4:Y:S02]  /*2c620*/  @!P4 LDG.E.U16 R15, desc[UR8][R4.64] ;  /* 0x00000008040fc981 */ /* 0x000724000c1e1500 */
[----:B---3--:R-:W-:Y:S02]  /*2c630*/  @!P1 IMAD.MOV.U32 R4, RZ, RZ, R10 ;  /* 0x000000ffff049224 */ /* 0x008fe400078e000a */
[----:B------:R-:W-:-:S05]  /*2c640*/  @!P1 IMAD.MOV.U32 R5, RZ, RZ, R14 ;  /* 0x000000ffff059224 */ /* 0x000fca00078e000e */
[----:B------:R-:W3:Y:S04]  /*2c650*/  @!P1 LDG.E.U16 R9, desc[UR8][R4.64] ;  /* 0x0000000804099981 */ /* 0x000ee8000c1e1500 */
[----:B--2---:R0:W-:Y:S04]  /*2c660*/  STL [R1+0xc], R12 ;  /* 0x00000c0c01007387 */ /* 0x0041e80000100800 */
[----:B------:R-:W2:Y:S04]  /*2c670*/  LDL R11, [R1+0x950] ;  /* 0x00095000010b7983 */ /* 0x000ea80000100800 */
[----:B0-----:R-:W2:Y:S04]  /*2c680*/  LDL R12, [R1+0x95c] ;  /* 0x00095c00010c7983 */ /* 0x001ea80000100800 */
[----:B----4-:R0:W-:Y:S04]  /*2c690*/  STL [R1+0x8], R2 ;  /* 0x0000080201007387 */ /* 0x0101e80000100800 */
[----:B0-----:R-:W4:Y:S04]  /*2c6a0*/  LDL R2, [R1+0x954] ;  /* 0x0009540001027983 */ /* 0x001f280000100800 */
[----:B------:R0:W-:Y:S04]  /*2c6b0*/  STL [R1+0x4], R15 ;  /* 0x0000040f01007387 */ /* 0x0001e80000100800 */
[----:B------:R-:W4:Y:S04]  /*2c6c0*/  LDL R14, [R1+0x8dc] ;  /* 0x0008dc00010e7983 */ /* 0x000f280000100800 */
[----:B------:R-:W4:Y:S04]  /*2c6d0*/  LDL R10, [R1+0x8d0] ;  /* 0x0008d000010a7983 */ /* 0x000f280000100800 */
[----:B0-----:R-:W4:Y:S04]  /*2c6e0*/  LDL R15, [R1+0x8d8] ;  /* 0x0008d800010f7983 */ /* 0x001f280000100800 */
[----:B---3--:R0:W-:Y:S04]  /*2c6f0*/  STL [R1], R9 ;  /* 0x0000000901007387 */ /* 0x0081e80000100800 */
[----:B0-----:R-:W3:Y:S01]  /*2c700*/  LDL R9, [R1+0x8d4] ;  /* 0x0008d40001097983 */ /* 0x001ee20000100800 */
[----:B------:R-:W-:Y:S01]  /*2c710*/  PRMT R29, RZ, 0x7610, R29 ;  /* 0x00007610ff1d7816 */ /* 0x000fe2000000001d */
[----:B------:R-:W-:Y:S01]  /*2c720*/  @!P4 IMAD.MOV.U32 R5, RZ, RZ, R13 ;  /* 0x000000ffff05c224 */ /* 0x000fe200078e000d */
[----:B------:R-:W-:-:S02]  /*2c730*/  PRMT R28, RZ, 0x7610, R28 ;  /* 0x00007610ff1c7816 */ /* 0x000fc4000000001c */
[----:B------:R-:W-:Y:S02]  /*2c740*/  PRMT R25, RZ, 0x7610, R25 ;  /* 0x00007610ff197816 */ /* 0x000fe40000000019 */
[----:B------:R-:W-:Y:S01]  /*2c750*/  PRMT R24, RZ, 0x7610, R24 ;  /* 0x00007610ff187816 */ /* 0x000fe20000000018 */
[----:B------:R-:W3:Y:S01]  /*2c760*/  LDL R13, [R1+0x858] ;  /* 0x00085800010d7983 */ /* 0x000ee20000100800 */
[----:B--2---:R-:W-:-:S03]  /*2c770*/  @!P4 IMAD.MOV.U32 R4, RZ, RZ, R12 ;  /* 0x000000ffff04c224 */ /* 0x004fc600078e000c */
[----:B------:R-:W2:Y:S04]  /*2c780*/  LDL R12, [R1+0x85c] ;  /* 0x00085c00010c7983 */ /* 0x000ea80000100800 */
[----:B------:R0:W2:Y:S02]  /*2c790*/  @!P4 LDG.E.U16 R29, desc[UR8][R4.64] ;  /* 0x00000008041dc981 */ /* 0x0000a4000c1e1500 */
[----:B0-----:R-:W-:Y:S02]  /*2c7a0*/  @!P1 IMAD.MOV.U32 R5, RZ, RZ, R11 ;  /* 0x000000ffff059224 */ /* 0x001fe400078e000b */
[----:B----4-:R-:W-:-:S05]  /*2c7b0*/  @!P1 IMAD.MOV.U32 R4, RZ, RZ, R2 ;  /* 0x000000ffff049224 */ /* 0x010fca00078e0002 */
[----:B------:R0:W4:Y:S02]  /*2c7c0*/  @!P1 LDG.E.U16 R28, desc[UR8][R4.64] ;  /* 0x00000008041c9981 */ /* 0x000124000c1e1500 */
[----:B0-----:R-:W-:Y:S02]  /*2c7d0*/  @!P4 IMAD.MOV.U32 R4, RZ, RZ, R14 ;  /* 0x000000ffff04c224 */ /* 0x001fe400078e000e */
[----:B------:R-:W-:-:S05]  /*2c7e0*/  @!P4 IMAD.MOV.U32 R5, RZ, RZ, R15 ;  /* 0x000000ffff05c224 */ /* 0x000fca00078e000f */
[----:B------:R0:W4:Y:S02]  /*2c7f0*/  @!P4 LDG.E.U16 R25, desc[UR8][R4.64] ;  /* 0x000000080419c981 */ /* 0x000124000c1e1500 */
[----:B0-----:R-:W-:Y:S02]  /*2c800*/  @!P1 IMAD.MOV.U32 R5, RZ, RZ, R10 ;  /* 0x000000ffff059224 */ /* 0x001fe400078e000a */
[----:B---3--:R-:W-:-:S05]  /*2c810*/  @!P1 IMAD.MOV.U32 R4, RZ, RZ, R9 ;  /* 0x000000ffff049224 */ /* 0x008fca00078e0009 */
[----:B------:R0:W3:Y:S01]  /*2c820*/  @!P1 LDG.E.U16 R24, desc[UR8][R4.64] ;  /* 0x0000000804189981 */ /* 0x0000e2000c1e1500 */
[----:B------:R-:W-:Y:S01]  /*2c830*/  PRMT R8, RZ, 0x7610, R8 ;  /* 0x00007610ff087816 */ /* 0x000fe20000000008 */
[----:B0-----:R-:W-:Y:S02]  /*2c840*/  @!P4 IMAD.MOV.U32 R5, RZ, RZ, R13 ;  /* 0x000000ffff05c224 */ /* 0x001fe400078e000d */
[----:B--2---:R-:W-:Y:S04]  /*2c850*/  STL [R1+0x36a0], R29 ;  /* 0x0036a01d01007387 */ /* 0x004fe80000100800 */
[----:B------:R-:W2:Y:S04]  /*2c860*/  LDL R11, [R1+0x850] ;  /* 0x00085000010b7983 */ /* 0x000ea80000100800 */
[----:B------:R-:W2:Y:S01]  /*2c870*/  LDL R2, [R1+0x854] ;  /* 0x0008540001027983 */ /* 0x000ea20000100800 */
[----:B------:R-:W-:-:S05]  /*2c880*/  @!P4 IMAD.MOV.U32 R4, RZ, RZ, R12 ;  /* 0x000000ffff04c224 */ /* 0x000fca00078e000c */
[----:B------:R2:W2:Y:S04]  /*2c890*/  @!P4 LDG.E.U16 R8, desc[UR8][R4.64] ;  /* 0x000000080408c981 */ /* 0x0004a8000c1e1500 */
[----:B----4-:R-:W-:Y:S04]  /*2c8a0*/  STL [R1+0x36a4], R28 ;  /* 0x0036a41c01007387 */ /* 0x010fe80000100800 */
[----:B------:R-:W-:Y:S04]  /*2c8b0*/  STL [R1+0x36a8], R25 ;  /* 0x0036a81901007387 */ /* 0x000fe80000100800 */
[----:B------:R-:W4:Y:S04]  /*2c8c0*/  LDL R10, [R1+0x7d8] ;  /* 0x0007d800010a7983 */ /* 0x000f280000100800 */
[----:B------:R-:W4:Y:S04]  /*2c8d0*/  LDL R9, [R1+0x7dc] ;  /* 0x0007dc0001097983 */ /* 0x000f280000100800 */
[----:B---3--:R0:W-:Y:S04]  /*2c8e0*/  STL [R1+0x36ac], R24 ;  /* 0x0036ac1801007387 */ /* 0x0081e80000100800 */
[----:B------:R-:W3:Y:S04]  /*2c8f0*/  LDL R23, [R1+0x7d4] ;  /* 0x0007d40001177983 */ /* 0x000ee80000100800 */
[----:B0-----:R-:W3:Y:S01]  /*2c900*/  LDL R24, [R1+0x7d0] ;  /* 0x0007d00001187983 */ /* 0x001ee20000100800 */
[----:B------:R-:W-:-:S02]  /*2c910*/  PRMT R7, RZ, 0x7610, R7 ;  /* 0x00007610ff077816 */ /* 0x000fc40000000007 */
[----:B------:R-:W-:Y:S01]  /*2c920*/  PRMT R6, RZ, 0x7610, R6 ;  /* 0x00007610ff067816 */ /* 0x000fe20000000006 */
[----:B--2---:R-:W-:Y:S02]  /*2c930*/  @!P1 IMAD.MOV.U32 R5, RZ, RZ, R11 ;  /* 0x000000ffff059224 */ /* 0x004fe400078e000b */
[----:B------:R-:W-:-:S05]  /*2c940*/  @!P1 IMAD.MOV.U32 R4, RZ, RZ, R2 ;  /* 0x000000ffff049224 */ /* 0x000fca00078e0002 */
[----:B------:R0:W2:Y:S04]  /*2c950*/  @!P1 LDG.E.U16 R7, desc[UR8][R4.64] ;  /* 0x0000000804079981 */ /* 0x0000a8000c1e1500 */
[----:B------:R1:W-:Y:S04]  /*2c960*/  STL [R1+0x36b0], R8 ;  /* 0x0036b00801007387 */ /* 0x0003e80000100800 */
[----:B------:R-:W2:Y:S01]  /*2c970*/  LDL R13, [R1+0x1720] ;  /* 0x00172000010d7983 */ /* 0x000ea20000100800 */
[----:B0-----:R-:W-:-:S03]  /*2c980*/  PRMT R5, RZ, 0x7610, R5 ;  /* 0x00007610ff057816 */ /* 0x001fc60000000005 */
[----:B-1----:R-:W2:Y:S04]  /*2c990*/  LDL R8, [R1+0x172c] ;  /* 0x00172c0001087983 */ /* 0x002ea80000100800 */
[----:B------:R-:W2:Y:S01]  /*2c9a0*/  LDL.LU R2, [R1+0x16c4] ;  /* 0x0016c40001027983 */ /* 0x000ea20000300800 */
[----:B----4-:R-:W-:Y:S02]  /*2c9b0*/  @!P4 IMAD.MOV.U32 R15, RZ, RZ, R10 ;  /* 0x000000ffff0fc224 */ /* 0x010fe400078e000a */
[----:B------:R-:W-:-:S05]  /*2c9c0*/  @!P4 IMAD.MOV.U32 R14, RZ, RZ, R9 ;  /* 0x000000ffff0ec224 */ /* 0x000fca00078e0009 */
[----:B------:R3:W4:Y:S02]  /*2c9d0*/  @!P4 LDG.E.U16 R6, desc[UR8][R14.64] ;  /* 0x000000080e06c981 */ /* 0x000724000c1e1500 */
[----:B---3--:R-:W-:Y:S02]  /*2c9e0*/  @!P1 IMAD.MOV.U32 R14, RZ, RZ, R23 ;  /* 0x000000ffff0e9224 */ /* 0x008fe400078e0017 */
[----:B------:R-:W-:-:S05]  /*2c9f0*/  @!P1 IMAD.MOV.U32 R15, RZ, RZ, R24 ;  /* 0x000000ffff0f9224 */ /* 0x000fca00078e0018 */
[----:B------:R0:W3:Y:S04]  /*2ca00*/  @!P1 LDG.E.U16 R5, desc[UR8][R14.64] ;  /* 0x000000080e059981 */ /* 0x0000e8000c1e1500 */
[----:B--2---:R1:W-:Y:S04]  /*2ca10*/  STL [R1+0x36b4], R7 ;  /* 0x0036b40701007387 */ /* 0x0043e80000100800 */
[----:B------:R-:W2:Y:S04]  /*2ca20*/  LDL R12, [R1+0x1728] ;  /* 0x00172800010c7983 */ /* 0x000ea80000100800 */
[----:B------:R-:W2:Y:S04]  /*2ca30*/  LDL R11, [R1+0x1734] ;  /* 0x00173400010b7983 */ /* 0x000ea80000100800 */
[----:B------:R-:W2:Y:S04]  /*2ca40*/  LDL R10, [R1+0x16c8] ;  /* 0x0016c800010a7983 */ /* 0x000ea80000100800 */
[----:B------:R-:W2:Y:S01]  /*2ca50*/  LDL R9, [R1+0x16cc] ;  /* 0x0016cc0001097983 */ /* 0x000ea20000100800 */
[----:B0-----:R-:W-:-:S03]  /*2ca60*/  @!P4 IMAD.MOV.U32 R14, RZ, RZ, R8 ;  /* 0x000000ffff0ec224 */ /* 0x001fc600078e0008 */
[----:B----4-:R0:W-:Y:S04]  /*2ca70*/  STL [R1+0x36b8], R6 ;  /* 0x0036b80601007387 */ /* 0x0101e80000100800 */
[----:B---3--:R-:W-:Y:S04]  /*2ca80*/  STL [R1+0x36bc], R5 ;  /* 0x0036bc0501007387 */ /* 0x008fe80000100800 */
[----:B------:R-:W3:Y:S01]  /*2ca90*/  LDL R8, [R1+0x16c0] ;  /* 0x0016c00001087983 */ /* 0x000ee20000100800 */
[----:B------:R-:W-:Y:S01]  /*2caa0*/  PRMT R4, RZ, 0x7610, R4 ;  /* 0x00007610ff047816 */ /* 0x000fe20000000004 */
[----:B------:R-:W-:Y:S01]  /*2cab0*/  @!P4 IMAD.MOV.U32 R15, RZ, RZ, R13 ;  /* 0x000000ffff0fc224 */ /* 0x000fe200078e000d */
[----:B------:R-:W-:-:S02]  /*2cac0*/  PRMT R3, RZ, 0x7610, R3 ;  /* 0x00007610ff037816 */ /* 0x000fc40000000003 */
[----:B------:R-:W-:Y:S02]  /*2cad0*/  PRMT R22, RZ, 0x7610, R22 ;  /* 0x00007610ff167816 */ /* 0x000fe40000000016 */
[----:B------:R-:W-:Y:S01]  /*2cae0*/  PRMT R18, RZ, 0x7610, R18 ;  /* 0x00007610ff127816 */ /* 0x000fe20000000012 */
[----:B-1----:R-:W4:Y:S04]  /*2caf0*/  LDL R7, [R1+0x1648] ;  /* 0x0016480001077983 */ /* 0x002f280000100800 */
[----:B------:R2:W4:Y:S04]  /*2cb00*/  @!P4 LDG.E.U16 R4, desc[UR8][R14.64] ;  /* 0x000000080e04c981 */ /* 0x000528000c1e1500 */
[----:B0-----:R-:W4:Y:S01]  /*2cb10*/  LDL R6, [R1+0x164c] ;  /* 0x00164c0001067983 */ /* 0x001f220000100800 */
[----:B--2---:R-:W-:-:S02]  /*2cb20*/  @!P1 IMAD.MOV.U32 R15, RZ, RZ, R12 ;  /* 0x000000ffff0f9224 */ /* 0x004fc400078e000c */
[----:B------:R-:W-:-:S05]  /*2cb30*/  @!P1 IMAD.MOV.U32 R14, RZ, RZ, R11 ;  /* 0x000000ffff0e9224 */ /* 0x000fca00078e000b */
[----:B------:R0:W2:Y:S02]  /*2cb40*/  @!P1 LDG.E.U16 R3, desc[UR8][R14.64] ;  /* 0x000000080e039981 */ /* 0x0000a4000c1e1500 */
[----:B0-----:R-:W-:Y:S02]  /*2cb50*/  @!P4 IMAD.MOV.U32 R14, RZ, RZ, R9 ;  /* 0x000000ffff0ec224 */ /* 0x001fe400078e0009 */
[----:B------:R-:W-:-:S05]  /*2cb60*/  @!P4 IMAD.MOV.U32 R15, RZ, RZ, R10 ;  /* 0x000000ffff0fc224 */ /* 0x000fca00078e000a */
[----:B------:R0:W2:Y:S02]  /*2cb70*/  @!P4 LDG.E.U16 R22, desc[UR8][R14.64] ;  /* 0x000000080e16c981 */ /* 0x0000a4000c1e1500 */
[----:B0-----:R-:W-:Y:S02]  /*2cb80*/  @!P1 IMAD.MOV.U32 R14, RZ, RZ, R2 ;  /* 0x000000ffff0e9224 */ /* 0x001fe400078e0002 */
[----:B---3--:R-:W-:-:S05]  /*2cb90*/  @!P1 IMAD.MOV.U32 R15, RZ, RZ, R8 ;  /* 0x000000ffff0f9224 */ /* 0x008fca00078e0008 */
[----:B------:R0:W3:Y:S04]  /*2cba0*/  @!P1 LDG.E.U16 R18, desc[UR8][R14.64] ;  /* 0x000000080e129981 */ /* 0x0000e8000c1e1500 */
[----:B----4-:R1:W-:Y:S01]  /*2cbb0*/  STL [R1+0x36c0], R4 ;  /* 0x0036c00401007387 */ /* 0x0103e20000100800 */
[----:B------:R-:W-:Y:S01]  /*2cbc0*/  PRMT R16, RZ, 0x7610, R16 ;  /* 0x00007610ff107816 */ /* 0x000fe20000000010 */
[----:B0-----:R-:W-:Y:S02]  /*2cbd0*/  @!P4 IMAD.MOV.U32 R14, RZ, RZ, R6 ;  /* 0x000000ffff0ec224 */ /* 0x001fe400078e0006 */
[----:B------:R-:W-:-:S05]  /*2cbe0*/  @!P4 IMAD.MOV.U32 R15, RZ, RZ, R7 ;  /* 0x000000ffff0fc224 */ /* 0x000fca00078e0007 */
[----:B------:R-:W4:Y:S04]  /*2cbf0*/  @!P4 LDG.E.U16 R16, desc[UR8][R14.64] ;  /* 0x000000080e10c981 */ /* 0x000f28000c1e1500 */
[----:B--2---:R0:W-:Y:S04]  /*2cc00*/  STL [R1+0x36c4], R3 ;  /* 0x0036c40301007387 */ /* 0x0041e80000100800 */
[----:B-1----:R-:W2:Y:S04]  /*2cc10*/  LDL R4, [R1+0x1640] ;  /* 0x0016400001047983 */ /* 0x002ea80000100800 */
[----:B------:R-:W2:Y:S04]  /*2cc20*/  LDL R13, [R1+0x15c8] ;  /* 0x0015c800010d7983 */ /* 0x000ea80000100800 */
[----:B------:R-:W2:Y:S04]  /*2cc30*/  LDL R12, [R1+0x15cc] ;  /* 0x0015cc00010c7983 */ /* 0x000ea80000100800 */
[----:B------:R-:W2:Y:S04]  /*2cc40*/  LDL R10, [R1+0x15c4] ;  /* 0x0015c400010a7983 */ /* 0x000ea80000100800 */
[----:B0-----:R-:W2:Y:S04]  /*2cc50*/  LDL R3, [R1+0x1644] ;  /* 0x0016440001037983 */ /* 0x001ea80000100800 */
[----:B------:R-:W-:Y:S04]  /*2cc60*/  STL [R1+0x36c8], R22 ;  /* 0x0036c81601007387 */ /* 0x000fe80000100800 */
[----:B------:R0:W-:Y:S04]  /*2cc70*/  STL [R1+0x1cec], R2 ;  /* 0x001cec0201007387 */ /* 0x0001e80000100800 */
[----:B---3--:R-:W-:Y:S04]  /*2cc80*/  STL [R1+0x36cc], R18 ;  /* 0x0036cc1201007387 */ /* 0x008fe80000100800 */
[----:B------:R-:W3:Y:S04]  /*2cc90*/  LDL R11, [R1+0x15c0] ;  /* 0x0015c000010b7983 */ /* 0x000ee80000100800 */
[----:B------:R-:W3:Y:S04]  /*2cca0*/  LDL R9, [R1+0x1548] ;  /* 0x0015480001097983 */ /* 0x000ee80000100800 */
[----:B------:R-:W3:Y:S04]  /*2ccb0*/  LDL R8, [R1+0x154c] ;  /* 0x00154c0001087983 */ /* 0x000ee80000100800 */
[----:B------:R-:W3:Y:S04]  /*2ccc0*/  LDL R7, [R1+0x1780] ;  /* 0x0017800001077983 */ /* 0x000ee80000100800 */
[----:B------:R-:W3:Y:S01]  /*2ccd0*/  LDL R6, [R1+0x178c] ;  /* 0x00178c0001067983 */ /* 0x000ee20000100800 */
[----:B------:R-:W-:-:S02]  /*2cce0*/  PRMT R17, RZ, 0x7610, R17 ;  /* 0x00007610ff117816 */ /* 0x000fc40000000011 */
[----:B------:R-:W-:Y:S02]  /*2ccf0*/  PRMT R19, RZ, 0x7610, R19 ;  /* 0x00007610ff137816 */ /* 0x000fe40000000013 */
[----:B------:R-:W-:Y:S02]  /*2cd00*/  PRMT R20, RZ, 0x7610, R20 ;  /* 0x00007610ff147816 */ /* 0x000fe40000000014 */
[----:B------:R-:W-:Y:S02]  /*2cd10*/  PRMT R21, RZ, 0x7610, R21 ;  /* 0x00007610ff157816 */ /* 0x000fe40000000015 */
[----:B------:R-:W-:Y:S01]  /*2cd20*/  PRMT R5, RZ, 0x7610, R5 ;  /* 0x00007610ff057816 */ /* 0x000fe20000000005 */
[----:B----4-:R-:W-:Y:S01]  /*2cd30*/  STL [R1+0x36d0], R16 ;  /* 0x0036d01001007387 */ /* 0x010fe20000100800 */
[----:B--2---:R-:W-:-:S03]  /*2cd40*/  @!P1 IMAD.MOV.U32 R15, RZ, RZ, R4 ;  /* 0x000000ffff0f9224 */ /* 0x004fc600078e0004 */
[----:B------:R-:W2:Y:S01]  /*2cd50*/  LDL R4, [R1+0x1788] ;  /* 0x0017880001047983 */ /* 0x000ea20000100800 */
[----:B------:R-:W-:-:S03]  /*2cd60*/  @!P1 IMAD.MOV.U32 R14, RZ, RZ, R3 ;  /* 0x000000ffff0e9224 */ /* 0x000fc600078e0003 */
[----:B------:R-:W4:Y:S04]  /*2cd70*/  LDL R3, [R1+0x1790] ;  /* 0x0017900001037983 */ /* 0x000f280000100800 */
[----:B------:R1:W2:Y:S02]  /*2cd80*/  @!P1 LDG.E.U16 R17, desc[UR8][R14.64] ;  /* 0x000000080e119981 */ /* 0x0002a4000c1e1500 */
[----:B-1----:R-:W-:Y:S02]  /*2cd90*/  @!P4 IMAD.MOV.U32 R14, RZ, RZ, R12 ;  /* 0x000000ffff0ec224 */ /* 0x002fe400078e000c */
[----:B------:R-:W-:-:S05]  /*2cda0*/  @!P4 IMAD.MOV.U32 R15, RZ, RZ, R13 ;  /* 0x000000ffff0fc224 */ /* 0x000fca00078e000d */
[----:B------:R1:W4:Y:S02]  /*2cdb0*/  @!P4 LDG.E.U16 R19, desc[UR8][R14.64] ;  /* 0x000000080e13c981 */ /* 0x000324000c1e1500 */
[----:B-1----:R-:W-:Y:S02]  /*2cdc0*/  @!P1 IMAD.MOV.U32 R14, RZ, RZ, R10 ;  /* 0x000000ffff0e9224 */ /* 0x002fe400078e000a */
[----:B---3--:R-:W-:-:S05]  /*2cdd0*/  @!P1 IMAD.MOV.U32 R15, RZ, RZ, R11 ;  /* 0x000000ffff0f9224 */ /* 0x008fca00078e000b */
[----:B------:R1:W3:Y:S02]  /*2cde0*/  @!P1 LDG.E.U16 R20, desc[UR8][R14.64] ;  /* 0x000000080e149981 */ /* 0x0002e4000c1e1500 */
[----:B-1----:R-:W-:Y:S02]  /*2cdf0*/  @!P4 IMAD.MOV.U32 R14, RZ, RZ, R8 ;  /* 0x000000ffff0ec224 */ /* 0x002fe400078e0008 */
[----:B------:R-:W-:-:S05]  /*2ce00*/  @!P4 IMAD.MOV.U32 R15, RZ, RZ, R9 ;  /* 0x000000ffff0fc224 */ /* 0x000fca00078e0009 */
[----:B------:R1:W3:Y:S02]  /*2ce10*/  @!P4 LDG.E.U16 R21, desc[UR8][R14.64] ;  /* 0x000000080e15c981 */ /* 0x0002e4000c1e1500 */
[----:B-1----:R-:W-:Y:S02]  /*2ce20*/  @!P4 IMAD.MOV.U32 R14, RZ, RZ, R6 ;  /* 0x000000ffff0ec224 */ /* 0x002fe400078e0006 */
[----:B------:R-:W-:-:S05]  /*2ce30*/  @!P4 IMAD.MOV.U32 R15, RZ, RZ, R7 ;  /* 0x000000ffff0fc224 */ /* 0x000fca00078e0007 */
[----:B------:R4:W3:Y:S01]  /*2ce40*/  @!P4 LDG.E.U16 R5, desc[UR8][R14.64] ;  /* 0x000000080e05c981 */ /* 0x0008e2000c1e1500 */
[----:B0-----:R-:W-:-:S03]  /*2ce50*/  PRMT R2, RZ, 0x7610, R2 ;  /* 0x00007610ff027816 */ /* 0x001fc60000000002 */
[----:B--2---:R-:W-:Y:S01]  /*2ce60*/  STL [R1+0x36d4], R17 ;  /* 0x0036d41101007387 */ /* 0x004fe20000100800 */
[----:B----4-:R-:W-:Y:S02]  /*2ce70*/  @!P1 IMAD.MOV.U32 R14, RZ, RZ, R3 ;  /* 0x000000ffff0e9224 */ /* 0x010fe400078e0003 */
[----:B------:R-:W-:-:S05]  /*2ce80*/  @!P1 IMAD.MOV.U32 R15, RZ, RZ, R4 ;  /* 0x000000ffff0f9224 */ /* 0x000fca00078e0004 */
[----:B------:R-:W2:Y:S04]  /*2ce90*/  @!P1 LDG.E.U16 R2, desc[UR8][R14.64] ;  /* 0x000000080e029981 */ /* 0x000ea8000c1e1500 */
[----:B------:R-:W-:Y:S04]  /*2cea0*/  STL [R1+0x36d8], R19 ;  /* 0x0036d81301007387 */ /* 0x000fe80000100800 */
[----:B---3--:R-:W-:Y:S04]  /*2ceb0*/  STL [R1+0x36dc], R20 ;  /* 0x0036dc1401007387 */ /* 0x008fe80000100800 */
[----:B------:R0:W-:Y:S04]  /*2cec0*/  STL [R1+0x36e0], R21 ;  /* 0x0036e01501007387 */ /* 0x0001e80000100800 */
[----:B0-----:R-:W3:Y:S04]  /*2ced0*/  LDL.LU R21, [R1+0x2c8] ;  /* 0x0002c80001157983 */ /* 0x001ee80000300800 */
        /* <DEDUP_REMOVED lines=8> */
[----:B------:R-:W3:Y:S04]  /*2cf60*/  LDL.LU R9, [R1+0x1f8] ;  /* 0x0001f80001097983 */ /* 0x000ee80000300800 */
[----:B------:R0:W-:Y:S04]  /*2cf70*/  STL [R1+0x790], R5 ;  /* 0x0007900501007387 */ /* 0x0001e80000100800 */
[----:B0-----:R-:W4:Y:S04]  /*2cf80*/  LDL.LU R5, [R1+0x1e8] ;  /* 0x0001e80001057983 */ /* 0x001f280000300800 */
        /* <DEDUP_REMOVED lines=199> */
[----:B0-----:R-:W4:Y:S04]  /*2dc00*/  LDL.LU R15, [R1+0x2d8] ;  /* 0x0002d800010f7983 */ /* 0x001f280000300800 */
        /* <DEDUP_REMOVED lines=157> */
[----:B--2---:R-:W-:Y:S04]  /*2e5e0*/  STL [R1+0x3098], R2 ;  /* 0x0030980201007387 */ /* 0x004fe80000100800 */
[----:B------:R0:W-:Y:S04]  /*2e5f0*/  STL [R1+0x36e8], R2 ;  /* 0x0036e80201007387 */ /* 0x0001e80000100800 */
[----:B0-----:R-:W2:Y:S01]  /*2e600*/  LDL.LU R2, [R1+0x1b8] ;  /* 0x0001b80001027983 */ /* 0x001ea20000300800 */
[----:B------:R-:W0:Y:S02]  /*2e610*/  S2R R0, SR_TID.X ;  /* 0x0000000000007919 */ /* 0x000e240000002100 */
[----:B0-----:R-:W-:-:S05]  /*2e620*/  LOP3.LUT R0, R0, 0x3f, RZ, 0xc0, !PT ;  /* 0x0000003f00007812 */ /* 0x001fca00078ec0ff */
[----:B------:R-:W-:-:S05]  /*2e630*/  IMAD.SHL.U32 R0, R0, 0x2, RZ ;  /* 0x0000000200007824 */ /* 0x000fca00078e00ff */
[----:B---3--:R0:W-:Y:S04]  /*2e640*/  STS.U16 [R0+UR5+0x11800], R9 ;  /* 0x0118000900007988 */ /* 0x0081e80008000405 */
[----:B------:R-:W-:Y:S04]  /*2e650*/  STS.U16 [R0+UR5+0x10600], R21 ;  /* 0x0106001500007988 */ /* 0x000fe80008000405 */
[----:B----4-:R-:W-:Y:S04]  /*2e660*/  STS.U16 [R0+UR5+0x10800], R20 ;  /* 0x0108001400007988 */ /* 0x010fe80008000405 */
[----:B------:R-:W-:Y:S04]  /*2e670*/  STS.U16 [R0+UR5+0x10a00], R19 ;  /* 0x010a001300007988 */ /* 0x000fe80008000405 */
[----:B------:R-:W-:Y:S04]  /*2e680*/  STS.U16 [R0+UR5+0x10c00], R17 ;  /* 0x010c001100007988 */ /* 0x000fe80008000405 */
[----:B------:R-:W-:Y:S04]  /*2e690*/  STS.U16 [R0+UR5+0x10e00], R16 ;  /* 0x010e001000007988 */ /* 0x000fe80008000405 */
[----:B------:R-:W-:Y:S01]  /*2e6a0*/  STS.U16 [R0+UR5+0x11000], R18 ;  /* 0x0110001200007988 */ /* 0x000fe20008000405 */
[----:B0-----:R-:W-:-:S03]  /*2e6b0*/  LOP3.LUT R9, R0, 0x10, RZ, 0x3c, !PT ;  /* 0x0000001000097812 */ /* 0x001fc600078e3cff */
[----:B------:R-:W-:Y:S04]  /*2e6c0*/  STS.U16 [R0+UR5+0x11200], R22 ;  /* 0x0112001600007988 */ /* 0x000fe80008000405 */
[----:B------:R-:W-:Y:S04]  /*2e6d0*/  STS.U16 [R0+UR5+0x11400], R3 ;  /* 0x0114000300007988 */ /* 0x000fe80008000405 */
[----:B------:R-:W-:Y:S04]  /*2e6e0*/  STS.U16 [R0+UR5+0x11600], R4 ;  /* 0x0116000400007988 */ /* 0x000fe80008000405 */
[----:B------:R-:W-:Y:S04]  /*2e6f0*/  STS.U16 [R0+UR5+0x11a00], R5 ;  /* 0x011a000500007988 */ /* 0x000fe80008000405 */
[----:B------:R-:W-:Y:S04]  /*2e700*/  STS.U16 [R0+UR5+0x11c00], R6 ;  /* 0x011c000600007988 */ /* 0x000fe80008000405 */
[----:B------:R-:W-:Y:S04]  /*2e710*/  STS.U16 [R0+UR5+0x11e00], R7 ;  /* 0x011e000700007988 */ /* 0x000fe80008000405 */
[----:B------:R-:W-:Y:S04]  /*2e720*/  STS.U16 [R0+UR5+0x10400], R15 ;  /* 0x0104000f00007988 */ /* 0x000fe80008000405 */
[----:B------:R-:W-:Y:S04]  /*2e730*/  STS.U16 [R0+UR5+0x10200], R14 ;  /* 0x0102000e00007988 */ /* 0x000fe80008000405 */
[----:B--2---:R-:W-:Y:S04]  /*2e740*/  STS.U16 [R0+UR5+0x10000], R2 ;  /* 0x0100000200007988 */ /* 0x004fe80008000405 */
[----:B------:R0:W-:Y:S04]  /*2e750*/  STS.U16 [R9+UR5+0x10080], R27 ;  /* 0x0100801b09007988 */ /* 0x0001e80008000405 */
[----:B0-----:R-:W2:Y:S04]  /*2e760*/  LDL.LU R27, [R1+0x1f4] ;  /* 0x0001f400011b7983 */ /* 0x001ea80000300800 */
[----:B------:R-:W3:Y:S04]  /*2e770*/  LDL.LU R2, [R1+0x1c4] ;  /* 0x0001c40001027983 */ /* 0x000ee80000300800 */
[----:B---3--:R0:W-:Y:S04]  /*2e780*/  STL [R1+0x3754], R2 ;  /* 0x0037540201007387 */ /* 0x0081e80000100800 */
[----:B0-----:R-:W3:Y:S01]  /*2e790*/  LDL.LU R2, [R1+0x1d4] ;  /* 0x0001d40001027983 */ /* 0x001ee20000300800 */
[----:B------:R-:W-:-:S02]  /*2e7a0*/  LOP3.LUT R15, R0, 0x20, RZ, 0x3c, !PT ;  /* 0x00000020000f7812 */ /* 0x000fc400078e3cff */
[----:B------:R-:W0:Y:S01]  /*2e7b0*/  S2R R0, SR_TID.X ;  /* 0x0000000000007919 */ /* 0x000e220000002100 */
        /* <DEDUP_REMOVED lines=8> */
[----:B---3--:R1:W-:Y:S04]  /*2e840*/  STL [R1+0x3758], R2 ;  /* 0x0037580201007387 */ /* 0x0083e80000100800 */
[----:B-1----:R-:W3:Y:S04]  /*2e850*/  LDL.LU R2, [R1+0x1e4] ;  /* 0x0001e40001027983 */ /* 0x002ee80000300800 */
        /* <DEDUP_REMOVED lines=11> */
[----:B0-----:R-:W-:-:S03]  /*2e910*/  LOP3.LUT R0, R0, 0x3f, RZ, 0xc0, !PT ;  /* 0x0000003f00007812 */ /* 0x001fc600078ec0ff */
[----:B------:R-:W4:Y:S04]  /*2e920*/  LDL.LU R6, [R1+0x200] ;  /* 0x0002000001067983 */ /* 0x000f280000300800 */
[----:B------:R-:W4:Y:S04]  /*2e930*/  LDL.LU R7, [R1+0x1f0] ;  /* 0x0001f00001077983 */ /* 0x000f280000300800 */
[----:B------:R-:W4:Y:S04]  /*2e940*/  LDL.LU R8, [R1+0x1e0] ;  /* 0x0001e00001087983 */ /* 0x000f280000300800 */
[----:B------:R-:W-:Y:S04]  /*2e950*/  STS.U16 [R9+UR5+0x11280], R13 ;  /* 0x0112800d09007988 */ /* 0x000fe80008000405 */
[----:B------:R-:W4:Y:S04]  /*2e960*/  LDL.LU R24, [R1+0x1d0] ;  /* 0x0001d00001187983 */ /* 0x000f280000300800 */
[----:B------:R-:W-:Y:S04]  /*2e970*/  STS.U16 [R9+UR5+0x11480], R23 ;  /* 0x0114801709007988 */ /* 0x000fe80008000405 */
[----:B------:R-:W4:Y:S01]  /*2e980*/  LDL.LU R25, [R1+0x1c0] ;  /* 0x0001c00001197983 */ /* 0x000f220000300800 */
[----:B------:R-:W-:-:S03]  /*2e990*/  IMAD.SHL.U32 R0, R0, 0x2, RZ ;  /* 0x0000000200007824 */ /* 0x000fc600078e00ff */
[----:B------:R-:W-:Y:S04]  /*2e9a0*/  STS.U16 [R9+UR5+0x11680], R26 ;  /* 0x0116801a09007988 */ /* 0x000fe80008000405 */
[----:B------:R-:W4:Y:S04]  /*2e9b0*/  LDL.LU R28, [R1+0x2ec] ;  /* 0x0002ec00011c7983 */ /* 0x000f280000300800 */
[----:B--2---:R0:W-:Y:S04]  /*2e9c0*/  STS.U16 [R9+UR5+0x11880], R27 ;  /* 0x0118801b09007988 */ /* 0x0041e80008000405 */
[----:B------:R-:W2:Y:S01]  /*2e9d0*/  LDL.LU R29, [R1+0x2dc] ;  /* 0x0002dc00011d7983 */ /* 0x000ea20000300800 */
[----:B------:R-:W-:-:S03]  /*2e9e0*/  LOP3.LUT R0, R0, 0x10, RZ, 0x3c, !PT ;  /* 0x0000001000007812 */ /* 0x000fc600078e3cff */
        /* <DEDUP_REMOVED lines=8> */
[----:B---3--:R0:W-:Y:S04]  /*2ea70*/  STS.U16 [R0+UR5+0x11a80], R2 ;  /* 0x011a800200007988 */ /* 0x0081e80008000405 */
[----:B0-----:R-:W3:Y:S04]  /*2ea80*/  LDL.LU R2, [R1+0x3758] ;  /* 0x0037580001027983 */ /* 0x001ee80000300800 */
[----:B---3--:R0:W-:Y:S04]  /*2ea90*/  STS.U16 [R0+UR5+0x11c80], R2 ;  /* 0x011c800200007988 */ /* 0x0081e80008000405 */
[----:B0-----:R-:W3:Y:S04]  /*2eaa0*/  LDL.LU R2, [R1+0x3754] ;  /* 0x0037540001027983 */ /* 0x001ee80000300800 */
[----:B------:R-:W-:Y:S04]  /*2eab0*/  STL [R1+0x36ec], R15 ;  /* 0x0036ec0f01007387 */ /* 0x000fe80000100800 */
[----:B---3--:R0:W-:Y:S02]  /*2eac0*/  STS.U16 [R0+UR5+0x11e80], R2 ;  /* 0x011e800200007988 */ /* 0x0081e40008000405 */
[----:B0-----:R-:W0:Y:S02]  /*2ead0*/  S2R R0, SR_TID.X ;  /* 0x0000000000007919 */ /* 0x001e240000002100 */
[----:B0-----:R-:W-:-:S05]  /*2eae0*/  LOP3.LUT R0, R0, 0x3f, RZ, 0xc0, !PT ;  /* 0x0000003f00007812 */ /* 0x001fca00078ec0ff */
[----:B------:R-:W-:-:S05]  /*2eaf0*/  IMAD.SHL.U32 R0, R0, 0x2, RZ ;  /* 0x0000000200007824 */ /* 0x000fca00078e00ff */
[----:B------:R-:W-:Y:S02]  /*2eb00*/  LOP3.LUT R2, R0, 0x30, RZ, 0x3c, !PT ;  /* 0x0000003000027812 */ /* 0x000fe400078e3cff */
[----:B------:R-:W3:Y:S04]  /*2eb10*/  LDL.LU R0, [R1+0x1dc] ;  /* 0x0001dc0001007983 */ /* 0x000ee80000300800 */
[----:B---3--:R0:W-:Y:S04]  /*2eb20*/  STL [R1+0x3748], R0 ;  /* 0x0037480001007387 */ /* 0x0081e80000100800 */
[----:B0-----:R-:W3:Y:S04]  /*2eb30*/  LDL.LU R0, [R1+0x1ec] ;  /* 0x0001ec0001007983 */ /* 0x001ee80000300800 */
[----:B---3--:R0:W-:Y:S04]  /*2eb40*/  STL [R1+0x374c], R0 ;  /* 0x00374c0001007387 */ /* 0x0081e80000100800 */
[----:B0-----:R-:W3:Y:S04]  /*2eb50*/  LDL.LU R0, [R1+0x1fc] ;  /* 0x0001fc0001007983 */ /* 0x001ee80000300800 */
[----:B----4-:R-:W-:Y:S04]  /*2eb60*/  STS.U16 [R15+UR5+0x10100], R14 ;  /* 0x0101000e0f007988 */ /* 0x010fe80008000405 */
        /* <DEDUP_REMOVED lines=33> */
[----:B------:R0:W-:Y:S04]  /*2ed80*/  STS.U16 [R2+UR5+0x10180], R28 ;  /* 0x0101801c02007988 */ /* 0x0001e80008000405 */
[----:B------:R-:W4:Y:S04]  /*2ed90*/  LDL.LU R25, [R1+0x17c] ;  /* 0x00017c0001197983 */ /* 0x000f280000300800 */
[----:B--2---:R1:W-:Y:S04]  /*2eda0*/  STS.U16 [R2+UR5+0x10380], R29 ;  /* 0x0103801d02007988 */ /* 0x0043e80008000405 */
[----:B------:R2:W-:Y:S04]  /*2edb0*/  STS.U16 [R2+UR5+0x10580], R9 ;  /* 0x0105800902007988 */ /* 0x0005e80008000405 */
[----:B------:R2:W-:Y:S04]  /*2edc0*/  STS.U16 [R2+UR5+0x10780], R10 ;  /* 0x0107800a02007988 */ /* 0x0005e80008000405 */
[----:B------:R2:W-:Y:S04]  /*2edd0*/  STS.U16 [R2+UR5+0x10980], R11 ;  /* 0x0109800b02007988 */ /* 0x0005e80008000405 */
[----:B------:R2:W-:Y:S04]  /*2ede0*/  STS.U16 [R2+UR5+0x10b80], R12 ;  /* 0x010b800c02007988 */ /* 0x0005e80008000405 */
[----:B0-----:R-:W4:Y:S04]  /*2edf0*/  LDL.LU R28, [R1+0x178] ;  /* 0x00017800011c7983 */ /* 0x001f280000300800 */
[----:B-1----:R-:W4:Y:S04]  /*2ee00*/  LDL.LU R29, [R1+0x174] ;  /* 0x00017400011d7983 */ /* 0x002f280000300800 */
[----:B--2---:R-:W2:Y:S04]  /*2ee10*/  LDL.LU R9, [R1+0x170] ;  /* 0x0001700001097983 */ /* 0x004ea80000300800 */
[----:B------:R-:W2:Y:S04]  /*2ee20*/  LDL.LU R10, [R1+0x16c] ;  /* 0x00016c00010a7983 */ /* 0x000ea80000300800 */
[----:B------:R-:W2:Y:S04]  /*2ee30*/  LDL.LU R11, [R1+0x168] ;  /* 0x00016800010b7983 */ /* 0x000ea80000300800 */
[----:B------:R0:W-:Y:S04]  /*2ee40*/  STS.U16 [R2+UR5+0x10d80], R13 ;  /* 0x010d800d02007988 */ /* 0x0001e80008000405 */
[----:B------:R-:W2:Y:S04]  /*2ee50*/  LDL.LU R12, [R1+0x164] ;  /* 0x00016400010c7983 */ /* 0x000ea80000300800 */
[----:B------:R1:W-:Y:S04]  /*2ee60*/  STS.U16 [R2+UR5+0x10f80], R23 ;  /* 0x010f801702007988 */ /* 0x0003e80008000405 */
[----:B------:R1:W-:Y:S04]  /*2ee70*/  STS.U16 [R2+UR5+0x11180], R26 ;  /* 0x0111801a02007988 */ /* 0x0003e80008000405 */
[----:B------:R1:W-:Y:S04]  /*2ee80*/  STS.U16 [R2+UR5+0x11380], R27 ;  /* 0x0113801b02007988 */ /* 0x0003e80008000405 */
[----:B0-----:R-:W2:Y:S04]  /*2ee90*/  LDL.LU R13, [R1+0x160] ;  /* 0x00016000010d7983 */ /* 0x001ea80000300800 */
[----:B-1----:R-:W2:Y:S04]  /*2eea0*/  LDL.LU R23, [R1+0x15c] ;  /* 0x00015c0001177983 */ /* 0x002ea80000300800 */
[----:B------:R-:W2:Y:S04]  /*2eeb0*/  LDL.LU R26, [R1+0x158] ;  /* 0x00015800011a7983 */ /* 0x000ea80000300800 */
[----:B------:R-:W2:Y:S04]  /*2eec0*/  LDL.LU R27, [R1+0x154] ;  /* 0x00015400011b7983 */ /* 0x000ea80000300800 */
[----:B---3--:R0:W-:Y:S04]  /*2eed0*/  STS.U16 [R2+UR5+0x11580], R0 ;  /* 0x0115800002007988 */ /* 0x0081e80008000405 */
[----:B0-----:R-:W3:Y:S04]  /*2eee0*/  LDL.LU R0, [R1+0x3750] ;  /* 0x0037500001007983 */ /* 0x001ee80000300800 */
[----:B---3--:R0:W-:Y:S04]  /*2eef0*/  STS.U16 [R2+UR5+0x11780], R0 ;  /* 0x0117800002007988 */ /* 0x0081e80008000405 */
[----:B0-----:R-:W3:Y:S04]  /*2ef00*/  LDL.LU R0, [R1+0x374c] ;  /* 0x00374c0001007983 */ /* 0x001ee80000300800 */
[----:B---3--:R0:W-:Y:S04]  /*2ef10*/  STS.U16 [R2+UR5+0x11980], R0 ;  /* 0x0119800002007988 */ /* 0x0081e80008000405 */
[----:B0-----:R-:W3:Y:S04]  /*2ef20*/  LDL.LU R0, [R1+0x3748] ;  /* 0x0037480001007983 */ /* 0x001ee80000300800 */
[----:B---3--:R0:W-:Y:S02]  /*2ef30*/  STS.U16 [R2+UR5+0x11b80], R0 ;  /* 0x011b800002007988 */ /* 0x0081e40008000405 */
[----:B0-----:R-:W0:Y:S02]  /*2ef40*/  S2R R0, SR_TID.X ;  /* 0x0000000000007919 */ /* 0x001e240000002100 */
[----:B----4-:R-:W-:Y:S04]  /*2ef50*/  STS.U16 [R2+UR5+0x11d80], R15 ;  /* 0x011d800f02007988 */ /* 0x010fe80008000405 */
[----:B------:R-:W-:Y:S01]  /*2ef60*/  STS.U16 [R2+UR5+0x11f80], R14 ;  /* 0x011f800e02007988 */ /* 0x000fe20008000405 */
[----:B0-----:R-:W-:-:S05]  /*2ef70*/  LOP3.LUT R0, R0, 0x3f, RZ, 0xc0, !PT ;  /* 0x0000003f00007812 */ /* 0x001fca00078ec0ff */
[----:B------:R-:W-:-:S05]  /*2ef80*/  IMAD.SHL.U32 R0, R0, 0x2, RZ ;  /* 0x0000000200007824 */ /* 0x000fca00078e00ff */
[----:B--2---:R0:W-:Y:S04]  /*2ef90*/  STS.U16 [R0+UR5+0x4080], R9 ;  /* 0x0040800900007988 */ /* 0x0041e80008000405 */
[----:B0-----:R-:W2:Y:S04]  /*2efa0*/  LDL.LU R9, [R1+0x144] ;  /* 0x0001440001097983 */ /* 0x001ea80000300800 */
[----:B--2---:R0:W-:Y:S04]  /*2efb0*/  STL [R1+0x373c], R9 ;  /* 0x00373c0901007387 */ /* 0x0041e80000100800 */
[----:B0-----:R-:W2:Y:S04]  /*2efc0*/  LDL.LU R9, [R1+0x148] ;  /* 0x0001480001097983 */ /* 0x001ea80000300800 */
[----:B--2---:R0:W-:Y:S04]  /*2efd0*/  STL [R1+0x3740], R9 ;  /* 0x0037400901007387 */ /* 0x0041e80000100800 */
[----:B0-----:R-:W2:Y:S04]  /*2efe0*/  LDL.LU R9, [R1+0x14c] ;  /* 0x00014c0001097983 */ /* 0x001ea80000300800 */
[----:B------:R-:W-:Y:S04]  /*2eff0*/  STS.U16 [R0+UR5+0x4800], R10 ;  /* 0x0048000a00007988 */ /* 0x000fe80008000405 */
[----:B------:R-:W-:Y:S04]  /*2f000*/  STS.U16 [R0+UR5+0x4880], R11 ;  /* 0x0048800b00007988 */ /* 0x000fe80008000405 */
[----:B------:R-:W-:Y:S04]  /*2f010*/  STS.U16 [R0+UR5+0x5000], R12 ;  /* 0x0050000c00007988 */ /* 0x000fe80008000405 */
[----:B------:R-:W-:Y:S04]  /*2f020*/  STS.U16 [R0+UR5+0x5080], R13 ;  /* 0x0050800d00007988 */ /* 0x000fe80008000405 */
[----:B------:R-:W-:Y:S04]  /*2f030*/  STS.U16 [R0+UR5+0x5800], R23 ;  /* 0x0058001700007988 */ /* 0x000fe80008000405 */
[----:B------:R-:W-:Y:S04]  /*2f040*/  STS.U16 [R0+UR5+0x5880], R26 ;  /* 0x0058801a00007988 */ /* 0x000fe80008000405 */
[----:B------:R-:W-:Y:S04]  /*2f050*/  STS.U16 [R0+UR5+0x6000], R27 ;  /* 0x0060001b00007988 */ /* 0x000fe80008000405 */
[----:B------:R-:W-:Y:S04]  /*2f060*/  STS.U16 [R0+UR5], R21 ;  /* 0x0000001500007988 */ /* 0x000fe80008000405 */
[----:B------:R-:W-:Y:S04]  /*2f070*/  STS.U16 [R0+UR5+0x80], R20 ;  /* 0x0000801400007988 */ /* 0x000fe80008000405 */
[----:B------:R-:W-:Y:S04]  /*2f080*/  STS.U16 [R0+UR5+0x800], R19 ;  /* 0x0008001300007988 */ /* 0x000fe80008000405 */
[----:B------:R-:W-:Y:S04]  /*2f090*/  STS.U16 [R0+UR5+0x880], R17 ;  /* 0x0008801100007988 */ /* 0x000fe80008000405 */
[----:B------:R-:W-:Y:S04]  /*2f0a0*/  STS.U16 [R0+UR5+0x1000], R16 ;  /* 0x0010001000007988 */ /* 0x000fe80008000405 */
[----:B--2---:R0:W-:Y:S04]  /*2f0b0*/  STL [R1+0x3744], R9 ;  /* 0x0037440901007387 */ /* 0x0041e80000100800 */
[----:B0-----:R-:W2:Y:S04]  /*2f0c0*/  LDL.LU R9, [R1+0x150] ;  /* 0x0001500001097983 */ /* 0x001ea80000300800 */
[----:B------:R-:W3:Y:S04]  /*2f0d0*/  LDL.LU R10, [R1+0x140] ;  /* 0x00014000010a7983 */ /* 0x000ee80000300800 */
        /* <DEDUP_REMOVED lines=15> */
[----:B------:R1:W-:Y:S04]  /*2f1d0*/  STS.U16 [R0+UR5+0x1800], R22 ;  /* 0x0018001600007988 */ /* 0x0003e80008000405 */
[----:B------:R1:W-:Y:S04]  /*2f1e0*/  STS.U16 [R0+UR5+0x1880], R3 ;  /* 0x0018800300007988 */ /* 0x0003e80008000405 */
[----:B------:R1:W-:Y:S04]  /*2f1f0*/  STS.U16 [R0+UR5+0x2000], R4 ;  /* 0x0020000400007988 */ /* 0x0003e80008000405 */
[----:B------:R1:W-:Y:S04]  /*2f200*/  STS.U16 [R0+UR5+0x2080], R5 ;  /* 0x0020800500007988 */ /* 0x0003e80008000405 */
[----:B------:R1:W-:Y:S04]  /*2f210*/  STS.U16 [R0+UR5+0x2800], R6 ;  /* 0x0028000600007988 */ /* 0x0003e80008000405 */
[----:B0-----:R-:W4:Y:S04]  /*2f220*/  LDL.LU R18, [R1+0x104] ;  /* 0x0001040001127983 */ /* 0x001f280000300800 */
[----:B-1----:R-:W4:Y:S04]  /*2f230*/  LDL.LU R22, [R1+0x100] ;  /* 0x0001000001167983 */ /* 0x002f280000300800 */
        /* <DEDUP_REMOVED lines=15> */
[----:B------:R-:W4:Y:S04]  /*2f330*/  LDL.LU R29, [R1+0xd8] ;  /* 0x0000d800011d7983 */ /* 0x000f280000300800 */
[----:B--2---:R0:W-:Y:S04]  /*2f340*/  STS.U16 [R0+UR5+0x6080], R9 ;  /* 0x0060800900007988 */ /* 0x0041e80008000405 */
[----:B0-----:R-:W2:Y:S04]  /*2f350*/  LDL.LU R9, [R1+0x3744] ;  /* 0x0037440001097983 */ /* 0x001ea80000300800 */
[----:B--2---:R0:W-:Y:S04]  /*2f360*/  STS.U16 [R0+UR5+0x6800], R9 ;  /* 0x0068000900007988 */ /* 0x0041e80008000405 */
[----:B0-----:R-:W2:Y:S04]  /*2f370*/  LDL.LU R9, [R1+0x3740] ;  /* 0x0037400001097983 */ /* 0x001ea80000300800 */
[----:B--2---:R0:W-:Y:S04]  /*2f380*/  STS.U16 [R0+UR5+0x6880], R9 ;  /* 0x0068800900007988 */ /* 0x0041e80008000405 */
[----:B0-----:R-:W2:Y:S04]  /*2f390*/  LDL.LU R9, [R1+0x373c] ;  /* 0x00373c0001097983 */ /* 0x001ea80000300800 */
[----:B---3--:R-:W-:Y:S04]  /*2f3a0*/  STS.U16 [R0+UR5+0x7080], R10 ;  /* 0x0070800a00007988 */ /* 0x008fe80008000405 */
        /* <DEDUP_REMOVED lines=9> */
[----:B--2---:R0:W-:Y:S04]  /*2f440*/  STS.U16 [R0+UR5+0x7000], R9 ;  /* 0x0070000900007988 */ /* 0x0041e80008000405 */
[----:B0-----:R-:W2:Y:S04]  /*2f450*/  LDL.LU R9, [R1+0x3738] ;  /* 0x0037380001097983 */ /* 0x001ea80000300800 */
[----:B------:R-:W3:Y:S04]  /*2f460*/  LDL.LU R10, [R1+0x3734] ;  /* 0x00373400010a7983 */ /* 0x000ee80000300800 */
[----:B------:R-:W4:Y:S04]  /*2f470*/  LDL.LU R11, [R1+0x3730] ;  /* 0x00373000010b7983 */ /* 0x000f280000300800 */
[----:B------:R-:W3:Y:S04]  /*2f480*/  LDL.LU R12, [R1+0x372c] ;  /* 0x00372c00010c7983 */ /* 0x000ee80000300800 */
[----:B------:R-:W4:Y:S04]  /*2f490*/  LDL.LU R13, [R1+0x3728] ;  /* 0x00372800010d7983 */ /* 0x000f280000300800 */
[----:B------:R-:W2:Y:S04]  /*2f4a0*/  LDL.LU R23, [R1+0x3724] ;  /* 0x0037240001177983 */ /* 0x000ea80000300800 */
[----:B------:R-:W3:Y:S04]  /*2f4b0*/  LDL.LU R26, [R1+0x3720] ;  /* 0x00372000011a7983 */ /* 0x000ee80000300800 */
[----:B------:R-:W4:Y:S04]  /*2f4c0*/  LDL.LU R27, [R1+0x371c] ;  /* 0x00371c00011b7983 */ /* 0x000f280000300800 */
[----:B------:R-:W2:Y:S04]  /*2f4d0*/  LDL.LU R15, [R1+0xc8] ;  /* 0x0000c800010f7983 */ /* 0x000ea80000300800 */
[----:B------:R-:W2:Y:S04]  /*2f4e0*/  LDL.LU R2, [R1+0xc4] ;  /* 0x0000c40001027983 */ /* 0x000ea80000300800 */
[----:B------:R0:W-:Y:S04]  /*2f4f0*/  STS.U16 [R0+UR5+0x9880], R21 ;  /* 0x0098801500007988 */ /* 0x0001e80008000405 */
[----:B------:R-:W2:Y:S04]  /*2f500*/  LDL.LU R14, [R1+0xc0] ;  /* 0x0000c000010e7983 */ /* 0x000ea80000300800 */
[----:B------:R1:W-:Y:S04]  /*2f510*/  STS.U16 [R0+UR5+0xa000], R20 ;  /* 0x00a0001400007988 */ /* 0x0003e80008000405 */
[----:B------:R1:W-:Y:S04]  /*2f520*/  STS.U16 [R0+UR5+0xa080], R19 ;  /* 0x00a0801300007988 */ /* 0x0003e80008000405 */
[----:B------:R1:W-:Y:S04]  /*2f530*/  STS.U16 [R0+UR5+0xa800], R17 ;  /* 0x00a8001100007988 */ /* 0x0003e80008000405 */
[----:B------:R1:W-:Y:S04]  /*2f540*/  STS.U16 [R0+UR5+0xa880], R16 ;  /* 0x00a8801000007988 */ /* 0x0003e80008000405 */
[----:B------:R1:W-:Y:S04]  /*2f550*/  STS.U16 [R0+UR5+0xb000], R18 ;  /* 0x00b0001200007988 */ /* 0x0003e80008000405 */
[----:B0-----:R-:W2:Y:S04]  /*2f560*/  LDL.LU R21, [R1+0xbc] ;  /* 0x0000bc0001157983 */ /* 0x001ea80000300800 */
[----:B-1----:R-:W2:Y:S04]  /*2f570*/  LDL.LU R20, [R1+0xb8] ;  /* 0x0000b80001147983 */ /* 0x002ea80000300800 */
[----:B------:R-:W2:Y:S04]  /*2f580*/  LDL.LU R19, [R1+0xb4] ;  /* 0x0000b40001137983 */ /* 0x000ea80000300800 */
        /* <DEDUP_REMOVED lines=25> */
[----:B----4-:R-:W-:Y:S04]  /*2f720*/  STS.U16 [R0+UR5+0xe000], R27 ;  /* 0x00e0001b00007988 */ /* 0x010fe80008000405 */
[----:B------:R0:W-:Y:S04]  /*2f730*/  STL [R1+0x36f0], R27 ;  /* 0x0036f01b01007387 */ /* 0x0001e80000100800 */
[----:B---3--:R-:W-:Y:S04]  /*2f740*/  STS.U16 [R0+UR5+0xe080], R26 ;  /* 0x00e0801a00007988 */ /* 0x008fe80008000405 */
[----:B--2---:R-:W-:Y:S04]  /*2f750*/  STS.U16 [R0+UR5+0xe800], R23 ;  /* 0x00e8001700007988 */ /* 0x004fe80008000405 */
[----:B0-----:R-:W2:Y:S04]  /*2f760*/  LDL.LU R27, [R1+0xcc] ;  /* 0x0000cc00011b7983 */ /* 0x001ea80000300800 */
[----:B------:R0:W-:Y:S04]  /*2f770*/  STL [R1+0x36f4], R26 ;  /* 0x0036f41a01007387 */ /* 0x0001e80000100800 */
[----:B------:R-:W-:Y:S04]  /*2f780*/  STS.U16 [R0+UR5+0xf880], R9 ;  /* 0x00f8800900007988 */ /* 0x000fe80008000405 */
[----:B0-----:R-:W3:Y:S04]  /*2f790*/  LDL.LU R26, [R1+0xd0] ;  /* 0x0000d000011a7983 */ /* 0x001ee80000300800 */
[----:B------:R0:W-:Y:S04]  /*2f7a0*/  STL [R1+0x36f8], R23 ;  /* 0x0036f81701007387 */ /* 0x0001e80000100800 */
[----:B0-----:R-:W4:Y:S04]  /*2f7b0*/  LDL.LU R23, [R1+0xd4] ;  /* 0x0000d40001177983 */ /* 0x001f280000300800 */
[----:B------:R-:W-:Y:S04]  /*2f7c0*/  STL [R1+0x36fc], R13 ;  /* 0x0036fc0d01007387 */ /* 0x000fe80000100800 */
[----:B------:R-:W-:Y:S04]  /*2f7d0*/  STL [R1+0x3700], R12 ;  /* 0x0037000c01007387 */ /* 0x000fe80000100800 */
[----:B------:R-:W-:Y:S04]  /*2f7e0*/  STL [R1+0x3704], R11 ;  /* 0x0037040b01007387 */ /* 0x000fe80000100800 */
[----:B------:R-:W-:Y:S04]  /*2f7f0*/  STL [R1+0x3708], R10 ;  /* 0x0037080a01007387 */ /* 0x000fe80000100800 */
[----:B------:R0:W-:Y:S04]  /*2f800*/  STL [R1+0x370c], R9 ;  /* 0x00370c0901007387 */ /* 0x0001e80000100800 */
[----:B0-----:R-:W2:Y:S04]  /*2f810*/  LDL.LU R9, [R1+0x6c] ;  /* 0x00006c0001097983 */ /* 0x001ea80000300800 */
[----:B--2---:R0:W-:Y:S04]  /*2f820*/  STL [R1+0x3710], R9 ;  /* 0x0037100901007387 */ /* 0x0041e80000100800 */
[----:B0-----:R-:W2:Y:S04]  /*2f830*/  LDL.LU R9, [R1+0x70] ;  /* 0x0000700001097983 */ /* 0x001ea80000300800 */
[----:B--2---:R0:W-:Y:S04]  /*2f840*/  STL [R1+0x3714], R9 ;  /* 0x0037140901007387 */ /* 0x0041e80000100800 */
[----:B0-----:R-:W2:Y:S04]  /*2f850*/  LDL.LU R9, [R1+0x74] ;  /* 0x0000740001097983 */ /* 0x001ea80000300800 */
[----:B------:R0:W-:Y:S02]  /*2f860*/  STS.U16 [R0+UR5+0xe880], R13 ;  /* 0x00e8800d00007988 */ /* 0x0001e40008000405 */
[----:B0-----:R-:W0:Y:S02]  /*2f870*/  S2R R13, SR_TID.X ;  /* 0x00000000000d7919 */ /* 0x001e240000002100 */
[----:B------:R-:W-:Y:S04]  /*2f880*/  STS.U16 [R0+UR5+0xf000], R12 ;  /* 0x00f0000c00007988 */ /* 0x000fe80008000405 */
[----:B------:R-:W-:Y:S04]  /*2f890*/  STS.U16 [R0+UR5+0xf080], R11 ;  /* 0x00f0800b00007988 */ /* 0x000fe80008000405 */
[----:B------:R-:W-:Y:S04]  /*2f8a0*/  STS.U16 [R0+UR5+0xf800], R10 ;  /* 0x00f8000a00007988 */ /* 0x000fe80008000405 */
[----:B--2---:R1:W-:Y:S04]  /*2f8b0*/  STL [R1+0x3718], R9 ;  /* 0x0037180901007387 */ /* 0x0043e80000100800 */
[----:B-1----:R-:W2:Y:S01]  /*2f8c0*/  LDL.LU R9, [R1+0x78] ;  /* 0x0000780001097983 */ /* 0x002ea20000300800 */
[----:B0-----:R-:W-:-:S03]  /*2f8d0*/  LOP3.LUT R13, R13, 0x3f, RZ, 0xc0, !PT ;  /* 0x0000003f0d0d7812 */ /* 0x001fc600078ec0ff */
[----:B------:R-:W2:Y:S04]  /*2f8e0*/  LDL.LU R10, [R1+0x68] ;  /* 0x00006800010a7983 */ /* 0x000ea80000300800 */
[----:B------:R-:W2:Y:S01]  /*2f8f0*/  LDL.LU R11, [R1+0x64] ;  /* 0x00006400010b7983 */ /* 0x000ea20000300800 */
[----:B------:R-:W-:-:S03]  /*2f900*/  IMAD.SHL.U32 R0, R13, 0x2, RZ ;  /* 0x000000020d007824 */ /* 0x000fc600078e00ff */
[----:B------:R-:W2:Y:S04]  /*2f910*/  LDL.LU R12, [R1+0x60] ;  /* 0x00006000010c7983 */ /* 0x000ea80000300800 */
[----:B------:R-:W2:Y:S01]  /*2f920*/  LDL.LU R13, [R1+0x5c] ;  /* 0x00005c00010d7983 */ /* 0x000ea20000300800 */
[----:B------:R-:W-:-:S05]  /*2f930*/  LOP3.LUT R0, R0, 0x10, RZ, 0x3c, !PT ;  /* 0x0000001000007812 */ /* 0x000fca00078e3cff */
[----:B----4-:R0:W-:Y:S04]  /*2f940*/  STS.U16 [R0+UR5+0x100], R23 ;  /* 0x0001001700007988 */ /* 0x0101e80008000405 */
[----:B---3--:R1:W-:Y:S04]  /*2f950*/  STS.U16 [R0+UR5+0x180], R26 ;  /* 0x0001801a00007988 */ /* 0x0083e80008000405 */
[----:B------:R3:W-:Y:S04]  /*2f960*/  STS.U16 [R0+UR5+0x900], R27 ;  /* 0x0009001b00007988 */ /* 0x0007e80008000405 */
[----:B------:R4:W-:Y:S04]  /*2f970*/  STS.U16 [R0+UR5+0x980], R15 ;  /* 0x0009800f00007988 */ /* 0x0009e80008000405 */
[----:B------:R4:W-:Y:S04]  /*2f980*/  STS.U16 [R0+UR5+0x1100], R2 ;  /* 0x0011000200007988 */ /* 0x0009e80008000405 */
[----:B------:R4:W-:Y:S04]  /*2f990*/  STS.U16 [R0+UR5+0x1180], R14 ;  /* 0x0011800e00007988 */ /* 0x0009e80008000405 */
[----:B0-----:R-:W2:Y:S04]  /*2f9a0*/  LDL.LU R23, [R1+0x58] ;  /* 0x0000580001177983 */ /* 0x001ea80000300800 */
[----:B-1----:R-:W2:Y:S04]  /*2f9b0*/  LDL.LU R26, [R1+0x54] ;  /* 0x00005400011a7983 */ /* 0x002ea80000300800 */
[----:B---3--:R-:W3:Y:S04]  /*2f9c0*/  LDL.LU R27, [R1+0x50] ;  /* 0x00005000011b7983 */ /* 0x008ee80000300800 */
[----:B----4-:R-:W4:Y:S04]  /*2f9d0*/  LDL.LU R15, [R1+0x4c] ;  /* 0x00004c00010f7983 */ /* 0x010f280000300800 */
        /* <DEDUP_REMOVED lines=35> */
[----:B------:R-:W4:Y:S04]  /*2fc10*/  LDL.LU R29, [R1] ;  /* 0x00000000011d7983 */ /* 0x000f280000300800 */
[----:B--2---:R0:W-:Y:S04]  /*2fc20*/  STS.U16 [R0+UR5+0x5980], R9 ;  /* 0x0059800900007988 */ /* 0x0041e80008000405 */
[----:B0-----:R-:W2:Y:S04]  /*2fc30*/  LDL.LU R9, [R1+0x3718] ;  /* 0x0037180001097983 */ /* 0x001ea80000300800 */
[----:B--2---:R0:W-:Y:S04]  /*2fc40*/  STS.U16 [R0+UR5+0x6100], R9 ;  /* 0x0061000900007988 */ /* 0x0041e80008000405 */
[----:B0-----:R-:W2:Y:S04]  /*2fc50*/  LDL.LU R9, [R1+0x3714] ;  /* 0x0037140001097983 */ /* 0x001ea80000300800 */
[----:B--2---:R0:W-:Y:S04]  /*2fc60*/  STS.U16 [R0+UR5+0x6180], R9 ;  /* 0x0061800900007988 */ /* 0x0041e80008000405 */
[----:B0-----:R-:W2:Y:S04]  /*2fc70*/  LDL.LU R9, [R1+0x3710] ;  /* 0x0037100001097983 */ /* 0x001ea80000300800 */
[----:B--2---:R0:W-:Y:S04]  /*2fc80*/  STS.U16 [R0+UR5+0x6900], R9 ;  /* 0x0069000900007988 */ /* 0x0041e80008000405 */
[----:B------:R1:W-:Y:S04]  /*2fc90*/  STS.U16 [R0+UR5+0x6980], R10 ;  /* 0x0069800a00007988 */ /* 0x0003e80008000405 */
[----:B------:R2:W-:Y:S04]  /*2fca0*/  STS.U16 [R0+UR5+0x7100], R11 ;  /* 0x0071000b00007988 */ /* 0x0005e80008000405 */
[----:B------:R3:W-:Y:S04]  /*2fcb0*/  STS.U16 [R0+UR5+0x7180], R12 ;  /* 0x0071800c00007988 */ /* 0x0007e80008000405 */
[----:B------:R4:W-:Y:S04]  /*2fcc0*/  STS.U16 [R0+UR5+0x7900], R13 ;  /* 0x0079000d00007988 */ /* 0x0009e80008000405 */
[----:B------:R4:W-:Y:S04]  /*2fcd0*/  STS.U16 [R0+UR5+0x7980], R23 ;  /* 0x0079801700007988 */ /* 0x0009e80008000405 */
[----:B0-----:R-:W4:Y:S04]  /*2fce0*/  LDL.LU R9, [R1+0x370c] ;  /* 0x00370c0001097983 */ /* 0x001f280000300800 */
[----:B-1----:R-:W4:Y:S04]  /*2fcf0*/  LDL.LU R10, [R1+0x3708] ;  /* 0x00370800010a7983 */ /* 0x002f280000300800 */
[----:B--2---:R-:W2:Y:S04]  /*2fd00*/  LDL.LU R11, [R1+0x3704] ;  /* 0x00370400010b7983 */ /* 0x004ea80000300800 */
[----:B---3--:R-:W3:Y:S04]  /*2fd10*/  LDL.LU R12, [R1+0x3700] ;  /* 0x00370000010c7983 */ /* 0x008ee80000300800 */
[----:B----4-:R-:W4:Y:S04]  /*2fd20*/  LDL.LU R13, [R1+0x36fc] ;  /* 0x0036fc00010d7983 */ /* 0x010f280000300800 */
[----:B------:R-:W2:Y:S04]  /*2fd30*/  LDL.LU R23, [R1+0x36f8] ;  /* 0x0036f80001177983 */ /* 0x000ea80000300800 */
[----:B------:R0:W-:Y:S04]  /*2fd40*/  STS.U16 [R0+UR5+0x8100], R26 ;  /* 0x0081001a00007988 */ /* 0x0001e80008000405 */
[----:B------:R1:W-:Y:S04]  /*2fd50*/  STS.U16 [R0+UR5+0x8180], R27 ;  /* 0x0081801b00007988 */ /* 0x0003e80008000405 */
[----:B------:R1:W-:Y:S04]  /*2fd60*/  STS.U16 [R0+UR5+0x8900], R15 ;  /* 0x0089000f00007988 */ /* 0x0003e80008000405 */
[----:B------:R1:W-:Y:S04]  /*2fd70*/  STS.U16 [R0+UR5+0x8980], R2 ;  /* 0x0089800200007988 */ /* 0x0003e80008000405 */
[----:B------:R1:W-:Y:S04]  /*2fd80*/  STS.U16 [R0+UR5+0x9100], R14 ;  /* 0x0091000e00007988 */ /* 0x0003e80008000405 */
[----:B------:R1:W-:Y:S04]  /*2fd90*/  STS.U16 [R0+UR5+0x9180], R21 ;  /* 0x0091801500007988 */ /* 0x0003e80008000405 */
[----:B0-----:R-:W3:Y:S04]  /*2fda0*/  LDL.LU R26, [R1+0x36f4] ;  /* 0x0036f400011a7983 */ /* 0x001ee80000300800 */
[----:B-1----:R-:W2:Y:S04]  /*2fdb0*/  LDL.LU R27, [R1+0x36f0] ;  /* 0x0036f000011b7983 */ /* 0x002ea80000300800 */
[----:B------:R-:W4:Y:S04]  /*2fdc0*/  LDL.LU R15, [R1+0x36ec] ;  /* 0x0036ec00010f7983 */ /* 0x000f280000300800 */
[----:B------:R-:W3:Y:S04]  /*2fdd0*/  LDL.LU R2, [R1+0x36e8] ;  /* 0x0036e80001027983 */ /* 0x000ee80000300800 */
[----:B------:R-:W2:Y:S04]  /*2fde0*/  LDL.LU R14, [R1+0x36e4] ;  /* 0x0036e400010e7983 */ /* 0x000ea80000300800 */
[----:B------:R-:W3:Y:S04]  /*2fdf0*/  LDL.LU R21, [R1+0x36e0] ;  /* 0x0036e00001157983 */ /* 0x000ee80000300800 */
[----:B------:R0:W-:Y:S04]  /*2fe00*/  STS.U16 [R0+UR5+0x9900], R20 ;  /* 0x0099001400007988 */ /* 0x0001e80008000405 */
[----:B------:R1:W-:Y:S04]  /*2fe10*/  STS.U16 [R0+UR5+0x9980], R19 ;  /* 0x0099801300007988 */ /* 0x0003e80008000405 */
[----:B------:R1:W-:Y:S04]  /*2fe20*/  STS.U16 [R0+UR5+0xa100], R17 ;  /* 0x00a1001100007988 */ /* 0x0003e80008000405 */
[----:B------:R1:W-:Y:S04]  /*2fe30*/  STS.U16 [R0+UR5+0xa180], R16 ;  /* 0x00a1801000007988 */ /* 0x0003e80008000405 */
[----:B------:R1:W-:Y:S04]  /*2fe40*/  STS.U16 [R0+UR5+0xa900], R18 ;  /* 0x00a9001200007988 */ /* 0x0003e80008000405 */
[----:B------:R1:W-:Y:S04]  /*2fe50*/  STS.U16 [R0+UR5+0xa980], R22 ;  /* 0x00a9801600007988 */ /* 0x0003e80008000405 */
[----:B0-----:R-:W3:Y:S04]  /*2fe60*/  LDL.LU R20, [R1+0x36dc] ;  /* 0x0036dc0001147983 */ /* 0x001ee80000300800 */
[----:B-1----:R-:W3:Y:S04]  /*2fe70*/  LDL.LU R19, [R1+0x36d8] ;  /* 0x0036d80001137983 */ /* 0x002ee80000300800 */
[----:B------:R-:W3:Y:S04]  /*2fe80*/  LDL.LU R17, [R1+0x36d4] ;  /* 0x0036d40001117983 */ /* 0x000ee80000300800 */
[----:B------:R-:W3:Y:S04]  /*2fe90*/  LDL.LU R16, [R1+0x36d0] ;  /* 0x0036d00001107983 */ /* 0x000ee80000300800 */
[----:B------:R-:W3:Y:S04]  /*2fea0*/  LDL.LU R18, [R1+0x36cc] ;  /* 0x0036cc0001127983 */ /* 0x000ee80000300800 */
[----:B------:R-:W4:Y:S04]  /*2feb0*/  LDL.LU R22, [R1+0x36c8] ;  /* 0x0036c80001167983 */ /* 0x000f280000300800 */
        /* <DEDUP_REMOVED lines=11> */
[----:B------:R-:W4:Y:S04]  /*2ff70*/  LDL.LU R8, [R1+0x36b0] ;  /* 0x0036b00001087983 */ /* 0x000f280000300800 */
        /* <DEDUP_REMOVED lines=8> */
[----:B---3--:R-:W-:Y:S04]  /*30000*/  STS.U16 [R0+UR5+0xd900], R29 ;  /* 0x00d9001d00007988 */ /* 0x008fe80008000405 */
[----:B----4-:R-:W-:Y:S04]  /*30010*/  STS.U16 [R0+UR5+0xd980], R28 ;  /* 0x00d9801c00007988 */ /* 0x010fe80008000405 */
[----:B--2---:R-:W-:Y:S04]  /*30020*/  STS.U16 [R0+UR5+0xe100], R25 ;  /* 0x00e1001900007988 */ /* 0x004fe80008000405 */
[----:B------:R-:W-:Y:S04]  /*30030*/  STS.U16 [R0+UR5+0xe180], R24 ;  /* 0x00e1801800007988 */ /* 0x000fe80008000405 */
[----:B------:R-:W-:Y:S04]  /*30040*/  STS.U16 [R0+UR5+0xe900], R8 ;  /* 0x00e9000800007988 */ /* 0x000fe80008000405 */
[----:B------:R-:W-:Y:S04]  /*30050*/  STS.U16 [R0+UR5+0xe980], R7 ;  /* 0x00e9800700007988 */ /* 0x000fe80008000405 */
[----:B------:R-:W-:Y:S04]  /*30060*/  STS.U16 [R0+UR5+0xf100], R6 ;  /* 0x00f1000600007988 */ /* 0x000fe80008000405 */
[----:B------:R0:W-:Y:S04]  /*30070*/  STS.U16 [R0+UR5+0xf180], R5 ;  /* 0x00f1800500007988 */ /* 0x0001e80008000405 */
[----:B------:R1:W-:Y:S04]  /*30080*/  STS.U16 [R0+UR5+0xf900], R4 ;  /* 0x00f9000400007988 */ /* 0x0003e80008000405 */
[----:B0-----:R-:W2:Y:S04]  /*30090*/  LDL R5, [R1+0x16bc] ;  /* 0x0016bc0001057983 */ /* 0x001ea80000100800 */
[----:B-1----:R-:W2:Y:S01]  /*300a0*/  LDL R4, [R1+0x16b8] ;  /* 0x0016b80001047983 */ /* 0x002ea20000100800 */
[----:B------:R-:W-:-:S02]  /*300b0*/  PRMT R14, RZ, 0x7610, R14 ;  /* 0x00007610ff0e7816 */ /* 0x000fc4000000000e */
[----:B--2---:R-:W-:-:S04]  /*300c0*/  @!P4 LOP3.LUT R5, R5, R4, RZ, 0x3c, !PT ;  /* 0x000000040505c212 */ /* 0x004fc800078e3cff */
[----:B------:R-:W-:-:S04]  /*300d0*/  @!P4 LOP3.LUT R4, R5, R4, RZ, 0x3c, !PT ;  /* 0x000000040504c212 */ /* 0x000fc800078e3cff */
[----:B------:R-:W-:-:S05]  /*300e0*/  @!P4 LOP3.LUT R5, R5, R4, RZ, 0x3c, !PT ;  /* 0x000000040505c212 */ /* 0x000fca00078e3cff */
[----:B------:R-:W2:Y:S04]  /*300f0*/  @!P4 LDG.E.U16 R14, desc[UR8][R4.64] ;  /* 0x00000008040ec981 */ /* 0x000ea8000c1e1500 */
[----:B------:R0:W-:Y:S04]  /*30100*/  STS.U16 [R0+UR5+0xf980], R3 ;  /* 0x00f9800300007988 */ /* 0x0001e80008000405 */
[----:B------:R-:W-:Y:S04]  /*30110*/  STS.U16 [R15+UR5+0x200], R22 ;  /* 0x000200160f007988 */ /* 0x000fe80008000405 */
[----:B------:R-:W-:Y:S04]  /*30120*/  STS.U16 [R15+UR5+0x280], R18 ;  /* 0x000280120f007988 */ /* 0x000fe80008000405 */
[----:B------:R-:W-:Y:S04]  /*30130*/  STS.U16 [R15+UR5+0xa00], R16 ;  /* 0x000a00100f007988 */ /* 0x000fe80008000405 */
[----:B------:R-:W-:Y:S04]  /*30140*/  STS.U16 [R15+UR5+0xa80], R17 ;  /* 0x000a80110f007988 */ /* 0x000fe80008000405 */
[----:B------:R-:W-:Y:S04]  /*30150*/  STS.U16 [R15+UR5+0x1200], R19 ;  /* 0x001200130f007988 */ /* 0x000fe80008000405 */
[----:B------:R-:W-:Y:S04]  /*30160*/  STS.U16 [R15+UR5+0x1280], R20 ;  /* 0x001280140f007988 */ /* 0x000fe80008000405 */
[----:B------:R1:W-:Y:S04]  /*30170*/  STS.U16 [R15+UR5+0x1a00], R21 ;  /* 0x001a00150f007988 */ /* 0x0003e80008000405 */
[----:B0-----:R-:W3:Y:S04]  /*30180*/  LDL.LU R0, [R1+0x1778] ;  /* 0x0017780001007983 */ /* 0x001ee80000300800 */
[----:B-1----:R-:W4:Y:S04]  /*30190*/  LDL.LU R15, [R1+0x369c] ;  /* 0x00369c00010f7983 */ /* 0x002f280000300800 */
        /* <DEDUP_REMOVED lines=2460> */
[----:B------:R-:W4:Y:S02]  /*39b60*/  LDL R5, [R1+0xb24] ;  /* 0x000b240001057983 */ /* 0x000f240000100800 */
[----:B----4-:R-:W-:-:S02]  /*39b70*/  @!P1 LOP3.LUT R5, R5, R4, RZ, 0x3c, !PT ;  /* 0x0000000405059212 */ /* 0x010fc400078e3cff */
[----:B---3--:R-:W-:Y:S02]  /*39b80*/  PRMT R15, RZ, 0x7610, R15 ;  /* 0x00007610ff0f7816 */ /* 0x008fe4000000000f */
        /* <DEDUP_REMOVED lines=374> */
[----:B---3--:R-:W-:Y:S02]  /*3b2f0*/  PRMT R15, RZ, 0x7610, R15 ;  /* 0x00007610ff0f7816 */ /* 0x008fe4000000000f */
[----:B0-----:R-:W-:-:S04]  /*3b300*/  @!P1 LOP3.LUT R5, R5, R4, RZ, 0x3c, !PT ;  /* 0x0000000405059212 */ /* 0x001fc800078e3cff */
[----:B------:R-:W-:-:S04]  /*3b310*/  @!P1 LOP3.LUT R4, R5, R4, RZ, 0x3c, !PT ;  /* 0x0000000405049212 */ /* 0x000fc800078e3cff */
[----:B------:R-:W-:-:S05]  /*3b320*/  @!P1 LOP3.LUT R5, R5, R4, RZ, 0x3c, !PT ;  /* 0x0000000405059212 */ /* 0x000fca00078e3cff */
[----:B------:R-:W3:Y:S04]  /*3b330*/  @!P1 LDG.E.U16 R15, desc[UR8][R4.64] ;  /* 0x00000008040f9981 */ /* 0x000ee8000c1e1500 */
[----:B----4-:R-:W-:Y:S04]  /*3b340*/  STL [R1+0x309c], R2 ;  /* 0x00309c0201007387 */ /* 0x010fe80000100800 */
        /* <DEDUP_REMOVED lines=53> */
[----:B------:R0:W3:Y:S04]  /*3b6a0*/  @!P1 LDG.E.U16 R15, desc[UR8][R4.64] ;  /* 0x00000008040f9981 */ /* 0x0000e8000c1e1500 */
[----:B------:R-:W0:Y:S04]  /*3b6b0*/  LDL R4, [R1+0x918] ;  /* 0x0009180001047983 */ /* 0x000e280000100800 */
[----:B------:R-:W0:Y:S01]  /*3b6c0*/  LDL R5, [R1+0x91c] ;  /* 0x00091c0001057983 */ /* 0x000e220000100800 */
[----:B--2---:R-:W-:Y:S02]  /*3b6d0*/  PRMT R14, RZ, 0x7610, R14 ;  /* 0x00007610ff0e7816 */ /* 0x004fe4000000000e */
[----:B0-----:R-:W-:-:S04]  /*3b6e0*/  @!P4 LOP3.LUT R5, R5, R4, RZ, 0x3c, !PT ;  /* 0x000000040505c212 */ /* 0x001fc800078e3cff */
[----:B------:R-:W-:-:S04]  /*3b6f0*/  @!P4 LOP3.LUT R4, R5, R4, RZ, 0x3c, !PT ;  /* 0x000000040504c212 */ /* 0x000fc800078e3cff */
[----:B------:R-:W-:-:S05]  /*3b700*/  @!P4 LOP3.LUT R5, R5, R4, RZ, 0x3c, !PT ;  /* 0x000000040505c212 */ /* 0x000fca00078e3cff */
[----:B------:R-:W2:Y:S04]  /*3b710*/  @!P4 LDG.E.U16 R14, desc[UR8][R4.64] ;  /* 0x00000008040ec981 */ /* 0x000ea8000c1e1500 */
[----:B---3--:R0:W-:Y:S04]  /*3b720*/  STL [R1+0x6c], R15 ;  /* 0x00006c0f01007387 */ /* 0x0081e80000100800 */
[----:B0-----:R-:W3:Y:S04]  /*3b730*/  LDL R15, [R1+0x84c] ;  /* 0x00084c00010f7983 */ /* 0x001ee80000100800 */
[----:B--2---:R0:W-:Y:S04]  /*3b740*/  STL [R1+0x68], R14 ;  /* 0x0000680e01007387 */ /* 0x0041e80000100800 */
[----:B0-----:R-:W2:Y:S04]  /*3b750*/  LDL.LU R14, [R1+0x3194] ;  /* 0x00319400010e7983 */ /* 0x001ea80000300800 */
[----:B------:R-:W4:Y:S04]  /*3b760*/  LDL R4, [R1+0x910] ;  /* 0x0009100001047983 */ /* 0x000f280000100800 */
[----:B------:R-:W4:Y:S02]  /*3b770*/  LDL R5, [R1+0x914] ;  /* 0x0009140001057983 */ /* 0x000f240000100800 */
[----:B----4-:R-:W-:-:S02]  /*3b780*/  @!P1 LOP3.LUT R5, R5, R4, RZ, 0x3c, !PT ;  /* 0x0000000405059212 */ /* 0x010fc400078e3cff */
[----:B--2---:R-:W-:Y:S02]  /*3b790*/  PRMT R14, RZ, 0x7610, R14 ;  /* 0x00007610ff0e7816 */ /* 0x004fe4000000000e */
[----:B------:R-:W-:-:S04]  /*3b7a0*/  @!P1 LOP3.LUT R4, R5, R4, RZ, 0x3c, !PT ;  /* 0x0000000405049212 */ /* 0x000fc800078e3cff */
[----:B------:R-:W-:-:S05]  /*3b7b0*/  @!P1 LOP3.LUT R5, R5, R4, RZ, 0x3c, !PT ;  /* 0x0000000405059212 */ /* 0x000fca00078e3cff */
[----:B------:R-:W2:Y:S04]  /*3b7c0*/  @!P1 LDG.E.U16 R14, desc[UR8][R4.64] ;  /* 0x00000008040e9981 */ /* 0x000ea8000c1e1500 */
        /* <DEDUP_REMOVED lines=29> */
[----:B------:R-:W4:Y:S01]  /*3b9a0*/  LDL R5, [R1+0x848] ;  /* 0x0008480001057983 */ /* 0x000f220000100800 */
[----:B---3--:R-:W-:-:S03]  /*3b9b0*/  @!P4 IMAD.MOV.U32 R4, RZ, RZ, R15 ;  /* 0x000000ffff04c224 */ /* 0x008fc600078e000f */
[----:B------:R-:W3:Y:S01]  /*3b9c0*/  LDL R15, [R1+0x1744] ;  /* 0x00174400010f7983 */ /* 0x000ee20000100800 */
[----:B--2---:R-:W-:-:S06]  /*3b9d0*/  PRMT R14, RZ, 0x7610, R14 ;  /* 0x00007610ff0e7816 */ /* 0x004fcc000000000e */
[----:B----4-:R-:W2:Y:S04]  /*3b9e0*/  @!P4 LDG.E.U16 R14, desc[UR8][R4.64] ;  /* 0x00000008040ec981 */ /* 0x010ea8000c1e1500 */
        /* <DEDUP_REMOVED lines=32> */
[----:B------:R-:W-:Y:S01]  /*3bbf0*/  @!P4 LOP3.LUT R5, R5, R4, RZ, 0x3c, !PT ;  /* 0x000000040505c212 */ /* 0x000fe200078e3cff */
[----:B----4-:R-:W-:Y:S04]  /*3bc00*/  STL [R1+0x313c], R26 ;  /* 0x00313c1a01007387 */ /* 0x010fe80000100800 */
[----:B------:R3:W4:Y:S04]  /*3bc10*/  @!P4 LDG.E.U16 R13, desc[UR8][R4.64] ;  /* 0x00000008040dc981 */ /* 0x000728000c1e1500 */
[----:B------:R-:W2:Y:S01]  /*3bc20*/  LDL R5, [R1+0x1738] ;  /* 0x0017380001057983 */ /* 0x000ea20000100800 */
[----:B------:R-:W-:Y:S01]  /*3bc30*/  PRMT R12, RZ, 0x7610, R12 ;  /* 0x00007610ff0c7816 */ /* 0x000fe2000000000c */
[----:B---3--:R-:W-:-:S02]  /*3bc40*/  @!P1 IMAD.MOV.U32 R4, RZ, RZ, R15 ;  /* 0x000000ffff049224 */ /* 0x008fc400078e000f */
[----:B----4-:R-:W-:Y:S01]  /*3bc50*/  STL [R1+0x3140], R13 ;  /* 0x0031400d01007387 */ /* 0x010fe20000100800 */
[----:B--2---:R-:W-:-:S03]  /*3bc60*/  PRMT R14, RZ, 0x7610, R14 ;  /* 0x00007610ff0e7816 */ /* 0x004fc6000000000e */
[----:B------:R-:W2:Y:S04]  /*3bc70*/  LDL R15, [R1+0x83c] ;  /* 0x00083c00010f7983 */ /* 0x000ea80000100800 */
[----:B------:R0:W3:Y:S04]  /*3bc80*/  @!P1 LDG.E.U16 R12, desc[UR8][R4.64] ;  /* 0x00000008040c9981 */ /* 0x0000e8000c1e1500 */
[----:B------:R-:W0:Y:S04]  /*3bc90*/  LDL R4, [R1+0x900] ;  /* 0x0009000001047983 */ /* 0x000e280000100800 */
[----:B------:R-:W0:Y:S02]  /*3bca0*/  LDL R5, [R1+0x904] ;  /* 0x0009040001057983 */ /* 0x000e240000100800 */
[----:B0-----:R-:W-:-:S04]  /*3bcb0*/  @!P1 LOP3.LUT R5, R5, R4, RZ, 0x3c, !PT ;  /* 0x0000000405059212 */ /* 0x001fc800078e3cff */
[----:B------:R-:W-:-:S04]  /*3bcc0*/  @!P1 LOP3.LUT R4, R5, R4, RZ, 0x3c, !PT ;  /* 0x0000000405049212 */ /* 0x000fc800078e3cff */
[----:B------:R-:W-:-:S05]  /*3bcd0*/  @!P1 LOP3.LUT R5, R5, R4, RZ, 0x3c, !PT ;  /* 0x0000000405059212 */ /* 0x000fca00078e3cff */
[----:B------:R-:W4:Y:S04]  /*3bce0*/  @!P1 LDG.E.U16 R14, desc[UR8][R4.64] ;  /* 0x00000008040e9981 */ /* 0x000f28000c1e1500 */
[----:B---3--:R-:W-:Y:S04]  /*3bcf0*/  STL [R1+0x3144], R12 ;  /* 0x0031440c01007387 */ /* 0x008fe80000100800 */
[----:B----4-:R0:W-:Y:S04]  /*3bd00*/  STL [R1+0x5c], R14 ;  /* 0x00005c0e01007387 */ /* 0x0101e80000100800 */
        /* <DEDUP_REMOVED lines=34> */
[----:B------:R-:W3:Y:S01]  /*3bf30*/  @!P1 LDG.E.U16 R14, desc[UR8][R4.64] ;  /* 0x00000008040e9981 */ /* 0x000ee2000c1e1500 */
[----:B------:R-:W-:-:S03]  /*3bf40*/  PRMT R12, RZ, 0x7610, R12 ;  /* 0x00007610ff0c7816 */ /* 0x000fc6000000000c */
[----:B---3--:R0:W-:Y:S04]  /*3bf50*/  STL [R1+0x44], R14 ;  /* 0x0000440e01007387 */ /* 0x0081e80000100800 */
[----:B0-----:R-:W3:Y:S04]  /*3bf60*/  LDL.LU R14, [R1+0x3164] ;  /* 0x00316400010e7983 */ /* 0x001ee80000300800 */
[----:B------:R-:W4:Y:S01]  /*3bf70*/  LDL R5, [R1+0x838] ;  /* 0x0008380001057983 */ /* 0x000f220000100800 */
[----:B--2---:R-:W-:-:S03]  /*3bf80*/  @!P4 IMAD.MOV.U32 R4, RZ, RZ, R15 ;  /* 0x000000ffff04c224 */ /* 0x004fc600078e000f */
[----:B------:R-:W2:Y:S04]  /*3bf90*/  LDL R15, [R1+0x1748] ;  /* 0x00174800010f7983 */ /* 0x000ea80000100800 */
[----:B----4-:R0:W4:Y:S04]  /*3bfa0*/  @!P4 LDG.E.U16 R12, desc[UR8][R4.64] ;  /* 0x00000008040cc981 */ /* 0x010128000c1e1500 */
[----:B------:R-:W0:Y:S04]  /*3bfb0*/  LDL R4, [R1+0x830] ;  /* 0x0008300001047983 */ /* 0x000e280000100800 */
[----:B------:R-:W0:Y:S01]  /*3bfc0*/  LDL R5, [R1+0x834] ;  /* 0x0008340001057983 */ /* 0x000e220000100800 */
[----:B---3--:R-:W-:-:S02]  /*3bfd0*/  PRMT R14, RZ, 0x7610, R14 ;  /* 0x00007610ff0e7816 */ /* 0x008fc4000000000e */
        /* <DEDUP_REMOVED lines=15> */
[----:B------:R-:W4:Y:S04]  /*3c0d0*/  LDL R4, [R1+0x7b0] ;  /* 0x0007b00001047983 */ /* 0x000f280000100800 */
[----:B------:R-:W4:Y:S01]  /*3c0e0*/  LDL R5, [R1+0x7b4] ;  /* 0x0007b40001057983 */ /* 0x000f220000100800 */
[----:B------:R-:W-:-:S03]  /*3c0f0*/  PRMT R22, RZ, 0x7610, R22 ;  /* 0x00007610ff167816 */ /* 0x000fc60000000016 */
[----:B--2---:R0:W-:Y:S04]  /*3c100*/  STL [R1+0x311c], R24 ;  /* 0x00311c1801007387 */ /* 0x0041e80000100800 */
[----:B0-----:R-:W2:Y:S01]  /*3c110*/  LDL R24, [R1+0x174c] ;  /* 0x00174c0001187983 */ /* 0x001ea20000100800 */
[----:B----4-:R-:W-:-:S04]  /*3c120*/  @!P1 LOP3.LUT R5, R5, R4, RZ, 0x3c, !PT ;  /* 0x0000000405059212 */ /* 0x010fc800078e3cff */
[----:B------:R-:W-:-:S04]  /*3c130*/  @!P1 LOP3.LUT R4, R5, R4, RZ, 0x3c, !PT ;  /* 0x0000000405049212 */ /* 0x000fc800078e3cff */
[----:B------:R-:W-:-:S05]  /*3c140*/  @!P1 LOP3.LUT R5, R5, R4, RZ, 0x3c, !PT ;  /* 0x0000000405059212 */ /* 0x000fca00078e3cff */
[----:B------:R2:W4:Y:S04]  /*3c150*/  @!P1 LDG.E.U16 R22, desc[UR8][R4.64] ;  /* 0x0000000804169981 */ /* 0x000528000c1e1500 */
[----:B------:R-:W3:Y:S01]  /*3c160*/  LDL R5, [R1+0x1740] ;  /* 0x0017400001057983 */ /* 0x000ee20000100800 */
[----:B------:R-:W-:Y:S01]  /*3c170*/  PRMT R11, RZ, 0x7610, R11 ;  /* 0x00007610ff0b7816 */ /* 0x000fe2000000000b */
[----:B--2---:R-:W-:-:S05]  /*3c180*/  @!P4 IMAD.MOV.U32 R4, RZ, RZ, R24 ;  /* 0x000000ffff04c224 */ /* 0x004fca00078e0018 */
[----:B---3--:R0:W2:Y:S01]  /*3c190*/  @!P4 LDG.E.U16 R11, desc[UR8][R4.64] ;  /* 0x00000008040bc981 */ /* 0x0080a2000c1e1500 */
[----:B------:R-:W-:-:S03]  /*3c1a0*/  PRMT R10, RZ, 0x7610, R10 ;  /* 0x00007610ff0a7816 */ /* 0x000fc6000000000a */
[----:B----4-:R-:W-:Y:S04]  /*3c1b0*/  STL [R1+0x3120], R22 ;  /* 0x0031201601007387 */ /* 0x010fe80000100800 */
[----:B------:R-:W3:Y:S01]  /*3c1c0*/  LDL R24, [R1+0x894] ;  /* 0x0008940001187983 */ /* 0x000ee20000100800 */
[----:B0-----:R-:W-:Y:S02]  /*3c1d0*/  @!P1 IMAD.MOV.U32 R4, RZ, RZ, R12 ;  /* 0x000000ffff049224 */ /* 0x001fe400078e000c */
[----:B------:R-:W-:-:S05]  /*3c1e0*/  @!P1 IMAD.MOV.U32 R5, RZ, RZ, R15 ;  /* 0x000000ffff059224 */ /* 0x000fca00078e000f */
[----:B------:R-:W4:Y:S04]  /*3c1f0*/  @!P1 LDG.E.U16 R10, desc[UR8][R4.64] ;  /* 0x00000008040a9981 */ /* 0x000f28000c1e1500 */
[----:B--2---:R0:W-:Y:S04]  /*3c200*/  STL [R1+0x3124], R11 ;  /* 0x0031240b01007387 */ /* 0x0041e80000100800 */
[----:B------:R-:W2:Y:S04]  /*3c210*/  LDL R4, [R1+0x8a8] ;  /* 0x0008a80001047983 */ /* 0x000ea80000100800 */
[----:B------:R-:W2:Y:S04]  /*3c220*/  LDL R5, [R1+0x8ac] ;  /* 0x0008ac0001057983 */ /* 0x000ea80000100800 */
[----:B------:R-:W3:Y:S04]  /*3c230*/  LDL R15, [R1+0x828] ;  /* 0x00082800010f7983 */ /* 0x000ee80000100800 */
[----:B------:R-:W3:Y:S01]  /*3c240*/  LDL R12, [R1+0x82c] ;  /* 0x00082c00010c7983 */ /* 0x000ee20000100800 */
[----:B0-----:R-:W-:-:S03]  /*3c250*/  PRMT R11, RZ, 0x7610, R11 ;  /* 0x00007610ff0b7816 */ /* 0x001fc6000000000b */
[----:B----4-:R-:W-:Y:S01]  /*3c260*/  STL [R1+0x3128], R10 ;  /* 0x0031280a01007387 */ /* 0x010fe20000100800 */
        /* <DEDUP_REMOVED lines=16> */
[----:B------:R-:W3:Y:S02]  /*3c370*/  LDL R5, [R1+0x89c] ;  /* 0x00089c0001057983 */ /* 0x000ee40000100800 */
[----:B---3--:R-:W-:-:S02]  /*3c380*/  @!P4 LOP3.LUT R5, R5, R4, RZ, 0x3c, !PT ;  /* 0x000000040505c212 */ /* 0x008fc400078e3cff */
[----:B----4-:R-:W-:Y:S02]  /*3c390*/  PRMT R14, RZ, 0x7610, R14 ;  /* 0x00007610ff0e7816 */ /* 0x010fe4000000000e */
[----:B------:R-:W-:-:S04]  /*3c3a0*/  @!P4 LOP3.LUT R4, R5, R4, RZ, 0x3c, !PT ;  /* 0x000000040504c212 */ /* 0x000fc800078e3cff */
[----:B------:R-:W-:-:S05]  /*3c3b0*/  @!P4 LOP3.LUT R5, R5, R4, RZ, 0x3c, !PT ;  /* 0x000000040505c212 */ /* 0x000fca00078e3cff */
[----:B------:R-:W3:Y:S04]  /*3c3c0*/  @!P4 LDG.E.U16 R14, desc[UR8][R4.64] ;  /* 0x00000008040ec981 */ /* 0x000ee8000c1e1500 */
[----:B---3--:R0:W-:Y:S04]  /*3c3d0*/  STL [R1+0x2c], R14 ;  /* 0x00002c0e01007387 */ /* 0x0081e80000100800 */
[----:B0-----:R-:W3:Y:S04]  /*3c3e0*/  LDL.LU R14, [R1+0x3158] ;  /* 0x00315800010e7983 */ /* 0x001ee80000300800 */
[----:B------:R-:W4:Y:S01]  /*3c3f0*/  LDL R5, [R1+0x890] ;  /* 0x0008900001057983 */ /* 0x000f220000100800 */
[----:B------:R-:W-:-:S03]  /*3c400*/  @!P1 IMAD.MOV.U32 R4, RZ, RZ, R24 ;  /* 0x000000ffff049224 */ /* 0x000fc600078e0018 */
[----:B------:R-:W2:Y:S01]  /*3c410*/  LDL R24, [R1+0x7a4] ;  /* 0x0007a40001187983 */ /* 0x000ea20000100800 */
[----:B---3--:R-:W-:-:S06]  /*3c420*/  PRMT R14, RZ, 0x7610, R14 ;  /* 0x00007610ff0e7816 */ /* 0x008fcc000000000e */
[----:B----4-:R-:W3:Y:S04]  /*3c430*/  @!P1 LDG.E.U16 R14, desc[UR8][R4.64] ;  /* 0x00000008040e9981 */ /* 0x010ee8000c1e1500 */
[----:B---3--:R0:W-:Y:S04]  /*3c440*/  STL [R1+0x28], R14 ;  /* 0x0000280e01007387 */ /* 0x0081e80000100800 */
[----:B0-----:R-:W3:Y:S01]  /*3c450*/  LDL.LU R14, [R1+0x3154] ;  /* 0x00315400010e7983 */ /* 0x001ee20000300800 */
[----:B------:R-:W-:Y:S02]  /*3c460*/  @!P4 IMAD.MOV.U32 R4, RZ, RZ, R12 ;  /* 0x000000ffff04c224 */ /* 0x000fe400078e000c */
[----:B------:R-:W-:Y:S01]  /*3c470*/  @!P4 IMAD.MOV.U32 R5, RZ, RZ, R15 ;  /* 0x000000ffff05c224 */ /* 0x000fe200078e000f */
[----:B------:R-:W4:Y:S04]  /*3c480*/  LDL R12, [R1+0x175c] ;  /* 0x00175c00010c7983 */ /* 0x000f280000100800 */
[----:B------:R-:W4:Y:S01]  /*3c490*/  LDL R15, [R1+0x1750] ;  /* 0x00175000010f7983 */ /* 0x000f220000100800 */
[----:B---3--:R-:W-:-:S06]  /*3c4a0*/  PRMT R14, RZ, 0x7610, R14 ;  /* 0x00007610ff0e7816 */ /* 0x008fcc000000000e */
[----:B------:R-:W3:Y:S01]  /*3c4b0*/  @!P4 LDG.E.U16 R14, desc[UR8][R4.64] ;  /* 0x00000008040ec981 */ /* 0x000ee2000c1e1500 */
[----:B------:R-:W-:-:S03]  /*3c4c0*/  PRMT R10, RZ, 0x7610, R10 ;  /* 0x00007610ff0a7816 */ /* 0x000fc6000000000a */
[----:B---3--:R0:W-:Y:S04]  /*3c4d0*/  STL [R1+0x20], R14 ;  /* 0x0000200e01007387 */ /* 0x0081e80000100800 */
[----:B0-----:R-:W3:Y:S04]  /*3c4e0*/  LDL.LU R14, [R1+0x3150] ;  /* 0x00315000010e7983 */ /* 0x001ee80000300800 */
[----:B------:R-:W4:Y:S01]  /*3c4f0*/  LDL R5, [R1+0x820] ;  /* 0x0008200001057983 */ /* 0x000f220000100800 */
[----:B--2---:R-:W-:Y:S01]  /*3c500*/  @!P1 IMAD.MOV.U32 R4, RZ, RZ, R11 ;  /* 0x000000ffff049224 */ /* 0x004fe200078e000b */
[----:B------:R-:W-:-:S02]  /*3c510*/  PRMT R20, RZ, 0x7610, R20 ;  /* 0x00007610ff147816 */ /* 0x000fc40000000014 */
[----:B------:R-:W2:Y:S04]  /*3c520*/  LDL R11, [R1+0x1758] ;  /* 0x00175800010b7983 */ /* 0x000ea80000100800 */
[----:B----4-:R0:W4:Y:S04]  /*3c530*/  @!P1 LDG.E.U16 R10, desc[UR8][R4.64] ;  /* 0x00000008040a9981 */ /* 0x010128000c1e1500 */
[----:B------:R-:W0:Y:S04]  /*3c540*/  LDL R4, [R1+0x7a8] ;  /* 0x0007a80001047983 */ /* 0x000e280000100800 */
[----:B------:R-:W0:Y:S02]  /*3c550*/  LDL R5, [R1+0x7ac] ;  /* 0x0007ac0001057983 */ /* 0x000e240000100800 */
[----:B0-----:R-:W-:-:S04]  /*3c560*/  @!P4 LOP3.LUT R5, R5, R4, RZ, 0x3c, !PT ;  /* 0x000000040505c212 */ /* 0x001fc800078e3cff */
[----:B------:R-:W-:-:S04]  /*3c570*/  @!P4 LOP3.LUT R4, R5, R4, RZ, 0x3c, !PT ;  /* 0x000000040504c212 */ /* 0x000fc800078e3cff */
[----:B------:R-:W-:Y:S01]  /*3c580*/  @!P4 LOP3.LUT R5, R5, R4, RZ, 0x3c, !PT ;  /* 0x000000040505c212 */ /* 0x000fe200078e3cff */
[----:B----4-:R0:W-:Y:S04]  /*3c590*/  STL [R1+0x1c], R10 ;  /* 0x00001c0a01007387 */ /* 0x0101e80000100800 */
[----:B------:R1:W4:Y:S01]  /*3c5a0*/  @!P4 LDG.E.U16 R20, desc[UR8][R4.64] ;  /* 0x000000080414c981 */ /* 0x000322000c1e1500 */
[----:B------:R-:W-:Y:S02]  /*3c5b0*/  PRMT R9, RZ, 0x7610, R9 ;  /* 0x00007610ff097816 */ /* 0x000fe40000000009 */
[----:B------:R-:W-:Y:S01]  /*3c5c0*/  PRMT R8, RZ, 0x7610, R8 ;  /* 0x00007610ff087816 */ /* 0x000fe20000000008 */
[----:B0-----:R-:W3:Y:S04]  /*3c5d0*/  LDL R10, [R1+0x1764] ;  /* 0x00176400010a7983 */ /* 0x001ee80000100800 */
[----:B------:R-:W2:Y:S01]  /*3c5e0*/  LDL R5, [R1+0x7a0] ;  /* 0x0007a00001057983 */ /* 0x000ea20000100800 */
[----:B-1----:R-:W-:-:S05]  /*3c5f0*/  @!P1 IMAD.MOV.U32 R4, RZ, RZ, R24 ;  /* 0x000000ffff049224 */ /* 0x002fca00078e0018 */
[----:B--2---:R0:W2:Y:S02]  /*3c600*/  @!P1 LDG.E.U16 R9, desc[UR8][R4.64] ;  /* 0x0000000804099981 */ /* 0x0040a4000c1e1500 */
[----:B0-----:R-:W-:Y:S02]  /*3c610*/  @!P4 IMAD.MOV.U32 R4, RZ, RZ, R12 ;  /* 0x000000ffff04c224 */ /* 0x001fe400078e000c */
[----:B------:R-:W-:-:S05]  /*3c620*/  @!P4 IMAD.MOV.U32 R5, RZ, RZ, R15 ;  /* 0x000000ffff05c224 */ /* 0x000fca00078e000f */
[----:B------:R3:W2:Y:S04]  /*3c630*/  @!P4 LDG.E.U16 R8, desc[UR8][R4.64] ;  /* 0x000000080408c981 */ /* 0x0006a8000c1e1500 */
[----:B----4-:R-:W-:Y:S01]  /*3c640*/  STL [R1+0x30fc], R20 ;  /* 0x0030fc1401007387 */ /* 0x010fe20000100800 */
[----:B------:R-:W-:Y:S01]  /*3c650*/  PRMT R7, RZ, 0x7610, R7 ;  /* 0x00007610ff077816 */ /* 0x000fe20000000007 */
[----:B---3--:R-:W-:Y:S02]  /*3c660*/  @!P1 IMAD.MOV.U32 R4, RZ, RZ, R10 ;  /* 0x000000ffff049224 */ /* 0x008fe400078e000a */
[----:B------:R-:W-:-:S05]  /*3c670*/  @!P1 IMAD.MOV.U32 R5, RZ, RZ, R11 ;  /* 0x000000ffff059224 */ /* 0x000fca00078e000b */
[----:B------:R-:W3:Y:S04]  /*3c680*/  @!P1 LDG.E.U16 R7, desc[UR8][R4.64] ;  /* 0x0000000804079981 */ /* 0x000ee8000c1e1500 */
[----:B--2---:R0:W-:Y:S04]  /*3c690*/  STL [R1+0x3100], R9 ;  /* 0x0031000901007387 */ /* 0x0041e80000100800 */
[----:B------:R-:W2:Y:S04]  /*3c6a0*/  LDL R24, [R1+0x880] ;  /* 0x0008800001187983 */ /* 0x000ea80000100800 */
[----:B------:R-:W4:Y:S04]  /*3c6b0*/  LDL R12, [R1+0x884] ;  /* 0x00088400010c7983 */ /* 0x000f280000100800 */
[----:B0-----:R-:W2:Y:S04]  /*3c6c0*/  LDL R9, [R1+0x88c] ;  /* 0x00088c0001097983 */ /* 0x001ea80000100800 */
[----:B------:R0:W-:Y:S01]  /*3c6d0*/  STL [R1+0x3104], R8 ;  /* 0x0031040801007387 */ /* 0x0001e20000100800 */
[----:B------:R-:W-:-:S03]  /*3c6e0*/  PRMT R26, RZ, 0x7610, R26 ;  /* 0x00007610ff1a7816 */ /* 0x000fc6000000001a */
[----:B------:R-:W4:Y:S04]  /*3c6f0*/  LDL R11, [R1+0x878] ;  /* 0x00087800010b7983 */ /* 0x000f280000100800 */
[----:B------:R-:W4:Y:S01]  /*3c700*/  LDL R10, [R1+0x87c] ;  /* 0x00087c00010a7983 */ /* 0x000f220000100800 */
[----:B------:R-:W-:-:S03]  /*3c710*/  PRMT R2, RZ, 0x7610, R2 ;  /* 0x00007610ff027816 */ /* 0x000fc60000000002 */
[----:B------:R-:W4:Y:S04]  /*3c720*/  LDL R20, [R1+0x870] ;  /* 0x0008700001147983 */ /* 0x000f280000100800 */
[----:B------:R-:W4:Y:S04]  /*3c730*/  LDL R15, [R1+0x874] ;  /* 0x00087400010f7983 */ /* 0x000f280000100800 */
[----:B0-----:R-:W4:Y:S04]  /*3c740*/  LDL R8, [R1+0x888] ;  /* 0x0008880001087983 */ /* 0x001f280000100800 */
[----:B---3--:R0:W-:Y:S04]  /*3c750*/  STL [R1+0x3108], R7 ;  /* 0x0031080701007387 */ /* 0x0081e80000100800 */
[----:B0-----:R-:W3:Y:S01]  /*3c760*/  LDL R7, [R1+0x814] ;  /* 0x0008140001077983 */ /* 0x001ee20000100800 */
[----:B--2---:R-:W-:-:S03]  /*3c770*/  @!P4 IMAD.MOV.U32 R4, RZ, RZ, R9 ;  /* 0x000000ffff04c224 */ /* 0x004fc600078e0009 */
[----:B------:R-:W2:Y:S01]  /*3c780*/  LDL R9, [R1+0x818] ;  /* 0x0008180001097983 */ /* 0x000ea20000100800 */
[----:B----4-:R-:W-:-:S03]  /*3c790*/  @!P4 IMAD.MOV.U32 R5, RZ, RZ, R8 ;  /* 0x000000ffff05c224 */ /* 0x010fc600078e0008 */
[----:B------:R-:W4:Y:S04]  /*3c7a0*/  LDL R8, [R1+0x81c] ;  /* 0x00081c0001087983 */ /* 0x000f280000100800 */
[----:B------:R0:W3:Y:S02]  /*3c7b0*/  @!P4 LDG.E.U16 R26, desc[UR8][R4.64] ;  /* 0x00000008041ac981 */ /* 0x0000e4000c1e1500 */
[----:B0-----:R-:W-:Y:S02]  /*3c7c0*/  @!P1 IMAD.MOV.U32 R4, RZ, RZ, R12 ;  /* 0x000000ffff049224 */ /* 0x001fe400078e000c */
[----:B------:R-:W-:Y:S01]  /*3c7d0*/  @!P1 IMAD.MOV.U32 R5, RZ, RZ, R24 ;  /* 0x000000ffff059224 */ /* 0x000fe200078e0018 */
[----:B------:R-:W3:Y:S04]  /*3c7e0*/  LDL R12, [R1+0x810] ;  /* 0x00081000010c7983 */ /* 0x000ee80000100800 */
[----:B------:R0:W3:Y:S01]  /*3c7f0*/  @!P1 LDG.E.U16 R2, desc[UR8][R4.64] ;  /* 0x0000000804029981 */ /* 0x0000e2000c1e1500 */
[----:B------:R-:W-:-:S02]  /*3c800*/  PRMT R22, RZ, 0x7610, R22 ;  /* 0x00007610ff167816 */ /* 0x000fc40000000016 */
[----:B------:R-:W-:Y:S01]  /*3c810*/  PRMT R14, RZ, 0x7610, R14 ;  /* 0x00007610ff0e7816 */ /* 0x000fe2000000000e */
[----:B0-----:R-:W-:Y:S02]  /*3c820*/  @!P4 IMAD.MOV.U32 R4, RZ, RZ, R10 ;  /* 0x000000ffff04c224 */ /* 0x001fe400078e000a */
[----:B------:R-:W-:-:S05]  /*3c830*/  @!P4 IMAD.MOV.U32 R5, RZ, RZ, R11 ;  /* 0x000000ffff05c224 */ /* 0x000fca00078e000b */
[----:B------:R0:W3:Y:S01]  /*3c840*/  @!P4 LDG.E.U16 R22, desc[UR8][R4.64] ;  /* 0x000000080416c981 */ /* 0x0000e2000c1e1500 */
[----:B------:R-:W-:Y:S01]  /*3c850*/  PRMT R13, RZ, 0x7610, R13 ;  /* 0x00007610ff0d7816 */ /* 0x000fe2000000000d */
[----:B0-----:R-:W-:Y:S02]  /*3c860*/  @!P1 IMAD.MOV.U32 R4, RZ, RZ, R15 ;  /* 0x000000ffff049224 */ /* 0x001fe400078e000f */
[----:B------:R-:W-:-:S05]  /*3c870*/  @!P1 IMAD.MOV.U32 R5, RZ, RZ, R20 ;  /* 0x000000ffff059224 */ /* 0x000fca00078e0014 */
[----:B------:R2:W3:Y:S02]  /*3c880*/  @!P1 LDG.E.U16 R14, desc[UR8][R4.64] ;  /* 0x00000008040e9981 */ /* 0x0004e4000c1e1500 */
[----:B--2---:R-:W-:Y:S02]  /*3c890*/  @!P4 IMAD.MOV.U32 R5, RZ, RZ, R9 ;  /* 0x000000ffff05c224 */ /* 0x004fe400078e0009 */
[----:B----4-:R-:W-:-:S05]  /*3c8a0*/  @!P4 IMAD.MOV.U32 R4, RZ, RZ, R8 ;  /* 0x000000ffff04c224 */ /* 0x010fca00078e0008 */
[----:B------:R0:W2:Y:S04]  /*3c8b0*/  @!P4 LDG.E.U16 R13, desc[UR8][R4.64] ;  /* 0x00000008040dc981 */ /* 0x0000a8000c1e1500 */
[----:B---3--:R1:W-:Y:S04]  /*3c8c0*/  STL [R1+0x30b0], R2 ;  /* 0x0030b00201007387 */ /* 0x0083e80000100800 */
[----:B------:R-:W3:Y:S04]  /*3c8d0*/  LDL R11, [R1+0x808] ;  /* 0x00080800010b7983 */ /* 0x000ee80000100800 */
[----:B------:R-:W4:Y:S04]  /*3c8e0*/  LDL R10, [R1+0x80c] ;  /* 0x00080c00010a7983 */ /* 0x000f280000100800 */
[----:B------:R-:W4:Y:S04]  /*3c8f0*/  LDL R9, [R1+0x798] ;  /* 0x0007980001097983 */ /* 0x000f280000100800 */
[----:B------:R-:W4:Y:S01]  /*3c900*/  LDL R8, [R1+0x79c] ;  /* 0x00079c0001087983 */ /* 0x000f220000100800 */
[----:B0-----:R-:W-:-:S02]  /*3c910*/  @!P1 IMAD.MOV.U32 R4, RZ, RZ, R7 ;  /* 0x000000ffff049224 */ /* 0x001fc400078e0007 */
[----:B------:R-:W-:Y:S01]  /*3c920*/  @!P1 IMAD.MOV.U32 R5, RZ, RZ, R12 ;  /* 0x000000ffff059224 */ /* 0x000fe200078e000c */
[----:B-1----:R-:W-:-:S06]  /*3c930*/  PRMT R2, RZ, 0x7610, R2 ;  /* 0x00007610ff027816 */ /* 0x002fcc0000000002 */
[----:B------:R3:W4:Y:S01]  /*3c940*/  @!P1 LDG.E.U16 R2, desc[UR8][R4.64] ;  /* 0x0000000804029981 */ /* 0x000722000c1e1500 */
[----:B------:R-:W-:Y:S02]  /*3c950*/  PRMT R28, RZ, 0x7610, R28 ;  /* 0x00007610ff1c7816 */ /* 0x000fe4000000001c */
[----:B------:R-:W-:Y:S01]  /*3c960*/  PRMT R6, RZ, 0x7610, R6 ;  /* 0x00007610ff067816 */ /* 0x000fe20000000006 */
[----:B--2---:R0:W-:Y:S04]  /*3c970*/  STL [R1+0x4], R13 ;  /* 0x0000040d01007387 */ /* 0x0041e80000100800 */
[----:B------:R-:W2:Y:S04]  /*3c980*/  LDL R7, [R1+0x16f4] ;  /* 0x0016f40001077983 */ /* 0x000ea80000100800 */
[----:B0-----:R-:W2:Y:S01]  /*3c990*/  LDL R13, [R1+0x794] ;  /* 0x00079400010d7983 */ /* 0x001ea20000100800 */
[----:B---3--:R-:W-:-:S02]  /*3c9a0*/  @!P4 IMAD.MOV.U32 R5, RZ, RZ, R11 ;  /* 0x000000ffff05c224 */ /* 0x008fc400078e000b */
[----:B----4-:R-:W-:-:S05]  /*3c9b0*/  @!P4 IMAD.MOV.U32 R4, RZ, RZ, R10 ;  /* 0x000000ffff04c224 */ /* 0x010fca00078e000a */
[----:B------:R0:W3:Y:S02]  /*3c9c0*/  @!P4 LDG.E.U16 R28, desc[UR8][R4.64] ;  /* 0x00000008041cc981 */ /* 0x0000e4000c1e1500 */
[----:B0-----:R-:W-:Y:S02]  /*3c9d0*/  @!P4 IMAD.MOV.U32 R4, RZ, RZ, R8 ;  /* 0x000000ffff04c224 */ /* 0x001fe400078e0008 */
[----:B------:R-:W-:-:S05]  /*3c9e0*/  @!P4 IMAD.MOV.U32 R5, RZ, RZ, R9 ;  /* 0x000000ffff05c224 */ /* 0x000fca00078e0009 */
[----:B------:R0:W4:Y:S04]  /*3c9f0*/  @!P4 LDG.E.U16 R6, desc[UR8][R4.64] ;  /* 0x000000080406c981 */ /* 0x000128000c1e1500 */
[----:B------:R1:W-:Y:S04]  /*3ca00*/  STL [R1+0x30e0], R2 ;  /* 0x0030e00201007387 */ /* 0x0003e80000100800 */
[----:B------:R-:W4:Y:S04]  /*3ca10*/  LDL R12, [R1+0x1760] ;  /* 0x00176000010c7983 */ /* 0x000f280000100800 */
[----:B------:R-:W4:Y:S04]  /*3ca20*/  LDL R11, [R1+0x176c] ;  /* 0x00176c00010b7983 */ /* 0x000f280000100800 */
[----:B------:R-:W4:Y:S04]  /*3ca30*/  LDL R10, [R1+0x1768] ;  /* 0x00176800010a7983 */ /* 0x000f280000100800 */
[----:B------:R-:W-:Y:S04]  /*3ca40*/  STL [R1+0x14], R26 ;  /* 0x0000141a01007387 */ /* 0x000fe80000100800 */
[----:B-1----:R-:W4:Y:S01]  /*3ca50*/  LDL R2, [R1+0x1774] ;  /* 0x0017740001027983 */ /* 0x002f220000100800 */
[----:B0-----:R-:W-:-:S02]  /*3ca60*/  PRMT R5, RZ, 0x7610, R5 ;  /* 0x00007610ff057816 */ /* 0x001fc40000000005 */
[----:B------:R-:W-:Y:S01]  /*3ca70*/  PRMT R4, RZ, 0x7610, R4 ;  /* 0x00007610ff047816 */ /* 0x000fe20000000004 */
[----:B--2---:R-:W-:Y:S01]  /*3ca80*/  @!P1 IMAD.MOV.U32 R15, RZ, RZ, R13 ;  /* 0x000000ffff0f9224 */ /* 0x004fe200078e000d */
[----:B---3--:R-:W-:Y:S04]  /*3ca90*/  STL [R1+0x30b4], R28 ;  /* 0x0030b41c01007387 */ /* 0x008fe80000100800 */
[----:B------:R-:W2:Y:S04]  /*3caa0*/  LDL R9, [R1+0x800] ;  /* 0x0008000001097983 */ /* 0x000ea80000100800 */
[----:B------:R-:W3:Y:S04]  /*3cab0*/  LDL R8, [R1+0x804] ;  /* 0x0008040001087983 */ /* 0x000ee80000100800 */
[----:B----4-:R0:W-:Y:S04]  /*3cac0*/  STL [R1+0x30e4], R6 ;  /* 0x0030e40601007387 */ /* 0x0101e80000100800 */
[----:B------:R1:W-:Y:S04]  /*3cad0*/  STL [R1+0x8], R14 ;  /* 0x0000080e01007387 */ /* 0x0003e80000100800 */
[----:B------:R-:W-:Y:S04]  /*3cae0*/  STL [R1+0xc], R22 ;  /* 0x00000c1601007387 */ /* 0x000fe80000100800 */
[----:B0-----:R-:W4:Y:S01]  /*3caf0*/  LDL R6, [R1+0x7fc] ;  /* 0x0007fc0001067983 */ /* 0x001f220000100800 */
[----:B-1----:R-:W-:-:S03]  /*3cb00*/  @!P1 IMAD.MOV.U32 R14, RZ, RZ, R7 ;  /* 0x000000ffff0e9224 */ /* 0x002fc600078e0007 */
[----:B------:R-:W4:Y:S04]  /*3cb10*/  LDL R7, [R1+0x7f8] ;  /* 0x0007f80001077983 */ /* 0x000f280000100800 */
[----:B------:R0:W4:Y:S02]  /*3cb20*/  @!P1 LDG.E.U16 R5, desc[UR8][R14.64] ;  /* 0x000000080e059981 */ /* 0x000124000c1e1500 */
[----:B0-----:R-:W-:Y:S02]  /*3cb30*/  @!P4 IMAD.MOV.U32 R14, RZ, RZ, R11 ;  /* 0x000000ffff0ec224 */ /* 0x001fe400078e000b */
[----:B------:R-:W-:-:S05]  /*3cb40*/  @!P4 IMAD.MOV.U32 R15, RZ, RZ, R12 ;  /* 0x000000ffff0fc224 */ /* 0x000fca00078e000c */
[----:B------:R0:W4:Y:S01]  /*3cb50*/  @!P4 LDG.E.U16 R4, desc[UR8][R14.64] ;  /* 0x000000080e04c981 */ /* 0x000122000c1e1500 */
[----:B------:R-:W-:Y:S02]  /*3cb60*/  PRMT R3, RZ, 0x7610, R3 ;  /* 0x00007610ff037816 */ /* 0x000fe40000000003 */
[----:B------:R-:W-:Y:S01]  /*3cb70*/  PRMT R18, RZ, 0x7610, R18 ;  /* 0x00007610ff127816 */ /* 0x000fe20000000012 */
[----:B0-----:R-:W-:Y:S02]  /*3cb80*/  @!P1 IMAD.MOV.U32 R14, RZ, RZ, R2 ;  /* 0x000000ffff0e9224 */ /* 0x001fe400078e0002 */
[----:B------:R-:W-:-:S05]  /*3cb90*/  @!P1 IMAD.MOV.U32 R15, RZ, RZ, R10 ;  /* 0x000000ffff0f9224 */ /* 0x000fca00078e000a */
[----:B------:R2:W4:Y:S01]  /*3cba0*/  @!P1 LDG.E.U16 R3, desc[UR8][R14.64] ;  /* 0x000000080e039981 */ /* 0x000522000c1e1500 */
[----:B------:R-:W-:Y:S01]  /*3cbb0*/  PRMT R16, RZ, 0x7610, R16 ;  /* 0x00007610ff107816 */ /* 0x000fe20000000010 */
[----:B--2---:R-:W-:Y:S02]  /*3cbc0*/  @!P1 IMAD.MOV.U32 R15, RZ, RZ, R9 ;  /* 0x000000ffff0f9224 */ /* 0x004fe400078e0009 */
[----:B---3--:R-:W-:-:S05]  /*3cbd0*/  @!P1 IMAD.MOV.U32 R14, RZ, RZ, R8 ;  /* 0x000000ffff0e9224 */ /* 0x008fca00078e0008 */
[----:B------:R4:W2:Y:S02]  /*3cbe0*/  @!P1 LDG.E.U16 R18, desc[UR8][R14.64] ;  /* 0x000000080e129981 */ /* 0x0008a4000c1e1500 */
[----:B----4-:R-:W-:Y:S02]  /*3cbf0*/  @!P4 IMAD.MOV.U32 R14, RZ, RZ, R6 ;  /* 0x000000ffff0ec224 */ /* 0x010fe400078e0006 */
[----:B------:R-:W-:Y:S01]  /*3cc00*/  @!P4 IMAD.MOV.U32 R15, RZ, RZ, R7 ;  /* 0x000000ffff0fc224 */ /* 0x000fe200078e0007 */
[----:B------:R0:W-:Y:S04]  /*3cc10*/  STL [R1+0x30e8], R5 ;  /* 0x0030e80501007387 */ /* 0x0001e80000100800 */
[----:B------:R-:W3:Y:S04]  /*3cc20*/  @!P4 LDG.E.U16 R16, desc[UR8][R14.64] ;  /* 0x000000080e10c981 */ /* 0x000ee8000c1e1500 */
[----:B------:R1:W-:Y:S04]  /*3cc30*/  STL [R1+0x30ec], R4 ;  /* 0x0030ec0401007387 */ /* 0x0003e80000100800 */
[----:B0-----:R-:W4:Y:S04]  /*3cc40*/  LDL R5, [R1+0x7f0] ;  /* 0x0007f00001057983 */ /* 0x001f280000100800 */
[----:B------:R-:W4:Y:S04]  /*3cc50*/  LDL R2, [R1+0x7f4] ;  /* 0x0007f40001027983 */ /* 0x000f280000100800 */
[----:B------:R0:W-:Y:S04]  /*3cc60*/  STL [R1+0x30dc], R3 ;  /* 0x0030dc0301007387 */ /* 0x0001e80000100800 */
[----:B------:R-:W4:Y:S04]  /*3cc70*/  LDL R11, [R1+0x16f0] ;  /* 0x0016f000010b7983 */ /* 0x000f280000100800 */
[----:B------:R-:W4:Y:S04]  /*3cc80*/  LDL R10, [R1+0x16fc] ;  /* 0x0016fc00010a7983 */ /* 0x000f280000100800 */
[----:B--2---:R-:W-:Y:S04]  /*3cc90*/  STL [R1+0x30b8], R18 ;  /* 0x0030b81201007387 */ /* 0x004fe80000100800 */
[----:B------:R-:W2:Y:S04]  /*3cca0*/  LDL R9, [R1+0x16f8] ;  /* 0x0016f80001097983 */ /* 0x000ea80000100800 */
[----:B------:R-:W2:Y:S04]  /*3ccb0*/  LDL R8, [R1+0x1704] ;  /* 0x0017040001087983 */ /* 0x000ea80000100800 */
[----:B------:R-:W2:Y:S04]  /*3ccc0*/  LDL R7, [R1+0x1700] ;  /* 0x0017000001077983 */ /* 0x000ea80000100800 */
[----:B------:R-:W2:Y:S04]  /*3ccd0*/  LDL R6, [R1+0x170c] ;  /* 0x00170c0001067983 */ /* 0x000ea80000100800 */
[----:B-1----:R-:W2:Y:S04]  /*3cce0*/  LDL R4, [R1+0x1714] ;  /* 0x0017140001047983 */ /* 0x002ea80000100800 */
[----:B---3--:R-:W-:Y:S01]  /*3ccf0*/  STL [R1+0x30a0], R16 ;  /* 0x0030a01001007387 */ /* 0x008fe20000100800 */
[----:B------:R-:W-:-:S02]  /*3cd00*/  PRMT R17, RZ, 0x7610, R17 ;  /* 0x00007610ff117816 */ /* 0x000fc40000000011 */
[----:B------:R-:W-:Y:S02]  /*3cd10*/  PRMT R19, RZ, 0x7610, R19 ;  /* 0x00007610ff137816 */ /* 0x000fe40000000013 */
[----:B------:R-:W-:Y:S02]  /*3cd20*/  PRMT R21, RZ, 0x7610, R21 ;  /* 0x00007610ff157816 */ /* 0x000fe40000000015 */
[----:B------:R-:W-:Y:S02]  /*3cd30*/  PRMT R23, RZ, 0x7610, R23 ;  /* 0x00007610ff177816 */ /* 0x000fe40000000017 */
[----:B------:R-:W-:Y:S01]  /*3cd40*/  PRMT R25, RZ, 0x7610, R25 ;  /* 0x00007610ff197816 */ /* 0x000fe20000000019 */
[----:B0-----:R-:W3:Y:S01]  /*3cd50*/  LDL R3, [R1+0x1770] ;  /* 0x0017700001037983 */ /* 0x001ee20000100800 */
[----:B----4-:R-:W-:-:S03]  /*3cd60*/  @!P1 IMAD.MOV.U32 R15, RZ, RZ, R5 ;  /* 0x000000ffff0f9224 */ /* 0x010fc600078e0005 */
[----:B------:R-:W4:Y:S01]  /*3cd70*/  LDL R5, [R1+0x1708] ;  /* 0x0017080001057983 */ /* 0x000f220000100800 */
[----:B------:R-:W-:-:S03]  /*3cd80*/  @!P1 IMAD.MOV.U32 R14, RZ, RZ, R2 ;  /* 0x000000ffff0e9224 */ /* 0x000fc600078e0002 */
[----:B------:R-:W3:Y:S04]  /*3cd90*/  LDL R2, [R1+0x177c] ;  /* 0x00177c0001027983 */ /* 0x000ee80000100800 */
[----:B------:R0:W3:Y:S02]  /*3cda0*/  @!P1 LDG.E.U16 R17, desc[UR8][R14.64] ;  /* 0x000000080e119981 */ /* 0x0000e4000c1e1500 */
[----:B0-----:R-:W-:Y:S02]  /*3cdb0*/  @!P4 IMAD.MOV.U32 R14, RZ, RZ, R10 ;  /* 0x000000ffff0ec224 */ /* 0x001fe400078e000a */
[----:B------:R-:W-:-:S05]  /*3cdc0*/  @!P4 IMAD.MOV.U32 R15, RZ, RZ, R11 ;  /* 0x000000ffff0fc224 */ /* 0x000fca00078e000b */
[----:B------:R2:W3:Y:S02]  /*3cdd0*/  @!P4 LDG.E.U16 R19, desc[UR8][R14.64] ;  /* 0x000000080e13c981 */ /* 0x0004e4000c1e1500 */
[----:B--2---:R-:W-:Y:S02]  /*3cde0*/  @!P1 IMAD.MOV.U32 R15, RZ, RZ, R9 ;  /* 0x000000ffff0f9224 */ /* 0x004fe400078e0009 */
[----:B------:R-:W-:-:S05]  /*3cdf0*/  @!P1 IMAD.MOV.U32 R14, RZ, RZ, R8 ;  /* 0x000000ffff0e9224 */ /* 0x000fca00078e0008 */
[----:B------:R0:W2:Y:S02]  /*3ce00*/  @!P1 LDG.E.U16 R21, desc[UR8][R14.64] ;  /* 0x000000080e159981 */ /* 0x0000a4000c1e1500 */
[----:B0-----:R-:W-:Y:S02]  /*3ce10*/  @!P4 IMAD.MOV.U32 R14, RZ, RZ, R6 ;  /* 0x000000ffff0ec224 */ /* 0x001fe400078e0006 */
[----:B------:R-:W-:-:S05]  /*3ce20*/  @!P4 IMAD.MOV.U32 R15, RZ, RZ, R7 ;  /* 0x000000ffff0fc224 */ /* 0x000fca00078e0007 */
[----:B------:R0:W2:Y:S02]  /*3ce30*/  @!P4 LDG.E.U16 R23, desc[UR8][R14.64] ;  /* 0x000000080e17c981 */ /* 0x0000a4000c1e1500 */
[----:B0-----:R-:W-:Y:S02]  /*3ce40*/  @!P1 IMAD.MOV.U32 R14, RZ, RZ, R4 ;  /* 0x000000ffff0e9224 */ /* 0x001fe400078e0004 */
[----:B----4-:R-:W-:-:S05]  /*3ce50*/  @!P1 IMAD.MOV.U32 R15, RZ, RZ, R5 ;  /* 0x000000ffff0f9224 */ /* 0x010fca00078e0005 */
[----:B------:R0:W4:Y:S04]  /*3ce60*/  @!P1 LDG.E.U16 R25, desc[UR8][R14.64] ;  /* 0x000000080e199981 */ /* 0x000128000c1e1500 */
[----:B---3--:R-:W-:Y:S04]  /*3ce70*/  STL [R1+0x30a4], R17 ;  /* 0x0030a41101007387 */ /* 0x008fe80000100800 */
[----:B------:R-:W-:Y:S01]  /*3ce80*/  STL [R1+0x30bc], R19 ;  /* 0x0030bc1301007387 */ /* 0x000fe20000100800 */
[----:B0-----:R-:W-:Y:S02]  /*3ce90*/  @!P4 IMAD.MOV.U32 R15, RZ, RZ, R3 ;  /* 0x000000ffff0fc224 */ /* 0x001fe400078e0003 */
[----:B------:R-:W-:Y:S01]  /*3cea0*/  @!P4 IMAD.MOV.U32 R14, RZ, RZ, R2 ;  /* 0x000000ffff0ec224 */ /* 0x000fe200078e0002 */
[----:B------:R-:W-:-:S06]  /*3ceb0*/  PRMT R27, RZ, 0x7610, R27 ;  /* 0x00007610ff1b7816 */ /* 0x000fcc000000001b */
[----:B------:R0:W3:Y:S04]  /*3cec0*/  @!P4 LDG.E.U16 R27, desc[UR8][R14.64] ;  /* 0x000000080e1bc981 */ /* 0x0000e8000c1e1500 */
[----:B--2---:R-:W-:Y:S04]  /*3ced0*/  STL [R1+0x30c0], R21 ;  /* 0x0030c01501007387 */ /* 0x004fe80000100800 */
[----:B------:R-:W-:Y:S04]  /*3cee0*/  STL [R1+0x30a8], R23 ;  /* 0x0030a81701007387 */ /* 0x000fe80000100800 */
[----:B----4-:R1:W-:Y:S04]  /*3cef0*/  STL [R1+0x30ac], R25 ;  /* 0x0030ac1901007387 */ /* 0x0103e80000100800 */
[----:B-1----:R-:W2:Y:S04]  /*3cf00*/  LDL.LU R25, [R1+0x710] ;  /* 0x0007100001197983 */ /* 0x002ea80000300800 */
[----:B------:R-:W4:Y:S04]  /*3cf10*/  LDL.LU R23, [R1+0x6e0] ;  /* 0x0006e00001177983 */ /* 0x000f280000300800 */
        /* <DEDUP_REMOVED lines=21> */
[----:B------:R-:W0:Y:S01]  /*3d070*/  LDL R15, [R1+0x1784] ;  /* 0x00178400010f7983 */ /* 0x000e220000100800 */
[----:B------:R-:W-:Y:S01]  /*3d080*/  PRMT R29, RZ, 0x7610, R29 ;  /* 0x00007610ff1d7816 */ /* 0x000fe2000000001d */
[----:B------:R-:W1:Y:S01]  /*3d090*/  S2R R11, SR_TID.X ;  /* 0x00000000000b7919 */ /* 0x000e620000002100 */
[----:B0-----:R-:W-:-:S02]  /*3d0a0*/  @!P1 IMAD.MOV.U32 R14, RZ, RZ, R15 ;  /* 0x000000ffff0e9224 */ /* 0x001fc400078e000f */
[----:B------:R-:W-:-:S05]  /*3d0b0*/  @!P1 IMAD.MOV.U32 R15, RZ, RZ, R0 ;  /* 0x000000ffff0f9224 */ /* 0x000fca00078e0000 */
[----:B------:R-:W3:Y:S01]  /*3d0c0*/  @!P1 LDG.E.U16 R29, desc[UR8][R14.64] ;  /* 0x000000080e1d9981 */ /* 0x000ee2000c1e1500 */
[----:B-1----:R-:W-:-:S05]  /*3d0d0*/  LOP3.LUT R11, R11, 0x3f, RZ, 0xc0, !PT ;  /* 0x0000003f0b0b7812 */ /* 0x002fca00078ec0ff */
[----:B------:R-:W-:-:S05]  /*3d0e0*/  IMAD.SHL.U32 R11, R11, 0x2, RZ ;  /* 0x000000020b0b7824 */ /* 0x000fca00078e00ff */
[----:B------:R-:W-:-:S05]  /*3d0f0*/  LOP3.LUT R11, R11, 0x20, RZ, 0x3c, !PT ;  /* 0x000000200b0b7812 */ /* 0x000fca00078e3cff */
[----:B--2---:R-:W-:Y:S04]  /*3d100*/  STS.U16 [R11+UR5+0x1a80], R25 ;  /* 0x001a80190b007988 */ /* 0x004fe80008000405 */
[----:B----4-:R-:W-:Y:S04]  /*3d110*/  STS.U16 [R11+UR5+0x2200], R23 ;  /* 0x002200170b007988 */ /* 0x010fe80008000405 */
[----:B---3--:R-:W-:Y:S04]  /*3d120*/  STS.U16 [R11+UR5+0x2280], R21 ;  /* 0x002280150b007988 */ /* 0x008fe80008000405 */
        /* <DEDUP_REMOVED lines=14> */
[----:B------:R-:W-:Y:S04]  /*3d210*/  STL [R1+0x30c4], R27 ;  /* 0x0030c41b01007387 */ /* 0x000fe80000100800 */
[----:B------:R-:W-:Y:S04]  /*3d220*/  STS.U16 [R11+UR5+0x6200], R10 ;  /* 0x0062000a0b007988 */ /* 0x000fe80008000405 */
[----:B------:R-:W-:Y:S04]  /*3d230*/  STL [R1+0x1abc], R0 ;  /* 0x001abc0001007387 */ /* 0x000fe80000100800 */
[----:B------:R0:W-:Y:S04]  /*3d240*/  STS.U16 [R11+UR5+0x6280], R22 ;  /* 0x006280160b007988 */ /* 0x0001e80008000405 */
[----:B------:R-:W-:Y:S04]  /*3d250*/  STS.U16 [R11+UR5+0x6a00], R24 ;  /* 0x006a00180b007988 */ /* 0x000fe80008000405 */
[----:B------:R1:W-:Y:S04]  /*3d260*/  STS.U16 [R11+UR5+0x6a80], R12 ;  /* 0x006a800c0b007988 */ /* 0x0003e80008000405 */
[----:B------:R-:W-:Y:S04]  /*3d270*/  STL [R1+0x30c8], R29 ;  /* 0x0030c81d01007387 */ /* 0x000fe80000100800 */
[----:B0-----:R-:W2:Y:S04]  /*3d280*/  LDL.LU R22, [R1+0x300] ;  /* 0x0003000001167983 */ /* 0x001ea80000300800 */
[----:B-1----:R-:W3:Y:S04]  /*3d290*/  LDL.LU R12, [R1+0x2cc] ;  /* 0x0002cc00010c7983 */ /* 0x002ee80000300800 */
[----:B---3--:R0:W-:Y:S04]  /*3d2a0*/  STL [R1+0x3148], R12 ;  /* 0x0031480c01007387 */ /* 0x0081e80000100800 */
[----:B0-----:R-:W3:Y:S04]  /*3d2b0*/  LDL.LU R12, [R1+0x2d0] ;  /* 0x0002d000010c7983 */ /* 0x001ee80000300800 */
        /* <DEDUP_REMOVED lines=29> */
[----:B--2---:R0:W-:Y:S04]  /*3d490*/  STS.U16 [R11+UR5+0x7a00], R22 ;  /* 0x007a00160b007988 */ /* 0x0041e80008000405 */
[----:B------:R-:W2:Y:S04]  /*3d4a0*/  LDL.LU R10, [R1+0x3c] ;  /* 0x00003c00010a7983 */ /* 0x000ea80000300800 */
[----:B0-----:R-:W2:Y:S04]  /*3d4b0*/  LDL.LU R22, [R1+0x18] ;  /* 0x0000180001167983 */ /* 0x001ea80000300800 */
[----:B---3--:R0:W-:Y:S04]  /*3d4c0*/  STS.U16 [R11+UR5+0x7a80], R12 ;  /* 0x007a800c0b007988 */ /* 0x0081e80008000405 */
[----:B0-----:R-:W3:Y:S04]  /*3d4d0*/  LDL.LU R12, [R1+0x314c] ;  /* 0x00314c00010c7983 */ /* 0x001ee80000300800 */
[----:B---3--:R0:W-:Y:S04]  /*3d4e0*/  STS.U16 [R11+UR5+0x8200], R12 ;  /* 0x0082000c0b007988 */ /* 0x0081e80008000405 */
[----:B0-----:R-:W3:Y:S04]  /*3d4f0*/  LDL.LU R12, [R1+0x3148] ;  /* 0x00314800010c7983 */ /* 0x001ee80000300800 */
[----:B---3--:R0:W-:Y:S04]  /*3d500*/  STS.U16 [R11+UR5+0x8280], R12 ;  /* 0x0082800c0b007988 */ /* 0x0081e80008000405 */
[----:B----4-:R1:W-:Y:S04]  /*3d510*/  STS.U16 [R11+UR5+0x8a00], R13 ;  /* 0x008a000d0b007988 */ /* 0x0103e80008000405 */
[----:B------:R3:W-:Y:S04]  /*3d520*/  STS.U16 [R11+UR5+0x8a80], R26 ;  /* 0x008a801a0b007988 */ /* 0x0007e80008000405 */
[----:B------:R4:W-:Y:S04]  /*3d530*/  STS.U16 [R11+UR5+0x9200], R29 ;  /* 0x0092001d0b007988 */ /* 0x0009e80008000405 */
[----:B0-----:R-:W2:Y:S04]  /*3d540*/  LDL.LU R12, [R1+0x3144] ;  /* 0x00314400010c7983 */ /* 0x001ea80000300800 */
[----:B-1----:R-:W2:Y:S04]  /*3d550*/  LDL.LU R13, [R1+0x3140] ;  /* 0x00314000010d7983 */ /* 0x002ea80000300800 */
[----:B---3--:R-:W3:Y:S04]  /*3d560*/  LDL.LU R26, [R1+0x313c] ;  /* 0x00313c00011a7983 */ /* 0x008ee80000300800 */
[----:B----4-:R-:W4:Y:S04]  /*3d570*/  LDL.LU R29, [R1+0x738] ;  /* 0x00073800011d7983 */ /* 0x010f280000300800 */
        /* <DEDUP_REMOVED lines=18> */
[----:B----4-:R0:W-:Y:S04]  /*3d6a0*/  STL [R1+0x3134], R29 ;  /* 0x0031341d01007387 */ /* 0x0101e80000100800 */
[----:B0-----:R-:W4:Y:S01]  /*3d6b0*/  LDL.LU R29, [R1+0x788] ;  /* 0x00078800011d7983 */ /* 0x001f220000300800 */
[----:B------:R-:W0:Y:S03]  /*3d6c0*/  S2R R24, SR_TID.X ;  /* 0x0000000000187919 */ /* 0x000e260000002100 */
[----:B------:R-:W-:Y:S04]  /*3d6d0*/  STS.U16 [R11+UR5+0xda80], R7 ;  /* 0x00da80070b007988 */ /* 0x000fe80008000405 */
[----:B------:R-:W-:Y:S04]  /*3d6e0*/  STS.U16 [R11+UR5+0xe200], R8 ;  /* 0x00e200080b007988 */ /* 0x000fe80008000405 */
[----:B------:R1:W-:Y:S04]  /*3d6f0*/  STS.U16 [R11+UR5+0xe280], R9 ;  /* 0x00e280090b007988 */ /* 0x0003e80008000405 */
[----:B------:R-:W-:Y:S04]  /*3d700*/  STS.U16 [R11+UR5+0xea00], R20 ;  /* 0x00ea00140b007988 */ /* 0x000fe80008000405 */
[----:B--2---:R-:W-:Y:S04]  /*3d710*/  STS.U16 [R11+UR5+0xea80], R10 ;  /* 0x00ea800a0b007988 */ /* 0x004fe80008000405 */
[----:B------:R-:W-:Y:S01]  /*3d720*/  STS.U16 [R11+UR5+0xf200], R22 ;  /* 0x00f200160b007988 */ /* 0x000fe20008000405 */
[----:B0-----:R-:W-:-:S05]  /*3d730*/  LOP3.LUT R24, R24, 0x3f, RZ, 0xc0, !PT ;  /* 0x0000003f18187812 */ /* 0x001fca00078ec0ff */
[C---:B-1----:R-:W-:Y:S01]  /*3d740*/  IMAD.SHL.U32 R9, R24.reuse, 0x2, RZ ;  /* 0x0000000218097824 */ /* 0x042fe200078e00ff */
[----:B----4-:R0:W-:Y:S04]  /*3d750*/  STL [R1+0x3138], R29 ;  /* 0x0031381d01007387 */ /* 0x0101e80000100800 */
[----:B------:R-:W2:Y:S04]  /*3d760*/  LDL.LU R14, [R1+0x734] ;  /* 0x00073400010e7983 */ /* 0x000ea80000300800 */
        /* <DEDUP_REMOVED lines=13> */
[----:B0-----:R-:W-:-:S03]  /*3d840*/  IMAD.SHL.U32 R29, R24, 0x2, RZ ;  /* 0x00000002181d7824 */ /* 0x001fc600078e00ff */
[----:B------:R-:W4:Y:S04]  /*3d850*/  LDL.LU R6, [R1+0x5e0] ;  /* 0x0005e00001067983 */ /* 0x000f280000300800 */
[----:B------:R-:W4:Y:S04]  /*3d860*/  LDL.LU R28, [R1+0x5b4] ;  /* 0x0005b400011c7983 */ /* 0x000f280000300800 */
[----:B------:R-:W4:Y:S04]  /*3d870*/  LDL.LU R2, [R1+0x5b0] ;  /* 0x0005b00001027983 */ /* 0x000f280000300800 */
[----:B------:R-:W4:Y:S04]  /*3d880*/  LDL.LU R7, [R1+0x584] ;  /* 0x0005840001077983 */ /* 0x000f280000300800 */
[----:B------:R-:W4:Y:S01]  /*3d890*/  LDL.LU R8, [R1+0x580] ;  /* 0x0005800001087983 */ /* 0x000f220000300800 */
[----:B------:R-:W-:-:S03]  /*3d8a0*/  LOP3.LUT R29, R29, 0x20, RZ, 0x3c, !PT ;  /* 0x000000201d1d7812 */ /* 0x000fc600078e3cff */
[----:B------:R-:W4:Y:S04]  /*3d8b0*/  LDL.LU R20, [R1+0x554] ;  /* 0x0005540001147983 */ /* 0x000f280000300800 */
[----:B------:R-:W4:Y:S04]  /*3d8c0*/  LDL.LU R10, [R1+0x550] ;  /* 0x00055000010a7983 */ /* 0x000f280000300800 */
[----:B------:R-:W4:Y:S04]  /*3d8d0*/  LDL.LU R11, [R1+0x524] ;  /* 0x00052400010b7983 */ /* 0x000f280000300800 */
[----:B------:R-:W4:Y:S04]  /*3d8e0*/  LDL.LU R22, [R1+0x520] ;  /* 0x0005200001167983 */ /* 0x000f280000300800 */
[----:B------:R-:W4:Y:S04]  /*3d8f0*/  LDL.LU R24, [R1+0x328] ;  /* 0x0003280001187983 */ /* 0x000f280000300800 */
[----:B---3--:R0:W-:Y:S04]  /*3d900*/  STS.U16 [R29+UR5+0xf280], R26 ;  /* 0x00f2801a1d007988 */ /* 0x0081e80008000405 */
[----:B------:R1:W-:Y:S04]  /*3d910*/  STS.U16 [R29+UR5+0xfa00], R13 ;  /* 0x00fa000d1d007988 */ /* 0x0003e80008000405 */
[----:B------:R3:W-:Y:S04]  /*3d920*/  STS.U16 [R29+UR5+0xfa80], R12 ;  /* 0x00fa800c1d007988 */ /* 0x0007e80008000405 */
[----:B0-----:R-:W2:Y:S04]  /*3d930*/  LDL.LU R26, [R1+0x75c] ;  /* 0x00075c00011a7983 */ /* 0x001ea80000300800 */
[----:B-1----:R-:W4:Y:S04]  /*3d940*/  LDL.LU R13, [R1+0x760] ;  /* 0x00076000010d7983 */ /* 0x002f280000300800 */
[----:B---3--:R-:W3:Y:S01]  /*3d950*/  LDL.LU R29, [R1+0x3138] ;  /* 0x00313800011d7983 */ /* 0x008ee20000300800 */
[----:B------:R-:W-:-:S03]  /*3d960*/  LOP3.LUT R9, R9, 0x30, RZ, 0x3c, !PT ;  /* 0x0000003009097812 */ /* 0x000fc600078e3cff */
[----:B------:R-:W2:Y:S04]  /*3d970*/  LDL.LU R12, [R1+0x784] ;  /* 0x00078400010c7983 */ /* 0x000ea80000300800 */
[----:B---3--:R0:W-:Y:S04]  /*3d980*/  STS.U16 [R9+UR5+0x300], R29 ;  /* 0x0003001d09007988 */ /* 0x0081e80008000405 */
[----:B0-----:R-:W3:Y:S04]  /*3d990*/  LDL.LU R29, [R1+0x3134] ;  /* 0x00313400011d7983 */ /* 0x001ee80000300800 */
[----:B--2---:R-:W-:Y:S04]  /*3d9a0*/  STS.U16 [R9+UR5+0x380], R12 ;  /* 0x0003800c09007988 */ /* 0x004fe80008000405 */
[----:B----4-:R-:W-:Y:S04]  /*3d9b0*/  STS.U16 [R9+UR5+0xb00], R13 ;  /* 0x000b000d09007988 */ /* 0x010fe80008000405 */
[----:B------:R-:W-:Y:S04]  /*3d9c0*/  STS.U16 [R9+UR5+0xb80], R26 ;  /* 0x000b801a09007988 */ /* 0x000fe80008000405 */
        /* <DEDUP_REMOVED lines=19> */
[----:B------:R0:W-:Y:S04]  /*3db00*/  STS.U16 [R9+UR5+0x5b80], R8 ;  /* 0x005b800809007988 */ /* 0x0001e80008000405 */
[----:B------:R-:W-:Y:S04]  /*3db10*/  STS.U16 [R9+UR5+0x6300], R20 ;  /* 0x0063001409007988 */ /* 0x000fe80008000405 */
[----:B------:R1:W-:Y:S04]  /*3db20*/  STS.U16 [R9+UR5+0x6380], R10 ;  /* 0x0063800a09007988 */ /* 0x0003e80008000405 */
[----:B0-----:R-:W2:Y:S04]  /*3db30*/  LDL.LU R8, [R1+0x324] ;  /* 0x0003240001087983 */ /* 0x001ea80000300800 */
[----:B-1----:R-:W3:Y:S04]  /*3db40*/  LDL.LU R10, [R1+0x2c8] ;  /* 0x0002c800010a7983 */ /* 0x002ee80000300800 */
[----:B---3--:R0:W-:Y:S04]  /*3db50*/  STL [R1+0x312c], R10 ;  /* 0x00312c0a01007387 */ /* 0x0081e80000100800 */
[----:B0-----:R-:W3:Y:S04]  /*3db60*/  LDL.LU R10, [R1+0x2f4] ;  /* 0x0002f400010a7983 */ /* 0x001ee80000300800 */
        /* <DEDUP_REMOVED lines=68> */
[----:B------:R-:W-:Y:S04]  /*3dfb0*/  STS.U16 [R9+UR5+0xeb80], R8 ;  /* 0x00eb800809007988 */ /* 0x000fe80008000405 */
[----:B----4-:R0:W-:Y:S04]  /*3dfc0*/  STS.U16 [R9+UR5+0xf300], R24 ;  /* 0x00f3001809007988 */ /* 0x0101e80008000405 */
[----:B0-----:R-:W2:Y:S01]  /*3dfd0*/  LDL.LU R24, [R1+0x730] ;  /* 0x0007300001187983 */ /* 0x001ea20000300800 */
[----:B------:R-:W0:Y:S03]  /*3dfe0*/  S2R R20, SR_TID.X ;  /* 0x0000000000147919 */ /* 0x000e260000002100 */
[----:B--2---:R1:W-:Y:S04]  /*3dff0*/  STL [R1+0x3114], R24 ;  /* 0x0031141801007387 */ /* 0x0043e80000100800 */
[----:B-1----:R-:W2:Y:S01]  /*3e000*/  LDL.LU R24, [R1+0x780] ;  /* 0x0007800001187983 */ /* 0x002ea20000300800 */
[----:B0-----:R-:W-:-:S05]  /*3e010*/  LOP3.LUT R20, R20, 0x3f, RZ, 0xc0, !PT ;  /* 0x0000003f14147812 */ /* 0x001fca00078ec0ff */
[C---:B------:R-:W-:Y:S01]  /*3e020*/  IMAD.SHL.U32 R0, R20.reuse, 0x2, RZ ;  /* 0x0000000214007824 */ /* 0x040fe200078e00ff */
[----:B--2---:R0:W-:Y:S04]  /*3e030*/  STL [R1+0x3118], R24 ;  /* 0x0031181801007387 */ /* 0x0041e80000100800 */
        /* <DEDUP_REMOVED lines=136> */
[----:B------:R-:W0:Y:S02]  /*3e8c0*/  S2R R2, SR_TID.X ;  /* 0x0000000000027919 */ /* 0x000e240000002100 */
        /* <DEDUP_REMOVED lines=34> */
[----:B---3--:R-:W3:Y:S04]  /*3eaf0*/  LDL.LU R20, [R1+0x30f8] ;  /* 0x0030f80001147983 */ /* 0x008ee80000300800 */
[----:B------:R-:W2:Y:S01]  /*3eb00*/  LDL.LU R7, [R1+0x778] ;  /* 0x0007780001077983 */ /* 0x000ea20000300800 */
[----:B------:R-:W-:-:S05]  /*3eb10*/  LOP3.LUT R3, R3, 0x50, RZ, 0x3c, !PT ;  /* 0x0000005003037812 */ /* 0x000fca00078e3cff */
        /* <DEDUP_REMOVED lines=26> */
[----:B0-----:R-:W2:Y:S04]  /*3ecc0*/  LDL.LU R28, [R1+0x318] ;  /* 0x00031800011c7983 */ /* 0x001ea80000300800 */
[----:B------:R-:W3:Y:S04]  /*3ecd0*/  LDL.LU R4, [R1+0x2e4] ;  /* 0x0002e40001047983 */ /* 0x000ee80000300800 */
        /* <DEDUP_REMOVED lines=46> */
[----:B------:R0:W-:Y:S04]  /*3efc0*/  STS.U16 [R3+UR5+0x8d80], R7 ;  /* 0x008d800703007988 */ /* 0x0001e80008000405 */
        /* <DEDUP_REMOVED lines=20> */
[----:B-1----:R-:W3:Y:S04]  /*3f110*/  LDL.LU R8, [R1+0x720] ;  /* 0x0007200001087983 */ /* 0x002ee80000300800 */
[----:B------:R-:W3:Y:S04]  /*3f120*/  LDL.LU R9, [R1+0x71c] ;  /* 0x00071c0001097983 */ /* 0x000ee80000300800 */
[----:B------:R-:W3:Y:S04]  /*3f130*/  LDL.LU R20, [R1+0x6f0] ;  /* 0x0006f00001147983 */ /* 0x000ee80000300800 */
[----:B------:R-:W3:Y:S04]  /*3f140*/  LDL.LU R10, [R1+0x6ec] ;  /* 0x0006ec00010a7983 */ /* 0x000ee80000300800 */
[----:B------:R-:W3:Y:S04]  /*3f150*/  LDL.LU R11, [R1+0x6bc] ;  /* 0x0006bc00010b7983 */ /* 0x000ee80000300800 */
[----:B------:R-:W3:Y:S04]  /*3f160*/  LDL.LU R22, [R1+0x6b8] ;  /* 0x0006b80001167983 */ /* 0x000ee80000300800 */
[----:B------:R-:W3:Y:S04]  /*3f170*/  LDL.LU R24, [R1+0x68c] ;  /* 0x00068c0001187983 */ /* 0x000ee80000300800 */
[----:B------:R-:W3:Y:S01]  /*3f180*/  LDL.LU R12, [R1+0x688] ;  /* 0x00068800010c7983 */ /* 0x000ee20000300800 */
[----:B------:R-:W0:Y:S03]  /*3f190*/  S2R R18, SR_TID.X ;  /* 0x0000000000127919 */ /* 0x000e260000002100 */
[----:B------:R-:W3:Y:S04]  /*3f1a0*/  LDL.LU R13, [R1+0x65c] ;  /* 0x00065c00010d7983 */ /* 0x000ee80000300800 */
[----:B------:R-:W3:Y:S04]  /*3f1b0*/  LDL.LU R26, [R1+0x658] ;  /* 0x00065800011a7983 */ /* 0x000ee80000300800 */
[----:B------:R-:W3:Y:S04]  /*3f1c0*/  LDL.LU R29, [R1+0x62c] ;  /* 0x00062c00011d7983 */ /* 0x000ee80000300800 */
[----:B------:R-:W3:Y:S04]  /*3f1d0*/  LDL.LU R14, [R1+0x628] ;  /* 0x00062800010e7983 */ /* 0x000ee80000300800 */
[----:B------:R-:W3:Y:S04]  /*3f1e0*/  LDL.LU R15, [R1+0x5fc] ;  /* 0x0005fc00010f7983 */ /* 0x000ee80000300800 */
[----:B------:R-:W3:Y:S04]  /*3f1f0*/  LDL.LU R0, [R1+0x5f8] ;  /* 0x0005f80001007983 */ /* 0x000ee80000300800 */
[----:B------:R-:W3:Y:S04]  /*3f200*/  LDL.LU R27, [R1+0x5cc] ;  /* 0x0005cc00011b7983 */ /* 0x000ee80000300800 */
[----:B------:R1:W-:Y:S04]  /*3f210*/  STS.U16 [R3+UR5+0xdd80], R19 ;  /* 0x00dd801303007988 */ /* 0x0003e80008000405 */
[----:B------:R-:W3:Y:S04]  /*3f220*/  LDL.LU R23, [R1+0x5c8] ;  /* 0x0005c80001177983 */ /* 0x000ee80000300800 */
[----:B------:R0:W-:Y:S04]  /*3f230*/  STS.U16 [R3+UR5+0xe500], R17 ;  /* 0x00e5001103007988 */ /* 0x0001e80008000405 */
[----:B------:R-:W3:Y:S04]  /*3f240*/  LDL.LU R21, [R1+0x59c] ;  /* 0x00059c0001157983 */ /* 0x000ee80000300800 */
[----:B--2---:R2:W-:Y:S04]  /*3f250*/  STS.U16 [R3+UR5+0xe580], R16 ;  /* 0x00e5801003007988 */ /* 0x0045e80008000405 */
[----:B------:R2:W-:Y:S04]  /*3f260*/  STS.U16 [R3+UR5+0xed00], R28 ;  /* 0x00ed001c03007988 */ /* 0x0005e80008000405 */
[----:B-1----:R-:W3:Y:S04]  /*3f270*/  LDL.LU R19, [R1+0x598] ;  /* 0x0005980001137983 */ /* 0x002ee80000300800 */
[----:B0-----:R-:W3:Y:S01]  /*3f280*/  LDL.LU R17, [R1+0x56c] ;  /* 0x00056c0001117983 */ /* 0x001ee20000300800 */
[----:B--2---:R-:W-:-:S03]  /*3f290*/  LOP3.LUT R16, R18, 0x3f, RZ, 0xc0, !PT ;  /* 0x0000003f12107812 */ /* 0x004fc600078ec0ff */
[----:B------:R-:W2:Y:S04]  /*3f2a0*/  LDL.LU R18, [R1+0x568] ;  /* 0x0005680001127983 */ /* 0x000ea80000300800 */
[----:B------:R-:W2:Y:S01]  /*3f2b0*/  LDL.LU R28, [R1+0x53c] ;  /* 0x00053c00011c7983 */ /* 0x000ea20000300800 */
[----:B------:R-:W-:-:S03]  /*3f2c0*/  IMAD.SHL.U32 R25, R16, 0x2, RZ ;  /* 0x0000000210197824 */ /* 0x000fc600078e00ff */
[----:B----4-:R0:W-:Y:S04]  /*3f2d0*/  STS.U16 [R3+UR5+0xed80], R2 ;  /* 0x00ed800203007988 */ /* 0x0101e80008000405 */
[----:B---3--:R1:W-:Y:S04]  /*3f2e0*/  STS.U16 [R3+UR5+0xf500], R6 ;  /* 0x00f5000603007988 */ /* 0x0083e80008000405 */
[----:B------:R-:W-:Y:S04]  /*3f2f0*/  STS.U16 [R3+UR5+0xf580], R5 ;  /* 0x00f5800503007988 */ /* 0x000fe80008000405 */
[----:B------:R-:W-:Y:S04]  /*3f300*/  STS.U16 [R3+UR5+0xfd00], R4 ;  /* 0x00fd000403007988 */ /* 0x000fe80008000405 */
[----:B0-----:R-:W3:Y:S04]  /*3f310*/  LDL.LU R2, [R1+0x538] ;  /* 0x0005380001027983 */ /* 0x001ee80000300800 */
[----:B-1----:R-:W4:Y:S04]  /*3f320*/  LDL.LU R6, [R1+0x748] ;  /* 0x0007480001067983 */ /* 0x002f280000300800 */
[----:B------:R0:W-:Y:S04]  /*3f330*/  STL [R1+0x30cc], R16 ;  /* 0x0030cc1001007387 */ /* 0x0001e80000100800 */
[----:B0-----:R-:W2:Y:S04]  /*3f340*/  LDL.LU R16, [R1+0x76c] ;  /* 0x00076c0001107983 */ /* 0x001ea80000300800 */
[----:B------:R-:W3:Y:S04]  /*3f350*/  LDL.LU R5, [R1+0x770] ;  /* 0x0007700001057983 */ /* 0x000ee80000300800 */
[----:B------:R-:W4:Y:S01]  /*3f360*/  LDL.LU R3, [R1+0x30dc] ;  /* 0x0030dc0001037983 */ /* 0x000f220000300800 */
[----:B------:R-:W0:Y:S01]  /*3f370*/  S2R R4, SR_TID.X ;  /* 0x0000000000047919 */ /* 0x000e220000002100 */
[----:B------:R-:W-:-:S02]  /*3f380*/  LOP3.LUT R25, R25, 0x60, RZ, 0x3c, !PT ;  /* 0x0000006019197812 */ /* 0x000fc400078e3cff */
[----:B0-----:R-:W-:-:S05]  /*3f390*/  LOP3.LUT R4, R4, 0x3f, RZ, 0xc0, !PT ;  /* 0x0000003f04047812 */ /* 0x001fca00078ec0ff */
[----:B------:R-:W-:-:S05]  /*3f3a0*/  IMAD.SHL.U32 R4, R4, 0x2, RZ ;  /* 0x0000000204047824 */ /* 0x000fca00078e00ff */
[----:B------:R-:W-:-:S05]  /*3f3b0*/  LOP3.LUT R4, R4, 0x50, RZ, 0x3c, !PT ;  /* 0x0000005004047812 */ /* 0x000fca00078e3cff */
[----:B----4-:R-:W-:Y:S04]  /*3f3c0*/  STS.U16 [R4+UR5+0xfd80], R3 ;  /* 0x00fd800304007988 */ /* 0x010fe80008000405 */
[----:B---3--:R-:W-:Y:S04]  /*3f3d0*/  STS.U16 [R25+UR5+0x600], R5 ;  /* 0x0006000519007988 */ /* 0x008fe80008000405 */
        /* <DEDUP_REMOVED lines=34> */
[----:B------:R0:W-:Y:S04]  /*3f600*/  STS.U16 [R25+UR5+0x6600], R28 ;  /* 0x0066001c19007988 */ /* 0x0001e80008000405 */
[----:B------:R-:W4:Y:S04]  /*3f610*/  LDL.LU R18, [R1+0x240] ;  /* 0x0002400001127983 */ /* 0x000f280000300800 */
[----:B------:R1:W-:Y:S04]  /*3f620*/  STS.U16 [R25+UR5+0x6680], R2 ;  /* 0x0066800219007988 */ /* 0x0003e80008000405 */
[----:B0-----:R-:W4:Y:S04]  /*3f630*/  LDL.LU R28, [R1+0x23c] ;  /* 0x00023c00011c7983 */ /* 0x001f280000300800 */
        /* <DEDUP_REMOVED lines=27> */
[----:B--2---:R0:W-:Y:S04]  /*3f7f0*/  STS.U16 [R25+UR5+0x7680], R16 ;  /* 0x0076801019007988 */ /* 0x0041e80008000405 */
[----:B---3--:R1:W-:Y:S04]  /*3f800*/  STS.U16 [R25+UR5+0x7e00], R29 ;  /* 0x007e001d19007988 */ /* 0x0083e80008000405 */
[----:B----4-:R2:W-:Y:S04]  /*3f810*/  STS.U16 [R25+UR5+0x7e80], R27 ;  /* 0x007e801b19007988 */ /* 0x0105e80008000405 */
        /* <DEDUP_REMOVED lines=11> */
[----:B0-----:R-:W3:Y:S04]  /*3f8d0*/  LDL.LU R28, [R1+0x30b4] ;  /* 0x0030b400011c7983 */ /* 0x001ee80000300800 */
[----:B-1----:R-:W4:Y:S04]  /*3f8e0*/  LDL.LU R2, [R1+0x30b0] ;  /* 0x0030b00001027983 */ /* 0x002f280000300800 */
        /* <DEDUP_REMOVED lines=20> */
[----:B----4-:R0:W-:Y:S04]  /*3fa30*/  STS.U16 [R25+UR5+0xe680], R2 ;  /* 0x00e6800219007988 */ /* 0x0101e80008000405 */
[----:B---3--:R-:W-:Y:S04]  /*3fa40*/  STS.U16 [R25+UR5+0xee00], R28 ;  /* 0x00ee001c19007988 */ /* 0x008fe80008000405 */
[----:B--2---:R-:W-:Y:S04]  /*3fa50*/  STS.U16 [R25+UR5+0xee80], R18 ;  /* 0x00ee801219007988 */ /* 0x004fe80008000405 */
[----:B------:R1:W-:Y:S04]  /*3fa60*/  STS.U16 [R25+UR5+0xf600], R19 ;  /* 0x00f6001319007988 */ /* 0x0003e80008000405 */
[----:B0-----:R-:W2:Y:S04]  /*3fa70*/  LDL.LU R2, [R1+0x740] ;  /* 0x0007400001027983 */ /* 0x001ea80000300800 */
        /* <DEDUP_REMOVED lines=21> */
[----:B------:R-:W-:-:S03]  /*3fbd0*/  IMAD.SHL.U32 R0, R16, 0x2, RZ ;  /* 0x0000000210007824 */ /* 0x000fc600078e00ff */
[----:B------:R-:W4:Y:S04]  /*3fbe0*/  LDL.LU R17, [R1+0x534] ;  /* 0x0005340001117983 */ /* 0x000f280000300800 */
[----:B------:R-:W4:Y:S04]  /*3fbf0*/  LDL.LU R16, [R1+0x530] ;  /* 0x0005300001107983 */ /* 0x000f280000300800 */
[----:B------:R0:W-:Y:S04]  /*3fc00*/  STS.U16 [R25+UR5+0xf680], R21 ;  /* 0x00f6801519007988 */ /* 0x0001e80008000405 */
[----:B------:R1:W-:Y:S04]  /*3fc10*/  STS.U16 [R25+UR5+0xfe00], R27 ;  /* 0x00fe001b19007988 */ /* 0x0003e80008000405 */
[----:B0-----:R-:W2:Y:S04]  /*3fc20*/  LDL.LU R21, [R1+0x764] ;  /* 0x0007640001157983 */ /* 0x001ea80000300800 */
[----:B-1----:R-:W3:Y:S01]  /*3fc30*/  LDL.LU R27, [R1+0x768] ;  /* 0x00076800011b7983 */ /* 0x002ee20000300800 */
[----:B------:R-:W-:-:S03]  /*3fc40*/  LOP3.LUT R0, R0, 0x70, RZ, 0x3c, !PT ;  /* 0x0000007000007812 */ /* 0x000fc600078e3cff */
[----:B------:R0:W-:Y:S04]  /*3fc50*/  STS.U16 [R25+UR5+0xfe80], R29 ;  /* 0x00fe801d19007988 */ /* 0x0001e80008000405 */
[----:B0-----:R-:W4:Y:S04]  /*3fc60*/  LDL.LU R25, [R1+0x30ac] ;  /* 0x0030ac0001197983 */ /* 0x001f280000300800 */
[----:B---3--:R-:W-:Y:S04]  /*3fc70*/  STS.U16 [R0+UR5+0x700], R27 ;  /* 0x0007001b00007988 */ /* 0x008fe80008000405 */
[----:B--2---:R-:W-:Y:S04]  /*3fc80*/  STS.U16 [R0+UR5+0x780], R21 ;  /* 0x0007801500007988 */ /* 0x004fe80008000405 */
[----:B------:R0:W-:Y:S04]  /*3fc90*/  STS.U16 [R0+UR5+0xf00], R2 ;  /* 0x000f000200007988 */ /* 0x0001e80008000405 */
[----:B0-----:R-:W2:Y:S04]  /*3fca0*/  LDL.LU R2, [R1+0x338] ;  /* 0x0003380001027983 */ /* 0x001ea80000300800 */
[----:B------:R-:W-:Y:S04]  /*3fcb0*/  STS.U16 [R0+UR5+0xf80], R19 ;  /* 0x000f801300007988 */ /* 0x000fe80008000405 */
        /* <DEDUP_REMOVED lines=15> */
[----:B------:R1:W-:Y:S04]  /*3fdb0*/  STS.U16 [R0+UR5+0x4f80], R26 ;  /* 0x004f801a00007988 */ /* 0x0003e80008000405 */
[----:B------:R3:W-:Y:S04]  /*3fdc0*/  STS.U16 [R0+UR5+0x5700], R14 ;  /* 0x0057000e00007988 */ /* 0x0007e80008000405 */
[----:B------:R-:W-:Y:S04]  /*3fdd0*/  STS.U16 [R0+UR5+0x5780], R12 ;  /* 0x0057800c00007988 */ /* 0x000fe80008000405 */
[----:B------:R-:W-:Y:S04]  /*3fde0*/  STS.U16 [R0+UR5+0x5f00], R15 ;  /* 0x005f000f00007988 */ /* 0x000fe80008000405 */
[----:B------:R4:W-:Y:S04]  /*3fdf0*/  STS.U16 [R0+UR5+0x5f80], R23 ;  /* 0x005f801700007988 */ /* 0x0009e80008000405 */
[----:B------:R4:W-:Y:S04]  /*3fe00*/  STS.U16 [R0+UR5+0x6700], R17 ;  /* 0x0067001100007988 */ /* 0x0009e80008000405 */
[----:B0-----:R-:W2:Y:S04]  /*3fe10*/  LDL.LU R13, [R1+0x334] ;  /* 0x00033400010d7983 */ /* 0x001ea80000300800 */
[----:B-1----:R-:W2:Y:S04]  /*3fe20*/  LDL.LU R26, [R1+0x308] ;  /* 0x00030800011a7983 */ /* 0x002ea80000300800 */
[----:B---3--:R-:W3:Y:S04]  /*3fe30*/  LDL.LU R14, [R1+0x304] ;  /* 0x00030400010e7983 */ /* 0x008ee80000300800 */
[----:B------:R0:W-:Y:S04]  /*3fe40*/  STS.U16 [R0+UR5+0x6780], R16 ;  /* 0x0067801000007988 */ /* 0x0001e80008000405 */
[----:B----4-:R-:W4:Y:S04]  /*3fe50*/  LDL.LU R23, [R1+0x2d8] ;  /* 0x0002d80001177983 */ /* 0x010f280000300800 */
[----:B------:R-:W4:Y:S04]  /*3fe60*/  LDL.LU R17, [R1+0x2d4] ;  /* 0x0002d40001117983 */ /* 0x000f280000300800 */
[----:B0-----:R-:W4:Y:S04]  /*3fe70*/  LDL.LU R16, [R1+0x268] ;  /* 0x0002680001107983 */ /* 0x001f280000300800 */
[----:B------:R-:W4:Y:S04]  /*3fe80*/  LDL.LU R15, [R1+0x264] ;  /* 0x00026400010f7983 */ /* 0x000f280000300800 */
[----:B--2---:R0:W-:Y:S04]  /*3fe90*/  STS.U16 [R0+UR5+0x6f00], R2 ;  /* 0x006f000200007988 */ /* 0x0041e80008000405 */
        /* <DEDUP_REMOVED lines=19> */
[----:B------:R0:W-:Y:S04]  /*3ffd0*/  STS.U16 [R0+UR5+0x6f80], R13 ;  /* 0x006f800d00007988 */ /* 0x0001e80008000405 */
[----:B------:R-:W2:Y:S04]  /*3ffe0*/  LDL.LU R12, [R1+0x58] ;  /* 0x00005800010c7983 */ /* 0x000ea80000300800 */
[----:B------:R1:W-:Y:S04]  /*3fff0*/  STS.U16 [R0+UR5+0x7700], R26 ;  /* 0x0077001a00007988 */ /* 0x0003e80008000405 */
[----:B---3--:R3:W-:Y:S04]  /*40000*/  STS.U16 [R0+UR5+0x7780], R14 ;  /* 0x0077800e00007988 */ /* 0x0087e80008000405 */
[----:B----4-:R4:W-:Y:S04]  /*40010*/  STS.U16 [R0+UR5+0x7f00], R23 ;  /* 0x007f001700007988 */ /* 0x0109e80008000405 */
[----:B------:R4:W-:Y:S04]  /*40020*/  STS.U16 [R0+UR5+0x7f80], R17 ;  /* 0x007f801100007988 */ /* 0x0009e80008000405 */
[----:B0-----:R-:W2:Y:S04]  /*40030*/  LDL.LU R13, [R1+0x54] ;  /* 0x00005400010d7983 */ /* 0x001ea80000300800 */
[----:B-1----:R-:W2:Y:S04]  /*40040*/  LDL.LU R26, [R1+0xc] ;  /* 0x00000c00011a7983 */ /* 0x002ea80000300800 */
[----:B---3--:R-:W3:Y:S04]  /*40050*/  LDL.LU R14, [R1+0x8] ;  /* 0x00000800010e7983 */ /* 0x008ee80000300800 */
[----:B------:R0:W-:Y:S04]  /*40060*/  STS.U16 [R0+UR5+0x8700], R16 ;  /* 0x0087001000007988 */ /* 0x0001e80008000405 */
[----:B----4-:R-:W4:Y:S04]  /*40070*/  LDL.LU R23, [R1+0x30a8] ;  /* 0x0030a80001177983 */ /* 0x010f280000300800 */
[----:B------:R-:W4:Y:S04]  /*40080*/  LDL.LU R17, [R1+0x30a4] ;  /* 0x0030a40001117983 */ /* 0x000f280000300800 */
[----:B------:R1:W-:Y:S04]  /*40090*/  STS.U16 [R0+UR5+0x8780], R15 ;  /* 0x0087800f00007988 */ /* 0x0003e80008000405 */
[----:B0-----:R-:W4:Y:S04]  /*400a0*/  LDL.LU R16, [R1+0x30a0] ;  /* 0x0030a00001107983 */ /* 0x001f280000300800 */
[----:B-1----:R-:W4:Y:S04]  /*400b0*/  LDL.LU R15, [R1+0x790] ;  /* 0x00079000010f7983 */ /* 0x002f280000300800 */
[----:B--2---:R0:W-:Y:S04]  /*400c0*/  STS.U16 [R0+UR5+0x8f00], R2 ;  /* 0x008f000200007988 */ /* 0x0041e80008000405 */
[----:B0-----:R-:W2:Y:S04]  /*400d0*/  LDL.LU R2, [R1+0x309c] ;  /* 0x00309c0001027983 */ /* 0x001ea80000300800 */
        /* <DEDUP_REMOVED lines=17> */
[----:B0-----:R-:W4:Y:S04]  /*401f0*/  LDL R3, [R1+0x708] ;  /* 0x0007080001037983 */ /* 0x001f280000100800 */
[----:B-1----:R-:W4:Y:S04]  /*40200*/  LDL R10, [R1+0x484] ;  /* 0x00048400010a7983 */ /* 0x002f280000100800 */
[----:B--2---:R0:W-:Y:S04]  /*40210*/  STS.U16 [R0+UR5+0xd700], R2 ;  /* 0x00d7000200007988 */ /* 0x0041e80008000405 */
[----:B0-----:R-:W2:Y:S04]  /*40220*/  LDL.LU R2, [R1+0x3098] ;  /* 0x0030980001027983 */ /* 0x001ea80000300800 */
[----:B------:R-:W-:Y:S04]  /*40230*/  STS.U16 [R0+UR5+0xd780], R24 ;  /* 0x00d7801800007988 */ /* 0x000fe80008000405 */
[----:B------:R-:W-:Y:S04]  /*40240*/  STS.U16 [R0+UR5+0xdf00], R12 ;  /* 0x00df000c00007988 */ /* 0x000fe80008000405 */
[----:B------:R-:W-:Y:S04]  /*40250*/  STS.U16 [R0+UR5+0xdf80], R13 ;  /* 0x00df800d00007988 */ /* 0x000fe80008000405 */
[----:B------:R-:W-:Y:S04]  /*40260*/  STS.U16 [R0+UR5+0xe700], R26 ;  /* 0x00e7001a00007988 */ /* 0x000fe80008000405 */
[----:B---3--:R-:W-:Y:S04]  /*40270*/  STS.U16 [R0+UR5+0xe780], R14 ;  /* 0x00e7800e00007988 */ /* 0x008fe80008000405 */
[----:B----4-:R0:W-:Y:S04]  /*40280*/  STS.U16 [R0+UR5+0xef00], R16 ;  /* 0x00ef001000007988 */ /* 0x0101e80008000405 */
[----:B------:R-:W-:Y:S04]  /*40290*/  STS.U16 [R0+UR5+0xef80], R17 ;  /* 0x00ef801100007988 */ /* 0x000fe80008000405 */
[----:B------:R-:W-:Y:S04]  /*402a0*/  STS.U16 [R0+UR5+0xf700], R23 ;  /* 0x00f7001700007988 */ /* 0x000fe80008000405 */
[----:B------:R-:W-:Y:S04]  /*402b0*/  STS.U16 [R0+UR5+0xf780], R25 ;  /* 0x00f7801900007988 */ /* 0x000fe80008000405 */
[----:B------:R-:W-:Y:S04]  /*402c0*/  STS.U16 [R0+UR5+0xff00], R15 ;  /* 0x00ff000f00007988 */ /* 0x000fe80008000405 */
[----:B0-----:R-:W3:Y:S04]  /*402d0*/  LDL R16, [R1+0x6d0] ;  /* 0x0006d00001107983 */ /* 0x001ee80000100800 */
[----:B--2---:R-:W-:Y:S01]  /*402e0*/  STS.U16 [R0+UR5+0xff80], R2 ;  /* 0x00ff800200007988 */ /* 0x004fe20008000405 */
[----:B------:R-:W-:Y:S06]  /*402f0*/  BAR.SYNC.DEFER_BLOCKING 0x0 ;  /* 0x0000000000007b1d */ /* 0x000fec0000010000 */
[----:B------:R-:W0:Y:S04]  /*40300*/  LDSM.16.M88.4 R20, [R10+UR5] ;  /* 0x000000050a14783b */ /* 0x000e280008000200 */
[----:B------:R-:W1:Y:S04]  /*40310*/  LDSM.16.M88.4 R24, [R10+UR5+0x2000] ;  /* 0x002000050a18783b */ /* 0x000e680008000200 */
[----:B------:R-:W-:Y:S04]  /*40320*/  LDSM.16.M88.4 R12, [R10+UR5+0x1000] ;  /* 0x001000050a0c783b */ /* 0x000fe80008000200 */
[----:B------:R-:W-:Y:S04]  /*40330*/  LDSM.16.MT88.4 R4, [R3+UR5+0x10000] ;  /* 0x010000050304783b */ /* 0x000fe80008004200 */
[----:B0-----:R-:W-:Y:S04]  /*40340*/  STL.64 [R1+0x30], R20 ;  /* 0x0000301401007387 */ /* 0x001fe80000100a00 */
[----:B------:R-:W-:Y:S04]  /*40350*/  STL.64 [R1+0x38], R22 ;  /* 0x0000381601007387 */ /* 0x000fe80000100a00 */
[----:B------:R-:W0:Y:S04]  /*40360*/  LDSM.16.M88.4 R20, [R10+UR5+0x3000] ;  /* 0x003000050a14783b */ /* 0x000e280008000200 */
[----:B-1----:R-:W-:Y:S04]  /*40370*/  STL.64 [R1+0x10], R24 ;  /* 0x0000101801007387 */ /* 0x002fe80000100a00 */
[----:B------:R-:W-:Y:S04]  /*40380*/  STL.64 [R1+0x18], R26 ;  /* 0x0000181a01007387 */ /* 0x000fe80000100a00 */
[----:B------:R-:W1:Y:S04]  /*40390*/  LDSM.16.M88.4 R24, [R10+UR5+0x4000] ;  /* 0x004000050a18783b */ /* 0x000e680008000200 */
[----:B0-----:R-:W-:Y:S01]  /*403a0*/  STL.64 [R1], R20 ;  /* 0x0000001401007387 */ /* 0x001fe20000100a00 */
[----:B------:R-:W-:-:S03]  /*403b0*/  IMAD.MOV.U32 R9, RZ, RZ, R20 ;  /* 0x000000ffff097224 */ /* 0x000fc600078e0014 */
[----:B------:R-:W-:Y:S01]  /*403c0*/  STL.64 [R1+0x8], R22 ;  /* 0x0000081601007387 */ /* 0x000fe20000100a00 */
[----:B------:R-:W-:-:S03]  /*403d0*/  IMAD.MOV.U32 R8, RZ, RZ, R21 ;  /* 0x000000ffff087224 */ /* 0x000fc600078e0015 */
[----:B------:R-:W0:Y:S04]  /*403e0*/  LDSM.16.M88.4 R20, [R10+UR5+0x5000] ;  /* 0x005000050a14783b */ /* 0x000e280008000200 */
[----:B------:R-:W-:Y:S04]  /*403f0*/  STL.64 [R1+0x20], R12 ;  /* 0x0000200c01007387 */ /* 0x000fe80000100a00 */
[----:B------:R-:W-:Y:S04]  /*40400*/  STL.64 [R1+0x28], R14 ;  /* 0x0000280e01007387 */ /* 0x000fe80000100a00 */
[----:B------:R2:W-:Y:S04]  /*40410*/  STL.64 [R1+0x3090], R12 ;  /* 0x0030900c01007387 */ /* 0x0005e80000100a00 */
[----:B--2---:R-:W2:Y:S04]  /*40420*/  LDL.LU.64 R12, [R1+0x30] ;  /* 0x00003000010c7983 */ /* 0x004ea80000300a00 */
[----:B-1----:R-:W-:Y:S04]  /*40430*/  STL [R1+0x2e74], R26 ;  /* 0x002e741a01007387 */ /* 0x002fe80000100800 */
[----:B------:R-:W-:Y:S04]  /*40440*/  STL [R1+0x2e70], R27 ;  /* 0x002e701b01007387 */ /* 0x000fe80000100800 */
[----:B------:R-:W-:Y:S04]  /*40450*/  STL.64 [R1+0x3070], R24 ;  /* 0x0030701801007387 */ /* 0x000fe80000100a00 */
[----:B------:R-:W1:Y:S04]  /*40460*/  LDSM.16.M88.4 R24, [R10+UR5+0x6000] ;  /* 0x006000050a18783b */ /* 0x000e680008000200 */
[----:B0-----:R-:W-:Y:S04]  /*40470*/  STL [R1+0x2f64], R22 ;  /* 0x002f641601007387 */ /* 0x001fe80000100800 */
[----:B------:R-:W-:Y:S04]  /*40480*/  STL [R1+0x2f60], R23 ;  /* 0x002f601701007387 */ /* 0x000fe80000100800 */
[----:B------:R0:W-:Y:S04]  /*40490*/  STL.64 [R1+0x3068], R20 ;  /* 0x0030681401007387 */ /* 0x0001e80000100a00 */
[----:B0-----:R-:W4:Y:S01]  /*404a0*/  LDL.LU.64 R20, [R1+0x10] ;  /* 0x0000100001147983 */ /* 0x001f220000300a00 */
[----:B-1----:R-:W-:-:S02]  /*404b0*/  IMAD.MOV.U32 R2, RZ, RZ, R24 ;  /* 0x000000ffff027224 */ /* 0x002fc400078e0018 */
[----:B------:R-:W-:Y:S01]  /*404c0*/  IMAD.MOV.U32 R0, RZ, RZ, R25 ;  /* 0x000000ffff007224 */ /* 0x000fe200078e0019 */
[----:B----4-:R-:W-:Y:S04]  /*404d0*/  STL.64 [R1+0x3088], R20 ;  /* 0x0030881401007387 */ /* 0x010fe80000100a00 */
[----:B------:R-:W0:Y:S04]  /*404e0*/  LDSM.16.M88.4 R20, [R10+UR5+0x7000] ;  /* 0x007000050a14783b */ /* 0x000e280008000200 */
[----:B------:R-:W-:Y:S04]  /*404f0*/  STL.64 [R1+0x50], R24 ;  /* 0x0000501801007387 */ /* 0x000fe80000100a00 */
[----:B------:R-:W-:Y:S04]  /*40500*/  STL.64 [R1+0x58], R26 ;  /* 0x0000581a01007387 */ /* 0x000fe80000100a00 */
[----:B------:R-:W1:Y:S04]  /*40510*/  LDSM.16.M88.4 R24, [R10+UR5+0x8000] ;  /* 0x008000050a18783b */ /* 0x000e680008000200 */
[----:B0-----:R-:W-:Y:S04]  /*40520*/  STL.64 [R1+0x40], R20 ;  /* 0x0000401401007387 */ /* 0x001fe80000100a00 */
[----:B------:R-:W-:Y:S04]  /*40530*/  STL.64 [R1+0x48], R22 ;  /* 0x0000481601007387 */ /* 0x000fe80000100a00 */
[----:B------:R-:W0:Y:S04]  /*40540*/  LDSM.16.M88.4 R20, [R10+UR5+0x9000] ;  /* 0x009000050a14783b */ /* 0x000e280008000200 */
[----:B-1----:R-:W-:Y:S04]  /*40550*/  STL.64 [R1+0xd0], R24 ;  /* 0x0000d01801007387 */ /* 0x002fe80000100a00 */
[----:B------:R-:W-:Y:S04]  /*40560*/  STL.64 [R1+0xd8], R26 ;  /* 0x0000d81a01007387 */ /* 0x000fe80000100a00 */
[----:B------:R-:W1:Y:S04]  /*40570*/  LDSM.16.M88.4 R24, [R10+UR5+0xa000] ;  /* 0x00a000050a18783b */ /* 0x000e680008000200 */
[----:B0-----:R0:W-:Y:S04]  /*40580*/  STL.64 [R1+0xc0], R20 ;  /* 0x0000c01401007387 */ /* 0x0011e80000100a00 */
[----:B------:R4:W-:Y:S04]  /*40590*/  STL.64 [R1+0xc8], R22 ;  /* 0x0000c81601007387 */ /* 0x0009e80000100a00 */
[----:B0-----:R-:W2:Y:S04]  /*405a0*/  LDL.LU.64 R20, [R1+0x4f0] ;  /* 0x0004f00001147983 */ /* 0x001ea80000300a00 */
[----:B----4-:R-:W4:Y:S04]  /*405b0*/  LDL.LU.64 R22, [R1+0x4f8] ;  /* 0x0004f80001167983 */ /* 0x010f280000300a00 */
[----:B-1----:R-:W-:Y:S04]  /*405c0*/  STL.64 [R1+0xb0], R24 ;  /* 0x0000b01801007387 */ /* 0x002fe80000100a00 */
[----:B------:R-:W-:Y:S04]  /*405d0*/  STL.64 [R1+0xb8], R26 ;  /* 0x0000b81a01007387 */ /* 0x000fe80000100a00 */
[----:B------:R-:W0:Y:S04]  /*405e0*/  LDSM.16.M88.4 R24, [R10+UR5+0xb000] ;  /* 0x00b000050a18783b */ /* 0x000e280008000200 */
[----:B0-----:R-:W-:Y:S04]  /*405f0*/  STL.64 [R1+0xa0], R24 ;  /* 0x0000a01801007387 */ /* 0x001fe80000100a00 */
        /* <DEDUP_REMOVED lines=11> */
[----:B0-----:R0:W-:Y:S02]  /*406b0*/  STL.64 [R1+0x60], R24 ;  /* 0x0000601801007387 */ /* 0x0011e40000100a00 */
[----:B0-----:R-:W-:-:S02]  /*406c0*/  IMAD.MOV.U32 R24, RZ, RZ, R9 ;  /* 0x000000ffff187224 */ /* 0x001fc400078e0009 */
[----:B------:R-:W-:Y:S02]  /*406d0*/  IMAD.MOV.U32 R25, RZ, RZ, R8 ;  /* 0x000000ffff197224 */ /* 0x000fe400078e0008 */
[----:B---3--:R-:W0:Y:S04]  /*406e0*/  LDSM.16.MT88.4 R8, [R16+UR5+0x10000] ;  /* 0x010000051008783b */ /* 0x008e280008004200 */
[----:B------:R-:W-:Y:S04]  /*406f0*/  STL.64 [R1+0x68], R26 ;  /* 0x0000681a01007387 */ /* 0x000fe80000100a00 */
[----:B------:R1:W-:Y:S04]  /*40700*/  STL [R1+0x3018], R16 ;  /* 0x0030181001007387 */ /* 0x0003e80000100800 */
[----:B-1----:R-:W3:Y:S04]  /*40710*/  LDL.LU.64 R16, [R1+0x4e0] ;  /* 0x0004e00001107983 */ /* 0x002ee80000300a00 */
[----:B------:R-:W3:Y:S04]  /*40720*/  LDL.LU.64 R18, [R1+0x4e8] ;  /* 0x0004e80001127983 */ /* 0x000ee80000300a00 */
[----:B0-----:R-:W-:Y:S04]  /*40730*/  STL.64 [R1+0x2fe0], R10 ;  /* 0x002fe00a01007387 */ /* 0x001fe80000100a00 */
[----:B------:R0:W-:Y:S04]  /*40740*/  STL.64 [R1+0x2fd8], R8 ;  /* 0x002fd80801007387 */ /* 0x0001e80000100a00 */
[----:B0-----:R-:W2:Y:S04]  /*40750*/  LDL.LU.64 R8, [R1+0x500] ;  /* 0x0005000001087983 */ /* 0x001ea80000300a00 */
[----:B------:R-:W2:Y:S02]  /*40760*/  LDL.LU.64 R10, [R1+0x508] ;  /* 0x00050800010a7983 */ /* 0x000ea40000300a00 */
[----:B--2---:R-:W-:-:S15]  /*40770*/  HMMA.16816.F32 R8, R4, R12, R8 ;  /* 0x0000000c0408723c */ /* 0x004fde0000001808 */
[----:B------:R-:W-:-:S08]  /*40780*/  NOP ;  /* 0x0000000000007918 */ /* 0x000fd00000000000 */
[----:B------:R0:W-:Y:S04]  /*40790*/  STL.64 [R1+0x220], R8 ;  /* 0x0002200801007387 */ /* 0x0001e80000100a00 */
[----:B------:R-:W-:Y:S01]  /*407a0*/  STL.64 [R1+0x228], R10 ;  /* 0x0002280a01007387 */ /* 0x000fe20000100a00 */
[----:B0-----:R-:W-:Y:S02]  /*407b0*/  IMAD.MOV.U32 R9, RZ, RZ, R12 ;  /* 0x000000ffff097224 */ /* 0x001fe400078e000c */
[----:B------:R-:W-:Y:S02]  /*407c0*/  IMAD.MOV.U32 R8, RZ, RZ, R13 ;  /* 0x000000ffff087224 */ /* 0x000fe400078e000d */
[----:B------:R-:W4:Y:S02]  /*407d0*/  LDL.LU.64 R12, [R1+0x3090] ;  /* 0x00309000010c7983 */ /* 0x000f240000300a00 */
[----:B----4-:R-:W-:Y:S02]  /*407e0*/  HMMA.16816.F32 R12, R4, R12, R20 ;  /* 0x0000000c040c723c */ /* 0x010fe40000001814 */
[----:B------:R-:W3:-:S15]  /*407f0*/  LDL.LU.64 R20, [R1+0x3088] ;  /* 0x0030880001147983 */ /* 0x000ede0000300a00 */
[----:B------:R-:W-:-:S06]  /*40800*/  NOP ;  /* 0x0000000000007918 */ /* 0x000fcc0000000000 */
[----:B------:R-:W-:Y:S04]  /*40810*/  STL.64 [R1+0x210], R12 ;  /* 0x0002100c01007387 */ /* 0x000fe80000100a00 */
[----:B------:R-:W-:Y:S01]  /*40820*/  STL [R1+0x218], R14 ;  /* 0x0002180e01007387 */ /* 0x000fe20000100800 */
[----:B------:R-:W-:-:S03]  /*40830*/  IMAD.MOV.U32 R29, RZ, RZ, R15 ;  /* 0x000000ffff1d7224 */ /* 0x000fc600078e000f */
[----:B------:R-:W0:Y:S04]  /*40840*/  LDSM.16.MT88.4 R12, [R3+UR5+0x10400] ;  /* 0x01040005030c783b */ /* 0x000e280008004200 */
[----:B------:R-:W-:Y:S04]  /*40850*/  STL [R1+0x2f68], R29 ;  /* 0x002f681d01007387 */ /* 0x000fe80000100800 */
[----:B0-----:R-:W-:Y:S04]  /*40860*/  STL.64 [R1+0x2e98], R14 ;  /* 0x002e980e01007387 */ /* 0x001fe80000100a00 */
[----:B------:R3:W-:Y:S02]  /*40870*/  STL.64 [R1+0x2e90], R12 ;  /* 0x002e900c01007387 */ /* 0x0007e40000100a00 */
[----:B---3--:R-:W-:Y:S06]  /*40880*/  HMMA.16816.F32 R12, R4, R20, R16 ;  /* 0x00000014040c723c */ /* 0x008fec0000001810 */
[----:B------:R-:W-:-:S02]  /*40890*/  IMAD.MOV.U32 R11, RZ, RZ, R20 ;  /* 0x000000ffff0b7224 */ /* 0x000fc400078e0014 */
[----:B------:R-:W-:-:S15]  /*408a0*/  IMAD.MOV.U32 R10, RZ, RZ, R21 ;  /* 0x000000ffff0a7224 */ /* 0x000fde00078e0015 */
[----:B------:R-:W-:Y:S04]  /*408b0*/  STL.64 [R1+0x200], R12 ;  /* 0x0002000c01007387 */ /* 0x000fe80000100a00 */
[----:B------:R-:W-:Y:S04]  /*408c0*/  STL.64 [R1+0x208], R14 ;  /* 0x0002080e01007387 */ /* 0x000fe80000100a00 */
[----:B------:R-:W2:Y:S04]  /*408d0*/  LDL.LU.64 R20, [R1+0x4a0] ;  /* 0x0004a00001147983 */ /* 0x000ea80000300a00 */
[----:B------:R-:W3:Y:S04]  /*408e0*/  LDL.LU.64 R22, [R1+0x4a8] ;  /* 0x0004a80001167983 */ /* 0x000ee80000300a00 */
[----:B---3--:R-:W-:Y:S04]  /*408f0*/  STL.64 [R1+0x3080], R22 ;  /* 0x0030801601007387 */ /* 0x008fe80000100a00 */
[----:B--2---:R0:W-:Y:S04]  /*40900*/  STL.64 [R1+0x3078], R20 ;  /* 0x0030781401007387 */ /* 0x0041e80000100a00 */
[----:B0-----:R-:W2:Y:S04]  /*40910*/  LDL.LU.64 R20, [R1+0x4d0] ;  /* 0x0004d00001147983 */ /* 0x001ea80000300a00 */
[----:B------:R-:W2:Y:S04]  /*40920*/  LDL.LU.64 R22, [R1+0x4d8] ;  /* 0x0004d80001167983 */ /* 0x000ea80000300a00 */
[----:B------:R-:W3:Y:S04]  /*40930*/  LDL.LU.64 R12, [R1+0x460] ;  /* 0x00046000010c7983 */ /* 0x000ee80000300a00 */
[----:B------:R-:W4:Y:S04]  /*40940*/  LDL.LU.64 R14, [R1+0x468] ;  /* 0x00046800010e7983 */ /* 0x000f280000300a00 */
[----:B----4-:R-:W-:Y:S04]  /*40950*/  STL.64 [R1+0x3058], R14 ;  /* 0x0030580e01007387 */ /* 0x010fe80000100a00 */
[----:B---3--:R-:W-:Y:S04]  /*40960*/  STL.64 [R1+0x3050], R12 ;  /* 0x0030500c01007387 */ /* 0x008fe80000100a00 */
[----:B------:R-:W-:Y:S04]  /*40970*/  STL.64 [R1+0x3028], R10 ;  /* 0x0030280a01007387 */ /* 0x000fe80000100a00 */
[----:B------:R0:W-:Y:S04]  /*40980*/  STL.64 [R1+0x3020], R8 ;  /* 0x0030200801007387 */ /* 0x0001e80000100a00 */
[----:B0-----:R-:W3:Y:S04]  /*40990*/  LDL.LU.64 R8, [R1+0xd0] ;  /* 0x0000d00001087983 */ /* 0x001ee80000300a00 */
[----:B---3--:R0:W-:Y:S04]  /*409a0*/  STL.64 [R1+0x3060], R8 ;  /* 0x0030600801007387 */ /* 0x0081e80000100a00 */
[----:B0-----:R-:W3:Y:S04]  /*409b0*/  LDL.LU.64 R8, [R1+0x470] ;  /* 0x0004700001087983 */ /* 0x001ee80000300a00 */
[----:B------:R-:W3:Y:S04]  /*409c0*/  LDL.LU.64 R10, [R1+0x478] ;  /* 0x00047800010a7983 */ /* 0x000ee80000300a00 */
[----:B------:R-:W4:Y:S01]  /*409d0*/  LDL.LU.64 R16, [R1+0xa0] ;  /* 0x0000a00001107983 */ /* 0x000f220000300a00 */
[C---:B--2---:R-:W-:Y:S03]  /*409e0*/  HMMA.16816.F32 R24, R4.reuse, R24, R20 ;  /* 0x000000180418723c */ /* 0x044fe60000001814 */
[----:B----4-:R0:W-:Y:S04]  /*409f0*/  STL.64 [R1+0x3030], R16 ;  /* 0x0030301001007387 */ /* 0x0101e80000100a00 */
[----:B0-----:R-:W2:Y:S04]  /*40a00*/  LDL.LU.64 R16, [R1+0xb0] ;  /* 0x0000b00001107983 */ /* 0x001ea80000300a00 */
[----:B--2---:R0:W-:Y:S04]  /*40a10*/  STL.64 [R1+0x3040], R16 ;  /* 0x0030401001007387 */ /* 0x0041e80000100a00 */
[----:B0-----:R-:W2:Y:S04]  /*40a20*/  LDL.LU.64 R16, [R1+0x490] ;  /* 0x0004900001107983 */ /* 0x001ea80000300a00 */
[----:B------:R-:W2:Y:S04]  /*40a30*/  LDL.LU.64 R18, [R1+0x498] ;  /* 0x0004980001127983 */ /* 0x000ea80000300a00 */
[----:B------:R-:W4:Y:S04]  /*40a40*/  LDL.LU.64 R22, [R1+0x3080] ;  /* 0x0030800001167983 */ /* 0x000f280000300a00 */
[----:B------:R-:W4:Y:S04]  /*40a50*/  LDL.LU.64 R20, [R1+0x3078] ;  /* 0x0030780001147983 */ /* 0x000f280000300a00 */
[----:B------:R0:W-:Y:S04]  /*40a60*/  STL.64 [R1+0x1f0], R24 ;  /* 0x0001f01801007387 */ /* 0x0001e80000100a00 */
[----:B------:R-:W-:Y:S04]  /*40a70*/  STL.64 [R1+0x1f8], R26 ;  /* 0x0001f81a01007387 */ /* 0x000fe80000100a00 */
[----:B0-----:R-:W4:Y:S02]  /*40a80*/  LDL.LU.64 R24, [R1+0x3070] ;  /* 0x0030700001187983 */ /* 0x001f240000300a00 */
[----:B----4-:R-:W-:-:S15]  /*40a90*/  HMMA.16816.F32 R20, R4, R24, R20 ;  /* 0x000000180414723c */ /* 0x010fde0000001814 */
[----:B------:R-:W-:-:S08]  /*40aa0*/  NOP ;  /* 0x0000000000007918 */ /* 0x000fd00000000000 */
[----:B------:R0:W-:Y:S04]  /*40ab0*/  STL.64 [R1+0x1e0], R20 ;  /* 0x0001e01401007387 */ /* 0x0001e80000100a00 */
[----:B------:R-:W-:Y:S04]  /*40ac0*/  STL.64 [R1+0x1e8], R22 ;  /* 0x0001e81601007387 */ /* 0x000fe80000100a00 */
[----:B0-----:R-:W2:Y:S01]  /*40ad0*/  LDL.LU.64 R20, [R1+0x3068] ;  /* 0x0030680001147983 */ /* 0x001ea20000300a00 */
[----:B------:R-:W-:Y:S02]  /*40ae0*/  IMAD.MOV.U32 R12, RZ, RZ, R2 ;  /* 0x000000ffff0c7224 */ /* 0x000fe400078e0002 */
[----:B------:R-:W-:-:S07]  /*40af0*/  IMAD.MOV.U32 R13, RZ, RZ, R0 ;  /* 0x000000ffff0d7224 */ /* 0x000fce00078e0000 */
[C---:B---3--:R-:W-:Y:S01]  /*40b00*/  HMMA.16816.F32 R12, R4.reuse, R12, R8 ;  /* 0x0000000c040c723c */ /* 0x048fe20000001808 */
[----:B------:R0:W-:Y:S04]  /*40b10*/  STL.64 [R1+0x3048], R24 ;  /* 0x0030481801007387 */ /* 0x0001e80000100a00 */
[----:B0-----:R-:W3:Y:S01]  /*40b20*/  LDL.LU.64 R24, [R1+0xc0] ;  /* 0x0000c00001187983 */ /* 0x001ee20000300a00 */
[----:B--2---:R-:W-:-:S15]  /*40b30*/  HMMA.16816.F32 R16, R4, R20, R16 ;  /* 0x000000140410723c */ /* 0x004fde0000001810 */
[----:B------:R-:W-:-:S08]  /*40b40*/  NOP ;  /* 0x0000000000007918 */ /* 0x000fd00000000000 */
[----:B------:R0:W-:Y:S04]  /*40b50*/  STL.64 [R1+0x1d0], R16 ;  /* 0x0001d01001007387 */ /* 0x0001e80000100a00 */
[----:B------:R1:W-:Y:S04]  /*40b60*/  STL.64 [R1+0x1d8], R18 ;  /* 0x0001d81201007387 */ /* 0x0003e80000100a00 */
[----:B0-----:R-:W3:Y:S04]  /*40b70*/  LDL.LU.64 R16, [R1+0x420] ;  /* 0x0004200001107983 */ /* 0x001ee80000300a00 */
[----:B-1----:R-:W3:Y:S04]  /*40b80*/  LDL.LU.64 R18, [R1+0x428] ;  /* 0x0004280001127983 */ /* 0x002ee80000300a00 */
[----:B------:R-:W-:Y:S04]  /*40b90*/  STL [R1+0x2f7c], R21 ;  /* 0x002f7c1501007387 */ /* 0x000fe80000100800 */
[----:B------:R0:W-:Y:S04]  /*40ba0*/  STL [R1+0x3038], R20 ;  /* 0x0030381401007387 */ /* 0x0001e80000100800 */
[----:B0-----:R-:W2:Y:S04]  /*40bb0*/  LDL.LU.64 R20, [R1+0x40] ;  /* 0x0000400001147983 */ /* 0x001ea80000300a00 */
[----:B------:R-:W4:Y:S04]  /*40bc0*/  LDL.LU.64 R8, [R1+0x3060] ;  /* 0x0030600001087983 */ /* 0x000f280000300a00 */
[----:B------:R-:W-:Y:S04]  /*40bd0*/  STL.64 [R1+0x1c0], R12 ;  /* 0x0001c00c01007387 */ /* 0x000fe80000100a00 */
        /* <DEDUP_REMOVED lines=9> */
[----:B------:R-:W2:Y:S04]  /*40c70*/  LDL.LU.64 R20, [R1+0x410] ;  /* 0x0004100001147983 */ /* 0x000ea80000300a00 */
[----:B------:R-:W2:Y:S04]  /*40c80*/  LDL.LU.64 R22, [R1+0x418] ;  /* 0x0004180001167983 */ /* 0x000ea80000300a00 */
[----:B------:R-:W-:Y:S04]  /*40c90*/  STL [R1+0x2f70], R12 ;  /* 0x002f700c01007387 */ /* 0x000fe80000100800 */
[----:B------:R0:W-:Y:S04]  /*40ca0*/  STL [R1+0x2f6c], R13 ;  /* 0x002f6c0d01007387 */ /* 0x0001e80000100800 */
[----:B0-----:R-:W2:Y:S04]  /*40cb0*/  LDL.LU.64 R12, [R1+0x430] ;  /* 0x00043000010c7983 */ /* 0x001ea80000300a00 */
[----:B------:R-:W2:Y:S01]  /*40cc0*/  LDL.LU.64 R14, [R1+0x438] ;  /* 0x00043800010e7983 */ /* 0x000ea20000300a00 */
[----:B---3--:R-:W-:Y:S01]  /*40cd0*/  HMMA.16816.F32 R16, R4, R24, R16 ;  /* 0x000000180410723c */ /* 0x008fe20000001810 */
[----:B----4-:R-:W-:-:S02]  /*40ce0*/  IMAD.MOV.U32 R0, RZ, RZ, R9 ;  /* 0x000000ffff007224 */ /* 0x010fc400078e0009 */
[----:B------:R-:W-:-:S03]  /*40cf0*/  IMAD.MOV.U32 R2, RZ, RZ, R8 ;  /* 0x000000ffff027224 */ /* 0x000fc600078e0008 */
[----:B--2---:R-:W-:-:S15]  /*40d00*/  HMMA.16816.F32 R12, R4, R8, R12 ;  /* 0x00000008040c723c */ /* 0x004fde000000180c */
[----:B------:R-:W-:-:S08]  /*40d10*/  NOP ;  /* 0x0000000000007918 */ /* 0x000fd00000000000 */
[----:B------:R-:W-:Y:S04]  /*40d20*/  STL.64 [R1+0x1a0], R12 ;  /* 0x0001a00c01007387 */ /* 0x000fe80000100a00 */
[----:B------:R0:W-:Y:S04]  /*40d30*/  STL.64 [R1+0x1a8], R14 ;  /* 0x0001a80e01007387 */ /* 0x0001e80000100a00 */
[----:B------:R-:W2:Y:S04]  /*40d40*/  LDL.LU.64 R8, [R1+0x400] ;  /* 0x0004000001087983 */ /* 0x000ea80000300a00 */
[----:B------:R-:W2:Y:S04]  /*40d50*/  LDL.LU.64 R10, [R1+0x408] ;  /* 0x00040800010a7983 */ /* 0x000ea80000300a00 */
[----:B------:R-:W-:Y:S04]  /*40d60*/  STL [R1+0x2f78], R0 ;  /* 0x002f780001007387 */ /* 0x000fe80000100800 */
[----:B------:R-:W-:Y:S01]  /*40d70*/  STL [R1+0x2f74], R2 ;  /* 0x002f740201007387 */ /* 0x000fe20000100800 */
[----:B0-----:R-:W-:-:S02]  /*40d80*/  IMAD.MOV.U32 R15, RZ, RZ, R24 ;  /* 0x000000ffff0f7224 */ /* 0x001fc400078e0018 */
[----:B------:R-:W-:Y:S02]  /*40d90*/  IMAD.MOV.U32 R14, RZ, RZ, R25 ;  /* 0x000000ffff0e7224 */ /* 0x000fe400078e0019 */
[----:B------:R-:W3:Y:S04]  /*40da0*/  LDL.LU.64 R24, [R1+0x3048] ;  /* 0x0030480001187983 */ /* 0x000ee80000300a00 */
[----:B------:R0:W-:Y:S04]  /*40db0*/  STL.64 [R1+0x190], R16 ;  /* 0x0001901001007387 */ /* 0x0001e80000100a00 */
[----:B0-----:R-:W4:Y:S01]  /*40dc0*/  LDL.LU.64 R16, [R1+0x3040] ;  /* 0x0030400001107983 */ /* 0x001f220000300a00 */
[----:B------:R-:W-:-:S02]  /*40dd0*/  IMAD.MOV.U32 R26, RZ, RZ, R18 ;  /* 0x000000ffff1a7224 */ /* 0x000fc400078e0012 */
[----:B------:R-:W-:-:S05]  /*40de0*/  IMAD.MOV.U32 R27, RZ, RZ, R19 ;  /* 0x000000ffff1b7224 */ /* 0x000fca00078e0013 */
[----:B------:R-:W-:Y:S01]  /*40df0*/  STL.64 [R1+0x2f88], R26 ;  /* 0x002f881a01007387 */ /* 0x000fe20000100a00 */
[----:B----4-:R-:W-:Y:S03]  /*40e00*/  HMMA.16816.F32 R20, R4, R16, R20 ;  /* 0x000000100414723c */ /* 0x010fe60000001814 */
[----:B---3--:R0:W-:Y:S04]  /*40e10*/  STL.64 [R1+0x2f80], R24 ;  /* 0x002f801801007387 */ /* 0x0081e80000100a00 */
[----:B0-----:R-:W3:-:S15]  /*40e20*/  LDL.LU.64 R24, [R1+0x90] ;  /* 0x0000900001187983 */ /* 0x001ede0000300a00 */
[----:B------:R-:W-:-:S01]  /*40e30*/  NOP ;  /* 0x0000000000007918 */ /* 0x000fc20000000000 */
[----:B------:R0:W-:Y:S04]  /*40e40*/  STL.64 [R1+0x180], R20 ;  /* 0x0001801401007387 */ /* 0x0001e80000100a00 */
[----:B------:R1:W-:Y:S04]  /*40e50*/  STL.64 [R1+0x188], R22 ;  /* 0x0001881601007387 */ /* 0x0003e80000100a00 */
[----:B0-----:R-:W4:Y:S01]  /*40e60*/  LDL.LU R20, [R1+0x3038] ;  /* 0x0030380001147983 */ /* 0x001f220000300800 */
[----:B-1----:R-:W-:Y:S02]  /*40e70*/  IMAD.MOV.U32 R22, RZ, RZ, R16 ;  /* 0x000000ffff167224 */ /* 0x002fe400078e0010 */
[----:B------:R-:W-:-:S02]  /*40e80*/  IMAD.MOV.U32 R23, RZ, RZ, R17 ;  /* 0x000000ffff177224 */ /* 0x000fc400078e0011 */
[----:B------:R-:W2:Y:S04]  /*40e90*/  LDL.LU.64 R16, [R1+0x3030] ;  /* 0x0030300001107983 */ /* 0x000ea80000300a00 */
[----:B------:R-:W-:Y:S04]  /*40ea0*/  STL.64 [R1+0x3010], R22 ;  /* 0x0030101601007387 */ /* 0x000fe80000100a00 */
[----:B----4-:R0:W-:Y:S01]  /*40eb0*/  STL [R1+0x3008], R20 ;  /* 0x0030081401007387 */ /* 0x0101e20000100800 */
[----:B--2---:R-:W-:Y:S03]  /*40ec0*/  HMMA.16816.F32 R8, R4, R16, R8 ;  /* 0x000000100408723c */ /* 0x004fe60000001808 */
[----:B0-----:R-:W2:Y:S04]  /*40ed0*/  LDL.LU.64 R20, [R1+0x3c0] ;  /* 0x0003c00001147983 */ /* 0x001ea80000300a00 */
[----:B------:R-:W2:-:S15]  /*40ee0*/  LDL.LU.64 R22, [R1+0x3c8] ;  /* 0x0003c80001167983 */ /* 0x000e9e0000300a00 */
[----:B------:R-:W-:-:S01]  /*40ef0*/  NOP ;  /* 0x0000000000007918 */ /* 0x000fc20000000000 */
[----:B------:R-:W-:Y:S04]  /*40f00*/  STL.64 [R1+0x170], R8 ;  /* 0x0001700801007387 */ /* 0x000fe80000100a00 */
[----:B------:R0:W-:Y:S04]  /*40f10*/  STL.64 [R1+0x178], R10 ;  /* 0x0001780a01007387 */ /* 0x0001e80000100a00 */
[----:B0-----:R-:W4:Y:S01]  /*40f20*/  LDL.LU.64 R10, [R1+0x3028] ;  /* 0x00302800010a7983 */ /* 0x001f220000300a00 */
[----:B------:R-:W-:Y:S02]  /*40f30*/  IMAD.MOV.U32 R13, RZ, RZ, R16 ;  /* 0x000000ffff0d7224 */ /* 0x000fe400078e0010 */
[----:B---3--:R-:W-:Y:S01]  /*40f40*/  IMAD.MOV.U32 R12, RZ, RZ, R25 ;  /* 0x000000ffff0c7224 */ /* 0x008fe200078e0019 */
[----:B------:R-:W3:Y:S04]  /*40f50*/  LDL.LU.64 R8, [R1+0x3020] ;  /* 0x0030200001087983 */ /* 0x000ee80000300a00 */
[----:B------:R-:W3:Y:S01]  /*40f60*/  LDL.LU R16, [R1+0x3018] ;  /* 0x0030180001107983 */ /* 0x000ee20000300800 */
[----:B--2---:R-:W-:-:S15]  /*40f70*/  HMMA.16816.F32 R20, R4, R24, R20 ;  /* 0x000000180414723c */ /* 0x004fde0000001814 */
[----:B------:R-:W-:-:S08]  /*40f80*/  NOP ;  /* 0x0000000000007918 */ /* 0x000fd00000000000 */
[----:B------:R-:W-:Y:S04]  /*40f90*/  STL.64 [R1+0x160], R20 ;  /* 0x0001601401007387 */ /* 0x000fe80000100a00 */
[----:B------:R-:W-:Y:S04]  /*40fa0*/  STL.64 [R1+0x2f98], R14 ;  /* 0x002f980e01007387 */ /* 0x000fe80000100a00 */
[----:B------:R4:W-:Y:S01]  /*40fb0*/  STL.64 [R1+0x2f90], R12 ;  /* 0x002f900c01007387 */ /* 0x0009e20000100a00 */
[----:B------:R-:W-:Y:S02]  /*40fc0*/  IMAD.MOV.U32 R3, RZ, RZ, R23 ;  /* 0x000000ffff037224 */ /* 0x000fe400078e0017 */
[----:B------:R-:W-:-:S02]  /*40fd0*/  IMAD.MOV.U32 R28, RZ, RZ, R22 ;  /* 0x000000ffff1c7224 */ /* 0x000fc400078e0016 */
[----:B----4-:R-:W-:Y:S02]  /*40fe0*/  IMAD.MOV.U32 R12, RZ, RZ, R11 ;  /* 0x000000ffff0c7224 */ /* 0x010fe400078e000b */
[----:B------:R-:W-:-:S05]  /*40ff0*/  IMAD.MOV.U32 R13, RZ, RZ, R10 ;  /* 0x000000ffff0d7224 */ /* 0x000fca00078e000a */
[----:B------:R0:W-:Y:S04]  /*41000*/  STL.64 [R1+0x2fb0], R12 ;  /* 0x002fb00c01007387 */ /* 0x0001e80000100a00 */
[----:B------:R-:W-:Y:S04]  /*41010*/  STL [R1+0x2df4], R3 ;  /* 0x002df40301007387 */ /* 0x000fe80000100800 */
[----:B------:R-:W-:Y:S04]  /*41020*/  STL [R1+0x2df0], R28 ;  /* 0x002df01c01007387 */ /* 0x000fe80000100800 */
[----:B------:R-:W2:Y:S04]  /*41030*/  LDL.LU.64 R20, [R1+0x3e0] ;  /* 0x0003e00001147983 */ /* 0x000ea80000300a00 */
[----:B------:R-:W2:Y:S04]  /*41040*/  LDL.LU.64 R22, [R1+0x3e8] ;  /* 0x0003e80001167983 */ /* 0x000ea80000300a00 */
[----:B0-----:R-:W4:Y:S04]  /*41050*/  LDL.LU.64 R12, [R1+0x4b0] ;  /* 0x0004b000010c7983 */ /* 0x001f280000300a00 */
[----:B------:R-:W3:Y:S04]  /*41060*/  LDL.LU.64 R14, [R1+0x4b8] ;  /* 0x0004b800010e7983 */ /* 0x000ee80000300a00 */
[----:B---3--:R-:W-:Y:S04]  /*41070*/  STL.64 [R1+0x2fc0], R14 ;  /* 0x002fc00e01007387 */ /* 0x008fe80000100a00 */
[----:B----4-:R0:W-:Y:S02]  /*41080*/  STL.64 [R1+0x2fb8], R12 ;  /* 0x002fb80c01007387 */ /* 0x0101e40000100a00 */
[----:B0-----:R-:W-:-:S02]  /*41090*/  IMAD.MOV.U32 R12, RZ, RZ, R9 ;  /* 0x000000ffff0c7224 */ /* 0x001fc400078e0009 */
[----:B------:R-:W-:-:S05]  /*410a0*/  IMAD.MOV.U32 R13, RZ, RZ, R8 ;  /* 0x000000ffff0d7224 */ /* 0x000fca00078e0008 */
[----:B------:R0:W-:Y:S04]  /*410b0*/  STL.64 [R1+0x2fe8], R12 ;  /* 0x002fe80c01007387 */ /* 0x0001e80000100a00 */
[----:B0-----:R-:W3:Y:S04]  /*410c0*/  LDL.LU.64 R12, [R1+0x70] ;  /* 0x00007000010c7983 */ /* 0x001ee80000300a00 */
[----:B---3--:R0:W-:Y:S04]  /*410d0*/  STL.64 [R1+0x3000], R12 ;  /* 0x0030000c01007387 */ /* 0x0081e80000100a00 */
[----:B0-----:R-:W2:Y:S04]  /*410e0*/  LDL.LU.64 R12, [R1+0x80] ;  /* 0x00008000010c7983 */ /* 0x001ea80000300a00 */
[----:B------:R-:W3:Y:S04]  /*410f0*/  LDL.LU.64 R8, [R1+0x3a0] ;  /* 0x0003a00001087983 */ /* 0x000ee80000300a00 */
[----:B------:R-:W4:Y:S01]  /*41100*/  LDL.LU.64 R10, [R1+0x3a8] ;  /* 0x0003a800010a7983 */ /* 0x000f220000300a00 */
[----:B------:R-:W-:-:S03]  /*41110*/  IMAD.MOV.U32 R2, RZ, RZ, R24 ;  /* 0x000000ffff027224 */ /* 0x000fc600078e0018 */
[----:B----4-:R-:W-:Y:S04]  /*41120*/  STL.64 [R1+0x2ff8], R10 ;  /* 0x002ff80a01007387 */ /* 0x010fe80000100a00 */
[----:B---3--:R0:W-:Y:S04]  /*41130*/  STL.64 [R1+0x2ff0], R8 ;  /* 0x002ff00801007387 */ /* 0x0081e80000100a00 */
[----:B0-----:R-:W3:Y:S04]  /*41140*/  LDL.LU.64 R8, [R1+0x3b0] ;  /* 0x0003b00001087983 */ /* 0x001ee80000300a00 */
[----:B------:R-:W3:Y:S04]  /*41150*/  LDL.LU.64 R10, [R1+0x3b8] ;  /* 0x0003b800010a7983 */ /* 0x000ee80000300a00 */
[----:B------:R-:W4:Y:S04]  /*41160*/  LDL.LU.64 R24, [R1+0x440] ;  /* 0x0004400001187983 */ /* 0x000f280000300a00 */
[----:B------:R-:W3:Y:S01]  /*41170*/  LDL.LU.64 R26, [R1+0x448] ;  /* 0x00044800011a7983 */ /* 0x000ee20000300a00 */
[----:B------:R-:W-:-:S03]  /*41180*/  IMAD.MOV.U32 R29, RZ, RZ, R17 ;  /* 0x000000ffff1d7224 */ /* 0x000fc600078e0011 */
[----:B------:R-:W0:Y:S01]  /*41190*/  LDSM.16.MT88.4 R16, [R16+UR5+0x10400] ;  /* 0x010400051010783b */ /* 0x000e220008004200 */
[----:B--2---:R-:W-:Y:S03]  /*411a0*/  HMMA.16816.F32 R20, R4, R12, R20 ;  /* 0x0000000c0414723c */ /* 0x004fe60000001814 */
[----:B---3--:R-:W-:Y:S04]  /*411b0*/  STL.64 [R1+0x2fa8], R26 ;  /* 0x002fa81a01007387 */ /* 0x008fe80000100a00 */
[----:B----4-:R1:W-:Y:S04]  /*411c0*/  STL.64 [R1+0x2fa0], R24 ;  /* 0x002fa01801007387 */ /* 0x0103e80000100a00 */
[----:B-1----:R-:W2:Y:S04]  /*411d0*/  LDL.LU.64 R24, [R1+0x450] ;  /* 0x0004500001187983 */ /* 0x002ea80000300a00 */
[----:B------:R-:W3:Y:S01]  /*411e0*/  LDL.LU.64 R26, [R1+0x458] ;  /* 0x00045800011a7983 */ /* 0x000ee20000300a00 */
[----:B------:R-:W-:-:S03]  /*411f0*/  IMAD.MOV.U32 R0, RZ, RZ, R13 ;  /* 0x000000ffff007224 */ /* 0x000fc600078e000d */
[----:B---3--:R-:W-:Y:S04]  /*41200*/  STL.64 [R1+0x2fd0], R26 ;  /* 0x002fd01a01007387 */ /* 0x008fe80000100a00 */
[----:B--2---:R1:W-:Y:S04]  /*41210*/  STL.64 [R1+0x2fc8], R24 ;  /* 0x002fc81801007387 */ /* 0x0043e80000100a00 */
[----:B-1----:R-:W2:Y:S04]  /*41220*/  LDL.LU.64 R24, [R1+0x4c0] ;  /* 0x0004c00001187983 */ /* 0x002ea80000300a00 */
[----:B------:R-:W2:Y:S04]  /*41230*/  LDL.LU.64 R26, [R1+0x4c8] ;  /* 0x0004c800011a7983 */ /* 0x000ea80000300a00 */
[----:B0-----:R-:W-:Y:S04]  /*41240*/  STL.64 [R1+0x2da8], R18 ;  /* 0x002da81201007387 */ /* 0x001fe80000100a00 */
[----:B------:R0:W-:Y:S04]  /*41250*/  STL.64 [R1+0x2da0], R16 ;  /* 0x002da01001007387 */ /* 0x0001e80000100a00 */
[----:B0-----:R-:W3:Y:S04]  /*41260*/  LDL.LU.64 R16, [R1+0x60] ;  /* 0x0000600001107983 */ /* 0x001ee80000300a00 */
[----:B------:R-:W4:Y:S04]  /*41270*/  LDL.LU.64 R18, [R1+0x68] ;  /* 0x0000680001127983 */ /* 0x000f280000300a00 */
[----:B------:R0:W-:Y:S04]  /*41280*/  STL.64 [R1+0x150], R20 ;  /* 0x0001501401007387 */ /* 0x0001e80000100a00 */
[----:B------:R1:W-:Y:S01]  /*41290*/  STL.64 [R1+0x158], R22 ;  /* 0x0001581601007387 */ /* 0x0003e20000100a00 */
[----:B0-----:R-:W-:-:S03]  /*412a0*/  IMAD.MOV.U32 R21, RZ, RZ, R12 ;  /* 0x000000ffff157224 */ /* 0x001fc600078e000c */
[----:B-1----:R-:W2:Y:S04]  /*412b0*/  LDL.LU.64 R22, [R1+0x3010] ;  /* 0x0030100001167983 */ /* 0x002ea80000300a00 */
[----:B------:R-:W2:Y:S04]  /*412c0*/  LDL.LU R20, [R1+0x3008] ;  /* 0x0030080001147983 */ /* 0x000ea80000300800 */
[----:B------:R-:W3:Y:S02]  /*412d0*/  LDL.LU.64 R12, [R1+0x3000] ;  /* 0x00300000010c7983 */ /* 0x000ee40000300a00 */
[----:B---3--:R-:W-:-:S15]  /*412e0*/  HMMA.16816.F32 R8, R4, R12, R8 ;  /* 0x0000000c0408723c */ /* 0x008fde0000001808 */
[----:B------:R-:W-:-:S08]  /*412f0*/  NOP ;  /* 0x0000000000007918 */ /* 0x000fd00000000000 */
[----:B------:R-:W-:Y:S04]  /*41300*/  STL.64 [R1+0x140], R8 ;  /* 0x0001400801007387 */ /* 0x000fe80000100a00 */
[----:B------:R0:W-:Y:S04]  /*41310*/  STL.64 [R1+0x148], R10 ;  /* 0x0001480a01007387 */ /* 0x0001e80000100a00 */
[----:B0-----:R-:W3:Y:S04]  /*41320*/  LDL.LU.64 R10, [R1+0x2ff8] ;  /* 0x002ff800010a7983 */ /* 0x001ee80000300a00 */
[----:B------:R-:W3:Y:S01]  /*41330*/  LDL.LU.64 R8, [R1+0x2ff0] ;  /* 0x002ff00001087983 */ /* 0x000ee20000300a00 */
[----:B------:R-:W-:-:S02]  /*41340*/  IMAD.MOV.U32 R28, RZ, RZ, R12 ;  /* 0x000000ffff1c7224 */ /* 0x000fc400078e000c */
[----:B------:R-:W-:Y:S02]  /*41350*/  IMAD.MOV.U32 R3, RZ, RZ, R13 ;  /* 0x000000ffff037224 */ /* 0x000fe400078e000d */
[----:B------:R-:W2:Y:S01]  /*41360*/  LDL.LU.64 R12, [R1+0x2fe8] ;  /* 0x002fe800010c7983 */ /* 0x000ea20000300a00 */
[----:B---3--:R-:W-:Y:S03]  /*41370*/  HMMA.16816.F32 R4, R4, R16, R8 ;  /* 0x000000100404723c */ /* 0x008fe60000001808 */
[----:B------:R-:W2:Y:S04]  /*41380*/  LDL.LU.64 R10, [R1+0x2fe0] ;  /* 0x002fe000010a7983 */ /* 0x000ea80000300a00 */
[----:B------:R-:W2:-:S15]  /*41390*/  LDL.LU.64 R8, [R1+0x2fd8] ;  /* 0x002fd80001087983 */ /* 0x000e9e0000300a00 */
[----:B------:R-:W-:-:S01]  /*413a0*/  NOP ;  /* 0x0000000000007918 */ /* 0x000fc20000000000 */
[----:B------:R0:W-:Y:S04]  /*413b0*/  STL.64 [R1+0x130], R4 ;  /* 0x0001300401007387 */ /* 0x0001e80000100a00 */
[----:B------:R-:W-:Y:S04]  /*413c0*/  STL.64 [R1+0x138], R6 ;  /* 0x0001380601007387 */ /* 0x000fe80000100a00 */
[----:B0-----:R-:W3:Y:S04]  /*413d0*/  LDL.LU R4, [R1+0x20] ;  /* 0x0000200001047983 */ /* 0x001ee80000300800 */
[----:B------:R-:W3:Y:S04]  /*413e0*/  LDL.LU R5, [R1+0x24] ;  /* 0x0000240001057983 */ /* 0x000ee80000300800 */
[----:B----4-:R-:W-:Y:S04]  /*413f0*/  STL.64 [R1+0x2ea8], R18 ;  /* 0x002ea81201007387 */ /* 0x010fe80000100a00 */
[----:B------:R0:W-:Y:S04]  /*41400*/  STL.64 [R1+0x2ea0], R16 ;  /* 0x002ea01001007387 */ /* 0x0001e80000100a00 */
[----:B0-----:R-:W4:Y:S04]  /*41410*/  LDL.LU R16, [R1] ;  /* 0x0000000001107983 */ /* 0x001f280000300800 */
[----:B------:R-:W4:Y:S01]  /*41420*/  LDL.LU R17, [R1+0x4] ;  /* 0x0000040001117983 */ /* 0x000f220000300800 */
[----:B--2---:R-:W-:Y:S03]  /*41430*/  HMMA.16816.F32 R12, R8, R12, R24 ;  /* 0x0000000c080c723c */ /* 0x004fe60000001818 */
[----:B------:R-:W2:Y:S04]  /*41440*/  LDL.LU.64 R26, [R1+0x2fd0] ;  /* 0x002fd000011a7983 */ /* 0x000ea80000300a00 */
[----:B------:R-:W2:-:S15]  /*41450*/  LDL.LU.64 R24, [R1+0x2fc8] ;  /* 0x002fc80001187983 */ /* 0x000e9e0000300a00 */
[----:B------:R-:W-:-:S01]  /*41460*/  NOP ;  /* 0x0000000000007918 */ /* 0x000fc20000000000 */
[----:B------:R-:W-:Y:S04]  /*41470*/  STL.64 [R1+0x120], R12 ;  /* 0x0001200c01007387 */ /* 0x000fe80000100a00 */
[----:B------:R0:W-:Y:S04]  /*41480*/  STL.64 [R1+0x128], R14 ;  /* 0x0001280e01007387 */ /* 0x0001e80000100a00 */
[----:B0-----:R-:W3:Y:S04]  /*41490*/  LDL.LU.64 R14, [R1+0x2fc0] ;  /* 0x002fc000010e7983 */ /* 0x001ee80000300a00 */
[----:B------:R-:W3:Y:S02]  /*414a0*/  LDL.LU.64 R12, [R1+0x2fb8] ;  /* 0x002fb800010c7983 */ /* 0x000ee40000300a00 */
[----:B---3--:R-:W-:Y:S02]  /*414b0*/  HMMA.16816.F32 R4, R8, R4, R12 ;  /* 0x000000040804723c */ /* 0x008fe4000000180c */
[----:B------:R-:W2:-:S15]  /*414c0*/  LDL.LU.64 R12, [R1+0x2fb0] ;  /* 0x002fb000010c7983 */ /* 0x000e9e0000300a00 */
[----:B------:R-:W-:-:S06]  /*414d0*/  NOP ;  /* 0x0000000000007918 */ /* 0x000fcc0000000000 */
[----:B------:R0:W-:Y:S04]  /*414e0*/  STL.64 [R1+0x110], R4 ;  /* 0x0001100401007387 */ /* 0x0001e80000100a00 */
[----:B------:R1:W-:Y:S04]  /*414f0*/  STL.64 [R1+0x118], R6 ;  /* 0x0001180601007387 */ /* 0x0003e80000100a00 */
[----:B0-----:R-:W3:Y:S04]  /*41500*/  LDL.LU.64 R4, [R1+0x3d0] ;  /* 0x0003d00001047983 */ /* 0x001ee80000300a00 */
[----:B-1----:R-:W3:Y:S01]  /*41510*/  LDL.LU.64 R6, [R1+0x3d8] ;  /* 0x0003d80001067983 */ /* 0x002ee20000300a00 */
[----:B--2---:R-:W-:Y:S03]  /*41520*/  HMMA.16816.F32 R12, R8, R12, R24 ;  /* 0x0000000c080c723c */ /* 0x004fe60000001818 */
[----:B------:R-:W4:Y:S04]  /*41530*/  LDL.LU.64 R26, [R1+0x2fa8] ;  /* 0x002fa800011a7983 */ /* 0x000f280000300a00 */
[----:B------:R-:W4:-:S15]  /*41540*/  LDL.LU.64 R24, [R1+0x2fa0] ;  /* 0x002fa00001187983 */ /* 0x000f1e0000300a00 */
[----:B------:R-:W-:-:S01]  /*41550*/  NOP ;  /* 0x0000000000007918 */ /* 0x000fc20000000000 */
[----:B------:R-:W-:Y:S04]  /*41560*/  STL.64 [R1+0x100], R12 ;  /* 0x0001000c01007387 */ /* 0x000fe80000100a00 */
[----:B------:R0:W-:Y:S04]  /*41570*/  STL.64 [R1+0x108], R14 ;  /* 0x0001080e01007387 */ /* 0x0001e80000100a00 */
[----:B0-----:R-:W2:Y:S04]  /*41580*/  LDL.LU.64 R14, [R1+0x2f98] ;  /* 0x002f9800010e7983 */ /* 0x001ea80000300a00 */
[----:B------:R-:W3:Y:S01]  /*41590*/  LDL.LU.64 R12, [R1+0x2f90] ;  /* 0x002f9000010c7983 */ /* 0x000ee20000300a00 */
[----:B----4-:R-:W-:Y:S03]  /*415a0*/  HMMA.16816.F32 R16, R8, R16, R24 ;  /* 0x000000100810723c */ /* 0x010fe60000001818 */
[----:B------:R-:W4:Y:S04]  /*415b0*/  LDL.LU.64 R26, [R1+0x2f88] ;  /* 0x002f8800011a7983 */ /* 0x000f280000300a00 */
[----:B------:R-:W2:-:S15]  /*415c0*/  LDL.LU.64 R24, [R1+0x2f80] ;  /* 0x002f800001187983 */ /* 0x000e9e0000300a00 */
[----:B------:R-:W-:-:S01]  /*415d0*/  NOP ;  /* 0x0000000000007918 */ /* 0x000fc20000000000 */
[----:B------:R0:W-:Y:S04]  /*415e0*/  STL.64 [R1+0xf0], R16 ;  /* 0x0000f01001007387 */ /* 0x0001e80000100a00 */
[----:B------:R-:W-:Y:S01]  /*415f0*/  STL.64 [R1+0xf8], R18 ;  /* 0x0000f81201007387 */ /* 0x000fe20000100a00 */
[----:B0-----:R-:W-:Y:S02]  /*41600*/  IMAD.MOV.U32 R16, RZ, RZ, R28 ;  /* 0x000000ffff107224 */ /* 0x001fe400078e001c */
[----:B------:R-:W-:-:S05]  /*41610*/  IMAD.MOV.U32 R17, RZ, RZ, R3 ;  /* 0x000000ffff117224 */ /* 0x000fca00078e0003 */
[----:B------:R0:W-:Y:S04]  /*41620*/  STL.64 [R1+0x2eb8], R16 ;  /* 0x002eb81001007387 */ /* 0x0001e80000100a00 */
[----:B0-----:R-:W2:Y:S04]  /*41630*/  LDL.LU.64 R16, [R1+0x3f0] ;  /* 0x0003f00001107983 */ /* 0x001ea80000300a00 */
[----:B------:R-:W2:Y:S02]  /*41640*/  LDL.LU.64 R18, [R1+0x3f8] ;  /* 0x0003f80001127983 */ /* 0x000ea40000300a00 */
[----:B--2---:R-:W-:-:S15]  /*41650*/  HMMA.16816.F32 R16, R8, R24, R16 ;  /* 0x000000180810723c */ /* 0x004fde0000001810 */
[----:B------:R-:W-:-:S08]  /*41660*/  NOP ;  /* 0x0000000000007918 */ /* 0x000fd00000000000 */
[----:B------:R0:W-:Y:S02]  /*41670*/  STL.64 [R1+0xe0], R16 ;  /* 0x0000e01001007387 */ /* 0x0001e40000100a00 */
[----:B0-----:R-:W-:Y:S02]  /*41680*/  IMAD.MOV.U32 R16, RZ, RZ, R21 ;  /* 0x000000ffff107224 */ /* 0x001fe400078e0015 */
[----:B------:R-:W2:Y:S01]  /*41690*/  LDL.LU R21, [R1+0x2f7c] ;  /* 0x002f7c0001157983 */ /* 0x000ea20000300800 */
[----:B------:R-:W-:-:S03]  /*416a0*/  IMAD.MOV.U32 R17, RZ, RZ, R0 ;  /* 0x000000ffff117224 */ /* 0x000fc600078e0000 */
[----:B------:R-:W2:Y:S04]  /*416b0*/  LDL.LU R0, [R1+0x2f78] ;  /* 0x002f780001007983 */ /* 0x000ea80000300800 */
[----:B------:R-:W-:Y:S04]  /*416c0*/  STL.64 [R1+0x2ed0], R16 ;  /* 0x002ed01001007387 */ /* 0x000fe80000100a00 */
[----:B----4-:R0:W-:Y:S04]  /*416d0*/  STL.64 [R1+0x2e78], R26 ;  /* 0x002e781a01007387 */ /* 0x0101e80000100a00 */
[----:B0-----:R-:W4:Y:S01]  /*416e0*/  LDL.LU.64 R26, [R1+0x28] ;  /* 0x00002800011a7983 */ /* 0x001f220000300a00 */
[----:B------:R-:W-:-:S02]  /*416f0*/  IMAD.MOV.U32 R16, RZ, RZ, R2 ;  /* 0x000000ffff107224 */ /* 0x000fc400078e0002 */
[----:B---3--:R-:W-:Y:S01]  /*41700*/  IMAD.MOV.U32 R17, RZ, RZ, R12 ;  /* 0x000000ffff117224 */ /* 0x008fe200078e000c */
[----:B--2---:R-:W-:Y:S01]  /*41710*/  HMMA.16816.F32 R4, R8, R20, R4 ;  /* 0x000000140804723c */ /* 0x004fe20000001804 */
[----:B----4-:R-:W-:Y:S04]  /*41720*/  STL.64 [R1+0x2eb0], R26 ;  /* 0x002eb01a01007387 */ /* 0x010fe80000100a00 */
[----:B------:R-:W2:Y:S04]  /*41730*/  LDL.LU R24, [R1+0x50] ;  /* 0x0000500001187983 */ /* 0x000ea80000300800 */
[----:B------:R-:W2:Y:S04]  /*41740*/  LDL.LU R25, [R1+0x54] ;  /* 0x0000540001197983 */ /* 0x000ea80000300800 */
[----:B------:R-:W3:Y:S04]  /*41750*/  LDL.LU R2, [R1+0x2f74] ;  /* 0x002f740001027983 */ /* 0x000ee80000300800 */
[----:B------:R-:W4:Y:S04]  /*41760*/  LDL.LU R12, [R1+0x2f70] ;  /* 0x002f7000010c7983 */ /* 0x000f280000300800 */
[----:B------:R0:W-:Y:S02]  /*41770*/  STL.64 [R1+0x2ee8], R16 ;  /* 0x002ee81001007387 */ /* 0x0001e40000100a00 */
[----:B0-----:R-:W-:-:S02]  /*41780*/  IMAD.MOV.U32 R16, RZ, RZ, R13 ;  /* 0x000000ffff107224 */ /* 0x001fc400078e000d */
[----:B------:R-:W-:Y:S01]  /*41790*/  IMAD.MOV.U32 R17, RZ, RZ, R29 ;  /* 0x000000ffff117224 */ /* 0x000fe200078e001d */
[----:B------:R-:W4:Y:S04]  /*417a0*/  LDL.LU R13, [R1+0x2f6c] ;  /* 0x002f6c00010d7983 */ /* 0x000f280000300800 */
[----:B------:R-:W4:Y:S04]  /*417b0*/  LDL.LU R29, [R1+0x2f68] ;  /* 0x002f6800011d7983 */ /* 0x000f280000300800 */
[----:B------:R-:W-:Y:S04]  /*417c0*/  STL.64 [R1+0x2f00], R16 ;  /* 0x002f001001007387 */ /* 0x000fe80000100a00 */
[----:B------:R-:W-:Y:S04]  /*417d0*/  STL.64 [R1+0x2d30], R6 ;  /* 0x002d300601007387 */ /* 0x000fe80000100a00 */
[----:B------:R0:W-:Y:S04]  /*417e0*/  STL.64 [R1+0x2d28], R4 ;  /* 0x002d280401007387 */ /* 0x0001e80000100a00 */
[----:B0-----:R-:W2:Y:S04]  /*417f0*/  LDL.LU R4, [R1+0x220] ;  /* 0x0002200001047983 */ /* 0x001ea80000300800 */
[----:B------:R-:W2:Y:S04]  /*41800*/  LDL.LU R5, [R1+0x224] ;  /* 0x0002240001057983 */ /* 0x000ea80000300800 */
[----:B------:R-:W4:Y:S04]  /*41810*/  LDL.LU R6, [R1+0x228] ;  /* 0x0002280001067983 */ /* 0x000f280000300800 */
[----:B------:R-:W4:Y:S01]  /*41820*/  LDL.LU R7, [R1+0x22c] ;  /* 0x00022c0001077983 */ /* 0x000f220000300800 */
[----:B------:R-:W-:-:S02]  /*41830*/  IMAD.MOV.U32 R16, RZ, RZ, R22 ;  /* 0x000000ffff107224 */ /* 0x000fc400078e0016 */
[----:B------:R-:W-:Y:S01]  /*41840*/  IMAD.MOV.U32 R17, RZ, RZ, R23 ;  /* 0x000000ffff117224 */ /* 0x000fe200078e0017 */
[----:B------:R-:W2:Y:S04]  /*41850*/  LDL.LU R22, [R1+0x2f64] ;  /* 0x002f640001167983 */ /* 0x000ea80000300800 */
[----:B------:R-:W2:Y:S04]  /*41860*/  LDL.LU R23, [R1+0x2f60] ;  /* 0x002f600001177983 */ /* 0x000ea80000300800 */
[----:B------:R0:W-:Y:S02]  /*41870*/  STL.64 [R1+0x2f18], R16 ;  /* 0x002f181001007387 */ /* 0x0001e40000100a00 */
[----:B0-----:R-:W-:-:S02]  /*41880*/  IMAD.MOV.U32 R16, RZ, RZ, R15 ;  /* 0x000000ffff107224 */ /* 0x001fc400078e000f */
[----:B------:R-:W-:-:S05]  /*41890*/  IMAD.MOV.U32 R17, RZ, RZ, R14 ;  /* 0x000000ffff117224 */ /* 0x000fca00078e000e */
[----:B------:R0:W-:Y:S01]  /*418a0*/  STL.64 [R1+0x2f30], R16 ;  /* 0x002f301001007387 */ /* 0x0001e20000100a00 */
[----:B------:R-:W-:Y:S02]  /*418b0*/  IMAD.MOV.U32 R3, RZ, RZ, R18 ;  /* 0x000000ffff037224 */ /* 0x000fe400078e0012 */
[----:B------:R-:W-:Y:S02]  /*418c0*/  IMAD.MOV.U32 R28, RZ, RZ, R19 ;  /* 0x000000ffff1c7224 */ /* 0x000fe400078e0013 */
[----:B0-----:R-:W-:Y:S02]  /*418d0*/  IMAD.MOV.U32 R17, RZ, RZ, R0 ;  /* 0x000000ffff117224 */ /* 0x001fe400078e0000 */
[----:B---3--:R-:W-:-:S05]  /*418e0*/  IMAD.MOV.U32 R16, RZ, RZ, R2 ;  /* 0x000000ffff107224 */ /* 0x008fca00078e0002 */
[----:B------:R0:W-:Y:S04]  /*418f0*/  STL.64 [R1+0x2f48], R16 ;  /* 0x002f481001007387 */ /* 0x0001e80000100a00 */
[----:B0-----:R-:W3:Y:S04]  /*41900*/  LDL.LU.64 R16, [R1+0x390] ;  /* 0x0003900001107983 */ /* 0x001ee80000300a00 */
[----:B------:R-:W3:Y:S04]  /*41910*/  LDL.LU.64 R18, [R1+0x398] ;  /* 0x0003980001127983 */ /* 0x000ee80000300a00 */
[----:B----4-:R-:W-:Y:S04]  /*41920*/  STL.64 [R1+0x2ec8], R6 ;  /* 0x002ec80601007387 */ /* 0x010fe80000100a00 */
[----:B--2---:R0:W-:Y:S04]  /*41930*/  STL.64 [R1+0x2ec0], R4 ;  /* 0x002ec00401007387 */ /* 0x0041e80000100a00 */
[----:B0-----:R-:W2:Y:S04]  /*41940*/  LDL.LU.64 R4, [R1+0x2a0] ;  /* 0x0002a00001047983 */ /* 0x001ea80000300a00 */
[----:B------:R-:W4:Y:S04]  /*41950*/  LDL.LU.64 R6, [R1+0x2a8] ;  /* 0x0002a80001067983 */ /* 0x000f280000300a00 */
        /* <DEDUP_REMOVED lines=19> */
[----:B------:R-:W4:Y:S01]  /*41a90*/  LDL.LU.64 R6, [R1+0x378] ;  /* 0x0003780001067983 */ /* 0x000f220000300a00 */
[----:B---3--:R-:W-:Y:S03]  /*41aa0*/  HMMA.16816.F32 R24, R8, R24, R16 ;  /* 0x000000180818723c */ /* 0x008fe60000001810 */
[----:B----4-:R-:W-:Y:S04]  /*41ab0*/  STL.64 [R1+0x2f58], R6 ;  /* 0x002f580601007387 */ /* 0x010fe80000100a00 */
[----:B--2---:R0:W-:Y:S04]  /*41ac0*/  STL.64 [R1+0x2f50], R4 ;  /* 0x002f500401007387 */ /* 0x0041e80000100a00 */
[----:B0-----:R-:W2:Y:S04]  /*41ad0*/  LDL.LU.64 R4, [R1+0x380] ;  /* 0x0003800001047983 */ /* 0x001ea80000300a00 */
[----:B------:R-:W2:Y:S01]  /*41ae0*/  LDL.LU.64 R6, [R1+0x388] ;  /* 0x0003880001067983 */ /* 0x000ea20000300a00 */
[----:B------:R-:W-:-:S02]  /*41af0*/  IMAD.MOV.U32 R16, RZ, RZ, R13 ;  /* 0x000000ffff107224 */ /* 0x000fc400078e000d */
[----:B------:R-:W-:-:S06]  /*41b00*/  IMAD.MOV.U32 R17, RZ, RZ, R12 ;  /* 0x000000ffff117224 */ /* 0x000fcc00078e000c */
[----:B------:R-:W-:Y:S02]  /*41b10*/  IMAD.MOV.U32 R20, RZ, RZ, R24 ;  /* 0x000000ffff147224 */ /* 0x000fe400078e0018 */
[----:B------:R-:W-:Y:S02]  /*41b20*/  IMAD.MOV.U32 R21, RZ, RZ, R25 ;  /* 0x000000ffff157224 */ /* 0x000fe400078e0019 */
[----:B------:R-:W-:Y:S02]  /*41b30*/  IMAD.MOV.U32 R2, RZ, RZ, R26 ;  /* 0x000000ffff027224 */ /* 0x000fe400078e001a */
[----:B------:R-:W-:Y:S01]  /*41b40*/  IMAD.MOV.U32 R0, RZ, RZ, R27 ;  /* 0x000000ffff007224 */ /* 0x000fe200078e001b */
[----:B------:R-:W3:Y:S04]  /*41b50*/  LDL.LU.64 R24, [R1+0x290] ;  /* 0x0002900001187983 */ /* 0x000ee80000300a00 */
[----:B------:R-:W3:Y:S04]  /*41b60*/  LDL.LU.64 R26, [R1+0x298] ;  /* 0x00029800011a7983 */ /* 0x000ee80000300a00 */
[----:B------:R-:W4:Y:S04]  /*41b70*/  LDL.LU.64 R12, [R1+0x270] ;  /* 0x00027000010c7983 */ /* 0x000f280000300a00 */
[----:B------:R-:W4:Y:S04]  /*41b80*/  LDL.LU.64 R14, [R1+0x278] ;  /* 0x00027800010e7983 */ /* 0x000f280000300a00 */
[----:B------:R-:W-:Y:S04]  /*41b90*/  STL.64 [R1+0x2e68], R22 ;  /* 0x002e681601007387 */ /* 0x000fe80000100a00 */
[----:B------:R0:W-:Y:S04]  /*41ba0*/  STL.64 [R1+0x2e60], R20 ;  /* 0x002e601401007387 */ /* 0x0001e80000100a00 */
[----:B0-----:R-:W4:Y:S04]  /*41bb0*/  LDL.LU R20, [R1+0x210] ;  /* 0x0002100001147983 */ /* 0x001f280000300800 */
[----:B------:R-:W4:Y:S04]  /*41bc0*/  LDL.LU R21, [R1+0x214] ;  /* 0x0002140001157983 */ /* 0x000f280000300800 */
[----:B------:R-:W4:Y:S01]  /*41bd0*/  LDL.LU R22, [R1+0x218] ;  /* 0x0002180001167983 */ /* 0x000f220000300800 */
[----:B--2---:R-:W-:Y:S03]  /*41be0*/  HMMA.16816.F32 R16, R8, R16, R4 ;  /* 0x000000100810723c */ /* 0x004fe60000001804 */
[----:B------:R-:W2:Y:S04]  /*41bf0*/  LDL.LU.64 R6, [R1+0x2f58] ;  /* 0x002f580001067983 */ /* 0x000ea80000300a00 */
[----:B------:R-:W2:-:S15]  /*41c00*/  LDL.LU.64 R4, [R1+0x2f50] ;  /* 0x002f500001047983 */ /* 0x000e9e0000300a00 */
[----:B------:R-:W-:-:S01]  /*41c10*/  NOP ;  /* 0x0000000000007918 */ /* 0x000fc20000000000 */
[----:B------:R0:W-:Y:S04]  /*41c20*/  STL.64 [R1+0x240], R16 ;  /* 0x0002401001007387 */ /* 0x0001e80000100a00 */
[----:B------:R2:W-:Y:S04]  /*41c30*/  STL.64 [R1+0x248], R18 ;  /* 0x0002481201007387 */ /* 0x0005e80000100a00 */
[----:B0-----:R-:W2:Y:S02]  /*41c40*/  LDL.LU.64 R16, [R1+0x2f48] ;  /* 0x002f480001107983 */ /* 0x001ea40000300a00 */
[----:B--2---:R-:W-:Y:S02]  /*41c50*/  HMMA.16816.F32 R16, R8, R16, R4 ;  /* 0x000000100810723c */ /* 0x004fe40000001804 */
[----:B------:R-:W2:Y:S04]  /*41c60*/  LDL.LU.64 R6, [R1+0x2f40] ;  /* 0x002f400001067983 */ /* 0x000ea80000300a00 */
[----:B------:R-:W2:-:S15]  /*41c70*/  LDL.LU.64 R4, [R1+0x2f38] ;  /* 0x002f380001047983 */ /* 0x000e9e0000300a00 */
[----:B------:R-:W-:-:S02]  /*41c80*/  NOP ;  /* 0x0000000000007918 */ /* 0x000fc40000000000 */
        /* <DEDUP_REMOVED lines=37> */
[----:B0-----:R-:W3:Y:S02]  /*41ee0*/  LDL.LU.64 R16, [R1+0x2eb8] ;  /* 0x002eb80001107983 */ /* 0x001ee40000300a00 */
[----:B---3--:R-:W-:Y:S02]  /*41ef0*/  HMMA.16816.F32 R16, R8, R16, R24 ;  /* 0x000000100810723c */ /* 0x008fe40000001818 */
[----:B------:R-:W3:-:S15]  /*41f00*/  LDL.LU.64 R26, [R1+0x2eb0] ;  /* 0x002eb000011a7983 */ /* 0x000ede0000300a00 */
[----:B------:R-:W-:-:S06]  /*41f10*/  NOP ;  /* 0x0000000000007918 */ /* 0x000fcc0000000000 */
[----:B------:R-:W-:Y:S04]  /*41f20*/  STL.64 [R1+0x390], R16 ;  /* 0x0003901001007387 */ /* 0x000fe80000100a00 */
[----:B------:R0:W-:Y:S04]  /*41f30*/  STL.64 [R1+0x398], R18 ;  /* 0x0003981201007387 */ /* 0x0001e80000100a00 */
[----:B0-----:R-:W2:Y:S04]  /*41f40*/  LDL.LU.64 R18, [R1+0x2ea8] ;  /* 0x002ea80001127983 */ /* 0x001ea80000300a00 */
[----:B------:R-:W4:Y:S02]  /*41f50*/  LDL.LU.64 R16, [R1+0x2ea0] ;  /* 0x002ea00001107983 */ /* 0x000f240000300a00 */
[----:B----4-:R-:W-:Y:S02]  /*41f60*/  HMMA.16816.F32 R8, R8, R16, R12 ;  /* 0x000000100808723c */ /* 0x010fe4000000180c */
[----:B------:R-:W3:Y:S04]  /*41f70*/  LDL.LU.64 R14, [R1+0x2e98] ;  /* 0x002e9800010e7983 */ /* 0x000ee80000300a00 */
[----:B------:R-:W3:Y:S04]  /*41f80*/  LDL.LU.64 R12, [R1+0x2e90] ;  /* 0x002e9000010c7983 */ /* 0x000ee80000300a00 */
[----:B--2---:R0:W-:Y:S04]  /*41f90*/  STL.64 [R1+0x2db8], R18 ;  /* 0x002db81201007387 */ /* 0x0041e80000100a00 */
[----:B0-----:R-:W2:Y:S01]  /*41fa0*/  LDL.LU.64 R18, [R1+0x38] ;  /* 0x0000380001127983 */ /* 0x001ea20000300a00 */
[----:B------:R-:W-:-:S08]  /*41fb0*/  IMAD.MOV.U32 R23, RZ, RZ, R29 ;  /* 0x000000ffff177224 */ /* 0x000fd000078e001d */
[----:B------:R-:W-:Y:S04]  /*41fc0*/  STL.64 [R1+0x380], R8 ;  /* 0x0003800801007387 */ /* 0x000fe80000100a00 */
[----:B------:R2:W-:Y:S01]  /*41fd0*/  STL.64 [R1+0x388], R10 ;  /* 0x0003880a01007387 */ /* 0x0005e20000100a00 */
[C---:B---3--:R-:W-:Y:S06]  /*41fe0*/  HMMA.16816.F32 R20, R12.reuse, R26, R20 ;  /* 0x0000001a0c14723c */ /* 0x048fec0000001814 */
[----:B--2---:R-:W-:Y:S07]  /*41ff0*/  HMMA.16816.F32 R8, R12, R18, R4 ;  /* 0x000000120c08723c */ /* 0x004fee0000001804 */
[----:B------:R-:W-:-:S02]  /*42000*/  IMAD.MOV.U32 R5, RZ, RZ, R18 ;  /* 0x000000ffff057224 */ /* 0x000fc400078e0012 */
[----:B------:R-:W-:Y:S02]  /*42010*/  IMAD.MOV.U32 R4, RZ, RZ, R19 ;  /* 0x000000ffff047224 */ /* 0x000fe400078e0013 */
[----:B------:R-:W-:Y:S02]  /*42020*/  IMAD.MOV.U32 R7, RZ, RZ, R26 ;  /* 0x000000ffff077224 */ /* 0x000fe400078e001a */
[----:B------:R-:W-:-:S10]  /*42030*/  IMAD.MOV.U32 R6, RZ, RZ, R27 ;  /* 0x000000ffff067224 */ /* 0x000fd400078e001b */
[----:B------:R-:W-:Y:S04]  /*42040*/  STL.64 [R1+0x370], R8 ;  /* 0x0003700801007387 */ /* 0x000fe80000100a00 */
[----:B------:R-:W-:Y:S01]  /*42050*/  STL [R1+0x378], R10 ;  /* 0x0003780a01007387 */ /* 0x000fe20000100800 */
[----:B------:R-:W-:-:S03]  /*42060*/  IMAD.MOV.U32 R29, RZ, RZ, R11 ;  /* 0x000000ffff1d7224 */ /* 0x000fc600078e000b */
[----:B------:R-:W2:Y:S04]  /*42070*/  LDL.LU R16, [R1+0x200] ;  /* 0x0002000001107983 */ /* 0x000ea80000300800 */
[----:B------:R-:W2:Y:S04]  /*42080*/  LDL.LU R17, [R1+0x204] ;  /* 0x0002040001117983 */ /* 0x000ea80000300800 */
[----:B------:R-:W2:Y:S04]  /*42090*/  LDL.LU R18, [R1+0x208] ;  /* 0x0002080001127983 */ /* 0x000ea80000300800 */
[----:B------:R-:W2:Y:S04]  /*420a0*/  LDL.LU R19, [R1+0x20c] ;  /* 0x00020c0001137983 */ /* 0x000ea80000300800 */
[----:B------:R-:W-:Y:S04]  /*420b0*/  STL [R1+0x2ce0], R29 ;  /* 0x002ce01d01007387 */ /* 0x000fe80000100800 */
[----:B------:R-:W-:Y:S04]  /*420c0*/  STL [R1+0x360], R20 ;  /* 0x0003601401007387 */ /* 0x000fe80000100800 */
[----:B------:R-:W3:Y:S04]  /*420d0*/  LDL.LU.64 R26, [R1+0x8] ;  /* 0x00000800011a7983 */ /* 0x000ee80000300a00 */
[----:B------:R0:W-:Y:S04]  /*420e0*/  STL.64 [R1+0x2e00], R6 ;  /* 0x002e000601007387 */ /* 0x0001e80000100a00 */
[----:B------:R-:W-:Y:S04]  /*420f0*/  STL.64 [R1+0x2df8], R4 ;  /* 0x002df80401007387 */ /* 0x000fe80000100a00 */
[----:B0-----:R-:W4:Y:S04]  /*42100*/  LDL.LU.64 R6, [R1+0xc8] ;  /* 0x0000c80001067983 */ /* 0x001f280000300a00 */
[----:B----4-:R0:W-:Y:S04]  /*42110*/  STL.64 [R1+0x2e18], R6 ;  /* 0x002e180601007387 */ /* 0x0101e80000100a00 */
[----:B0-----:R-:W4:Y:S04]  /*42120*/  LDL.LU.64 R6, [R1+0xd8] ;  /* 0x0000d80001067983 */ /* 0x001f280000300a00 */
[----:B----4-:R0:W-:Y:S04]  /*42130*/  STL.64 [R1+0x2e30], R6 ;  /* 0x002e300601007387 */ /* 0x0101e80000100a00 */
[----:B0-----:R-:W4:Y:S04]  /*42140*/  LDL.LU.64 R6, [R1+0x48] ;  /* 0x0000480001067983 */ /* 0x001f280000300a00 */
[----:B----4-:R0:W-:Y:S04]  /*42150*/  STL.64 [R1+0x2e40], R6 ;  /* 0x002e400601007387 */ /* 0x0101e80000100a00 */
[----:B0-----:R-:W4:Y:S04]  /*42160*/  LDL.LU.64 R6, [R1+0x58] ;  /* 0x0000580001067983 */ /* 0x001f280000300a00 */
[----:B----4-:R0:W-:Y:S04]  /*42170*/  STL.64 [R1+0x2e58], R6 ;  /* 0x002e580601007387 */ /* 0x0101e80000100a00 */
[----:B------:R-:W4:Y:S04]  /*42180*/  LDL.LU R4, [R1+0x1d0] ;  /* 0x0001d00001047983 */ /* 0x000f280000300800 */
[----:B------:R-:W4:Y:S04]  /*42190*/  LDL.LU R5, [R1+0x1d4] ;  /* 0x0001d40001057983 */ /* 0x000f280000300800 */
[----:B0-----:R-:W2:Y:S04]  /*421a0*/  LDL.LU R6, [R1+0x1d8] ;  /* 0x0001d80001067983 */ /* 0x001ea80000300800 */
[----:B------:R-:W2:Y:S01]  /*421b0*/  LDL.LU R7, [R1+0x1dc] ;  /* 0x0001dc0001077983 */ /* 0x000ea20000300800 */
[----:B------:R-:W-:-:S02]  /*421c0*/  IMAD.MOV.U32 R9, RZ, RZ, R23 ;  /* 0x000000ffff097224 */ /* 0x000fc400078e0017 */
[----:B------:R-:W-:Y:S02]  /*421d0*/  IMAD.MOV.U32 R11, RZ, RZ, R21 ;  /* 0x000000ffff0b7224 */ /* 0x000fe400078e0015 */
[----:B------:R-:W-:Y:S01]  /*421e0*/  IMAD.MOV.U32 R10, RZ, RZ, R22 ;  /* 0x000000ffff0a7224 */ /* 0x000fe200078e0016 */
[----:B--2---:R-:W-:Y:S04]  /*421f0*/  STL.64 [R1+0x2e88], R6 ;  /* 0x002e880601007387 */ /* 0x004fe80000100a00 */
[----:B----4-:R0:W-:Y:S04]  /*42200*/  STL.64 [R1+0x2e80], R4 ;  /* 0x002e800401007387 */ /* 0x0101e80000100a00 */
[----:B0-----:R-:W3:Y:S04]  /*42210*/  LDL.LU R4, [R1+0x1f0] ;  /* 0x0001f00001047983 */ /* 0x001ee80000300800 */
[----:B------:R-:W3:Y:S04]  /*42220*/  LDL.LU R5, [R1+0x1f4] ;  /* 0x0001f40001057983 */ /* 0x000ee80000300800 */
[----:B------:R-:W3:Y:S04]  /*42230*/  LDL.LU R6, [R1+0x1f8] ;  /* 0x0001f80001067983 */ /* 0x000ee80000300800 */
[----:B------:R-:W3:Y:S04]  /*42240*/  LDL.LU R7, [R1+0x1fc] ;  /* 0x0001fc0001077983 */ /* 0x000ee80000300800 */
[----:B------:R-:W2:Y:S04]  /*42250*/  LDL.LU R20, [R1+0x1e0] ;  /* 0x0001e00001147983 */ /* 0x000ea80000300800 */
[----:B------:R-:W2:Y:S04]  /*42260*/  LDL.LU R21, [R1+0x1e4] ;  /* 0x0001e40001157983 */ /* 0x000ea80000300800 */
[----:B------:R-:W2:Y:S04]  /*42270*/  LDL.LU R22, [R1+0x1e8] ;  /* 0x0001e80001167983 */ /* 0x000ea80000300800 */
[----:B------:R-:W2:Y:S04]  /*42280*/  LDL.LU R23, [R1+0x1ec] ;  /* 0x0001ec0001177983 */ /* 0x000ea80000300800 */
[----:B------:R-:W-:Y:S04]  /*42290*/  STL [R1+0x2cec], R9 ;  /* 0x002cec0901007387 */ /* 0x000fe80000100800 */
[----:B------:R-:W-:Y:S04]  /*422a0*/  STL [R1+0x2ce8], R10 ;  /* 0x002ce80a01007387 */ /* 0x000fe80000100800 */
[----:B------:R0:W-:Y:S04]  /*422b0*/  STL [R1+0x2ce4], R11 ;  /* 0x002ce40b01007387 */ /* 0x0001e80000100800 */
[----:B0-----:R-:W4:Y:S02]  /*422c0*/  LDL.LU.64 R10, [R1+0x18] ;  /* 0x00001800010a7983 */ /* 0x001f240000300a00 */
[----:B----4-:R-:W-:Y:S06]  /*422d0*/  HMMA.16816.F32 R16, R12, R10, R16 ;  /* 0x0000000a0c10723c */ /* 0x010fec0000001810 */
[----:B------:R-:W-:-:S15]  /*422e0*/  IMAD.MOV.U32 R8, RZ, RZ, R11 ;  /* 0x000000ffff087224 */ /* 0x000fde00078e000b */
[----:B------:R-:W-:-:S02]  /*422f0*/  NOP ;  /* 0x0000000000007918 */ /* 0x000fc40000000000 */
[----:B------:R-:W-:Y:S04]  /*42300*/  STL.64 [R1+0x450], R16 ;  /* 0x0004501001007387 */ /* 0x000fe80000100a00 */
[----:B------:R-:W-:Y:S04]  /*42310*/  STL.64 [R1+0x458], R18 ;  /* 0x0004581201007387 */ /* 0x000fe80000100a00 */
[----:B------:R0:W-:Y:S04]  /*42320*/  STL [R1+0x2e38], R8 ;  /* 0x002e380801007387 */ /* 0x0001e80000100800 */
[----:B0-----:R-:W4:Y:S01]  /*42330*/  LDL.LU R8, [R1+0x1b0] ;  /* 0x0001b00001087983 */ /* 0x001f220000300800 */
[----:B------:R-:W-:-:S03]  /*42340*/  IMAD.MOV.U32 R16, RZ, RZ, R10 ;  /* 0x000000ffff107224 */ /* 0x000fc600078e000a */
[----:B------:R-:W4:Y:S04]  /*42350*/  LDL.LU R9, [R1+0x1b4] ;  /* 0x0001b40001097983 */ /* 0x000f280000300800 */
[----:B------:R-:W2:Y:S04]  /*42360*/  LDL.LU R10, [R1+0x1b8] ;  /* 0x0001b800010a7983 */ /* 0x000ea80000300800 */
[----:B------:R-:W2:Y:S01]  /*42370*/  LDL.LU R11, [R1+0x1bc] ;  /* 0x0001bc00010b7983 */ /* 0x000ea20000300800 */
[----:B---3--:R-:W-:Y:S06]  /*42380*/  HMMA.16816.F32 R4, R12, R26, R4 ;  /* 0x0000001a0c04723c */ /* 0x008fec0000001804 */
[----:B------:R-:W-:-:S02]  /*42390*/  IMAD.MOV.U32 R18, RZ, RZ, R26 ;  /* 0x000000ffff127224 */ /* 0x000fc400078e001a */
[----:B------:R-:W-:Y:S01]  /*423a0*/  IMAD.MOV.U32 R17, RZ, RZ, R27 ;  /* 0x000000ffff117224 */ /* 0x000fe200078e001b */
[----:B--2---:R-:W-:Y:S04]  /*423b0*/  STL.64 [R1+0x2e50], R10 ;  /* 0x002e500a01007387 */ /* 0x004fe80000100a00 */
[----:B----4-:R0:W-:Y:S04]  /*423c0*/  STL.64 [R1+0x2e48], R8 ;  /* 0x002e480801007387 */ /* 0x0101e80000100a00 */
[----:B0-----:R-:W2:Y:S04]  /*423d0*/  LDL.LU R8, [R1+0x1c0] ;  /* 0x0001c00001087983 */ /* 0x001ea80000300800 */
[----:B------:R-:W2:Y:S04]  /*423e0*/  LDL.LU R9, [R1+0x1c4] ;  /* 0x0001c40001097983 */ /* 0x000ea80000300800 */
[----:B------:R-:W2:Y:S04]  /*423f0*/  LDL.LU R10, [R1+0x1c8] ;  /* 0x0001c800010a7983 */ /* 0x000ea80000300800 */
[----:B------:R-:W2:Y:S04]  /*42400*/  LDL.LU R11, [R1+0x1cc] ;  /* 0x0001cc00010b7983 */ /* 0x000ea80000300800 */
[----:B------:R-:W-:Y:S04]  /*42410*/  STL.64 [R1+0x440], R4 ;  /* 0x0004400401007387 */ /* 0x000fe80000100a00 */
[----:B------:R0:W-:Y:S04]  /*42420*/  STL.64 [R1+0x448], R6 ;  /* 0x0004480601007387 */ /* 0x0001e80000100a00 */
[----:B0-----:R-:W3:Y:S04]  /*42430*/  LDL.LU.64 R6, [R1+0x2e88] ;  /* 0x002e880001067983 */ /* 0x001ee80000300a00 */
[----:B------:R-:W3:Y:S04]  /*42440*/  LDL.LU.64 R4, [R1+0x2e80] ;  /* 0x002e800001047983 */ /* 0x000ee80000300a00 */
[----:B------:R-:W4:Y:S04]  /*42450*/  LDL.LU.64 R26, [R1+0x2e78] ;  /* 0x002e7800011a7983 */ /* 0x000f280000300a00 */
[----:B------:R-:W-:Y:S04]  /*42460*/  STL [R1+0x2e10], R18 ;  /* 0x002e101201007387 */ /* 0x000fe80000100800 */
[----:B------:R0:W-:Y:S04]  /*42470*/  STL.64 [R1+0x2e08], R16 ;  /* 0x002e081001007387 */ /* 0x0001e80000100a00 */
[----:B0-----:R-:W2:Y:S04]  /*42480*/  LDL.LU R16, [R1+0x190] ;  /* 0x0001900001107983 */ /* 0x001ea80000300800 */
[----:B------:R-:W2:Y:S01]  /*42490*/  LDL.LU R17, [R1+0x194] ;  /* 0x0001940001117983 */ /* 0x000ea20000300800 */
[----:B----4-:R-:W-:-:S02]  /*424a0*/  IMAD.MOV.U32 R18, RZ, RZ, R26 ;  /* 0x000000ffff127224 */ /* 0x010fc400078e001a */
[----:B------:R-:W-:Y:S01]  /*424b0*/  IMAD.MOV.U32 R19, RZ, RZ, R27 ;  /* 0x000000ffff137224 */ /* 0x000fe200078e001b */
[----:B------:R-:W4:Y:S04]  /*424c0*/  LDL.LU R26, [R1+0x2e74] ;  /* 0x002e7400011a7983 */ /* 0x000f280000300800 */
[----:B------:R-:W4:Y:S04]  /*424d0*/  LDL.LU R27, [R1+0x2e70] ;  /* 0x002e7000011b7983 */ /* 0x000f280000300800 */
[----:B------:R-:W-:Y:S04]  /*424e0*/  STL.64 [R1+0x2e28], R18 ;  /* 0x002e281201007387 */ /* 0x000fe80000100a00 */
[----:B--2---:R0:W-:Y:S04]  /*424f0*/  STL.64 [R1+0x2e20], R16 ;  /* 0x002e201001007387 */ /* 0x0041e80000100a00 */
[----:B0-----:R-:W2:Y:S04]  /*42500*/  LDL.LU R16, [R1+0x1a0] ;  /* 0x0001a00001107983 */ /* 0x001ea80000300800 */
[----:B------:R-:W2:Y:S04]  /*42510*/  LDL.LU R17, [R1+0x1a4] ;  /* 0x0001a40001117983 */ /* 0x000ea80000300800 */
[----:B------:R-:W2:Y:S04]  /*42520*/  LDL.LU R18, [R1+0x1a8] ;  /* 0x0001a80001127983 */ /* 0x000ea80000300800 */
[----:B------:R-:W2:Y:S01]  /*42530*/  LDL.LU R19, [R1+0x1ac] ;  /* 0x0001ac0001137983 */ /* 0x000ea20000300800 */
[----:B----4-:R-:W-:-:S15]  /*42540*/  HMMA.16816.F32 R20, R12, R26, R20 ;  /* 0x0000001a0c14723c */ /* 0x010fde0000001814 */
[----:B------:R-:W-:-:S08]  /*42550*/  NOP ;  /* 0x0000000000007918 */ /* 0x000fd00000000000 */
[----:B------:R-:W-:Y:S04]  /*42560*/  STL.64 [R1+0x430], R20 ;  /* 0x0004301401007387 */ /* 0x000fe80000100a00 */
[----:B------:R0:W-:Y:S04]  /*42570*/  STL.64 [R1+0x438], R22 ;  /* 0x0004381601007387 */ /* 0x0001e80000100a00 */
[----:B0-----:R-:W3:Y:S04]  /*42580*/  LDL.LU.64 R22, [R1+0x2e68] ;  /* 0x002e680001167983 */ /* 0x001ee80000300a00 */
[----:B------:R-:W4:Y:S01]  /*42590*/  LDL.LU.64 R20, [R1+0x2e60] ;  /* 0x002e600001147983 */ /* 0x000f220000300a00 */
[----:B---3--:R-:W-:-:S15]  /*425a0*/  HMMA.16816.F32 R4, R12, R22, R4 ;  /* 0x000000160c04723c */ /* 0x008fde0000001804 */
[----:B------:R-:W-:-:S08]  /*425b0*/  NOP ;  /* 0x0000000000007918 */ /* 0x000fd00000000000 */
[----:B------:R-:W-:Y:S04]  /*425c0*/  STL.64 [R1+0x420], R4 ;  /* 0x0004200401007387 */ /* 0x000fe80000100a00 */
[----:B------:R0:W-:Y:S04]  /*425d0*/  STL.64 [R1+0x428], R6 ;  /* 0x0004280601007387 */ /* 0x0001e80000100a00 */
[----:B0-----:R-:W3:Y:S04]  /*425e0*/  LDL.LU.64 R6, [R1+0x2e58] ;  /* 0x002e580001067983 */ /* 0x001ee80000300a00 */
[----:B------:R0:W-:Y:S04]  /*425f0*/  STL.64 [R1+0x2d40], R22 ;  /* 0x002d401601007387 */ /* 0x0001e80000100a00 */
[----:B----4-:R-:W-:Y:S04]  /*42600*/  STL.64 [R1+0x2d38], R20 ;  /* 0x002d381401007387 */ /* 0x010fe80000100a00 */
[----:B0-----:R-:W4:Y:S01]  /*42610*/  LDL.LU.64 R22, [R1+0xb8] ;  /* 0x0000b80001167983 */ /* 0x001f220000300a00 */
[----:B---3--:R-:W-:Y:S06]  /*42620*/  HMMA.16816.F32 R8, R12, R6, R8 ;  /* 0x000000060c08723c */ /* 0x008fec0000001808 */
[----:B------:R-:W-:-:S02]  /*42630*/  IMAD.MOV.U32 R25, RZ, RZ, R6 ;  /* 0x000000ffff197224 */ /* 0x000fc400078e0006 */
[----:B------:R-:W-:-:S15]  /*42640*/  IMAD.MOV.U32 R24, RZ, RZ, R7 ;  /* 0x000000ffff187224 */ /* 0x000fde00078e0007 */
[----:B------:R-:W-:Y:S04]  /*42650*/  STL.64 [R1+0x410], R8 ;  /* 0x0004100801007387 */ /* 0x000fe80000100a00 */
[----:B------:R0:W-:Y:S04]  /*42660*/  STL.64 [R1+0x418], R10 ;  /* 0x0004180a01007387 */ /* 0x0001e80000100a00 */
[----:B0-----:R-:W3:Y:S04]  /*42670*/  LDL.LU.64 R10, [R1+0x2e50] ;  /* 0x002e5000010a7983 */ /* 0x001ee80000300a00 */
[----:B------:R-:W3:Y:S04]  /*42680*/  LDL.LU.64 R8, [R1+0x2e48] ;  /* 0x002e480001087983 */ /* 0x000ee80000300a00 */
[----:B------:R-:W3:Y:S04]  /*42690*/  LDL.LU.64 R6, [R1+0x2e40] ;  /* 0x002e400001067983 */ /* 0x000ee80000300a00 */
[----:B------:R-:W-:Y:S04]  /*426a0*/  STL.64 [R1+0x2d50], R26 ;  /* 0x002d501a01007387 */ /* 0x000fe80000100a00 */
[----:B------:R0:W-:Y:S04]  /*426b0*/  STL.64 [R1+0x2d48], R24 ;  /* 0x002d481801007387 */ /* 0x0001e80000100a00 */
[----:B0-----:R-:W4:Y:S04]  /*426c0*/  LDL.LU R24, [R1+0x180] ;  /* 0x0001800001187983 */ /* 0x001f280000300800 */
[----:B------:R-:W4:Y:S04]  /*426d0*/  LDL.LU R25, [R1+0x184] ;  /* 0x0001840001197983 */ /* 0x000f280000300800 */
[----:B------:R-:W4:Y:S04]  /*426e0*/  LDL.LU R26, [R1+0x188] ;  /* 0x00018800011a7983 */ /* 0x000f280000300800 */
[----:B------:R-:W4:Y:S01]  /*426f0*/  LDL.LU R27, [R1+0x18c] ;  /* 0x00018c00011b7983 */ /* 0x000f220000300800 */
[----:B---3--:R-:W-:Y:S06]  /*42700*/  HMMA.16816.F32 R8, R12, R6, R8 ;  /* 0x000000060c08723c */ /* 0x008fec0000001808 */
[----:B------:R-:W-:-:S15]  /*42710*/  IMAD.MOV.U32 R29, RZ, RZ, R7 ;  /* 0x000000ffff1d7224 */ /* 0x000fde00078e0007 */
[----:B------:R-:W-:-:S02]  /*42720*/  NOP ;  /* 0x0000000000007918 */ /* 0x000fc40000000000 */
[----:B------:R0:W-:Y:S04]  /*42730*/  STL.64 [R1+0x400], R8 ;  /* 0x0004000801007387 */ /* 0x0001e80000100a00 */
[----:B------:R1:W-:Y:S04]  /*42740*/  STL.64 [R1+0x408], R10 ;  /* 0x0004080a01007387 */ /* 0x0003e80000100a00 */
[----:B0-----:R-:W3:Y:S01]  /*42750*/  LDL.LU R8, [R1+0x2e38] ;  /* 0x002e380001087983 */ /* 0x001ee20000300800 */
[----:B-1----:R-:W-:-:S03]  /*42760*/  IMAD.MOV.U32 R11, RZ, RZ, R6 ;  /* 0x000000ffff0b7224 */ /* 0x002fc600078e0006 */
[----:B------:R-:W2:Y:S04]  /*42770*/  LDL.LU.64 R6, [R1+0x2e30] ;  /* 0x002e300001067983 */ /* 0x000ea80000300a00 */
[----:B------:R-:W-:Y:S04]  /*42780*/  STL [R1+0x2cf4], R29 ;  /* 0x002cf41d01007387 */ /* 0x000fe80000100800 */
[----:B------:R-:W-:Y:S01]  /*42790*/  STL [R1+0x2cf0], R11 ;  /* 0x002cf00b01007387 */ /* 0x000fe20000100800 */
[----:B--2---:R-:W-:Y:S06]  /*427a0*/  HMMA.16816.F32 R16, R12, R6, R16 ;  /* 0x000000060c10723c */ /* 0x004fec0000001810 */
[----:B------:R-:W-:-:S02]  /*427b0*/  IMAD.MOV.U32 R9, RZ, RZ, R6 ;  /* 0x000000ffff097224 */ /* 0x000fc400078e0006 */
[----:B------:R-:W-:-:S15]  /*427c0*/  IMAD.MOV.U32 R10, RZ, RZ, R7 ;  /* 0x000000ffff0a7224 */ /* 0x000fde00078e0007 */
[----:B------:R-:W-:Y:S04]  /*427d0*/  STL.64 [R1+0x3f0], R16 ;  /* 0x0003f01001007387 */ /* 0x000fe80000100a00 */
[----:B------:R0:W-:Y:S04]  /*427e0*/  STL.64 [R1+0x3f8], R18 ;  /* 0x0003f81201007387 */ /* 0x0001e80000100a00 */
[----:B0-----:R-:W2:Y:S04]  /*427f0*/  LDL.LU.64 R18, [R1+0x2e28] ;  /* 0x002e280001127983 */ /* 0x001ea80000300a00 */
[----:B------:R-:W2:Y:S04]  /*42800*/  LDL.LU.64 R16, [R1+0x2e20] ;  /* 0x002e200001107983 */ /* 0x000ea80000300a00 */
[----:B------:R-:W2:Y:S04]  /*42810*/  LDL.LU.64 R6, [R1+0x2e18] ;  /* 0x002e180001067983 */ /* 0x000ea80000300a00 */
[----:B------:R-:W-:Y:S04]  /*42820*/  STL [R1+0x2cfc], R10 ;  /* 0x002cfc0a01007387 */ /* 0x000fe80000100800 */
[----:B------:R-:W-:Y:S01]  /*42830*/  STL [R1+0x2cf8], R9 ;  /* 0x002cf80901007387 */ /* 0x000fe20000100800 */
[----:B--2---:R-:W-:-:S15]  /*42840*/  HMMA.16816.F32 R16, R12, R6, R16 ;  /* 0x000000060c10723c */ /* 0x004fde0000001810 */
[----:B------:R-:W-:-:S08]  /*42850*/  NOP ;  /* 0x0000000000007918 */ /* 0x000fd00000000000 */
[----:B------:R-:W-:Y:S04]  /*42860*/  STL.64 [R1+0x3e0], R16 ;  /* 0x0003e01001007387 */ /* 0x000fe80000100a00 */
[----:B------:R0:W-:Y:S04]  /*42870*/  STL.64 [R1+0x3e8], R18 ;  /* 0x0003e81201007387 */ /* 0x0001e80000100a00 */
[----:B0-----:R-:W2:Y:S04]  /*42880*/  LDL.LU R18, [R1+0x2e10] ;  /* 0x002e100001127983 */ /* 0x001ea80000300800 */
[----:B------:R-:W3:Y:S01]  /*42890*/  LDL.LU.64 R16, [R1+0x2e08] ;  /* 0x002e080001107983 */ /* 0x000ee20000300a00 */
[----:B----4-:R-:W-:Y:S01]  /*428a0*/  HMMA.16816.F32 R24, R12, R22, R24 ;  /* 0x000000160c18723c */ /* 0x010fe20000001818 */
[----:B------:R-:W-:-:S02]  /*428b0*/  IMAD.MOV.U32 R11, RZ, RZ, R7 ;  /* 0x000000ffff0b7224 */ /* 0x000fc400078e0007 */
[----:B------:R-:W-:-:S03]  /*428c0*/  IMAD.MOV.U32 R29, RZ, RZ, R6 ;  /* 0x000000ffff1d7224 */ /* 0x000fc600078e0006 */
[----:B------:R-:W-:Y:S01]  /*428d0*/  IMAD.MOV.U32 R10, RZ, RZ, R22 ;  /* 0x000000ffff0a7224 */ /* 0x000fe200078e0016 */
[----:B------:R-:W4:Y:S01]  /*428e0*/  LDL.LU.64 R6, [R1+0x2e00] ;  /* 0x002e000001067983 */ /* 0x000f220000300a00 */
[----:B------:R-:W-:-:S03]  /*428f0*/  IMAD.MOV.U32 R9, RZ, RZ, R23 ;  /* 0x000000ffff097224 */ /* 0x000fc600078e0017 */
[----:B------:R-:W4:Y:S04]  /*42900*/  LDL.LU.64 R4, [R1+0x2df8] ;  /* 0x002df80001047983 */ /* 0x000f280000300a00 */
[----:B------:R-:W-:Y:S04]  /*42910*/  STL [R1+0x2d04], R11 ;  /* 0x002d040b01007387 */ /* 0x000fe80000100800 */
[----:B------:R-:W-:Y:S04]  /*42920*/  STL [R1+0x2d00], R29 ;  /* 0x002d001d01007387 */ /* 0x000fe80000100800 */
[----:B------:R0:W-:Y:S04]  /*42930*/  STL.64 [R1+0x3d0], R24 ;  /* 0x0003d01801007387 */ /* 0x0001e80000100a00 */
[----:B------:R1:W-:Y:S01]  /*42940*/  STL.64 [R1+0x3d8], R26 ;  /* 0x0003d81a01007387 */ /* 0x0003e20000100a00 */
[----:B--2---:R-:W-:-:S02]  /*42950*/  IMAD.MOV.U32 R22, RZ, RZ, R18 ;  /* 0x000000ffff167224 */ /* 0x004fc400078e0012 */
[----:B---3--:R-:W-:-:S05]  /*42960*/  IMAD.MOV.U32 R23, RZ, RZ, R17 ;  /* 0x000000ffff177224 */ /* 0x008fca00078e0011 */
[----:B------:R2:W-:Y:S04]  /*42970*/  STL.64 [R1+0x2d58], R22 ;  /* 0x002d581601007387 */ /* 0x0005e80000100a00 */
[----:B0-----:R-:W3:Y:S04]  /*42980*/  LDL.LU R24, [R1+0xf0] ;  /* 0x0000f00001187983 */ /* 0x001ee80000300800 */
[----:B------:R-:W3:Y:S04]  /*42990*/  LDL.LU R25, [R1+0xf4] ;  /* 0x0000f40001197983 */ /* 0x000ee80000300800 */
[----:B-1----:R-:W4:Y:S04]  /*429a0*/  LDL.LU R26, [R1+0xf8] ;  /* 0x0000f800011a7983 */ /* 0x002f280000300800 */
[----:B------:R-:W4:Y:S01]  /*429b0*/  LDL.LU R27, [R1+0xfc] ;  /* 0x0000fc00011b7983 */ /* 0x000f220000300800 */
[----:B--2---:R-:W-:-:S02]  /*429c0*/  IMAD.MOV.U32 R22, RZ, RZ, R16 ;  /* 0x000000ffff167224 */ /* 0x004fc400078e0010 */
[----:B------:R-:W-:Y:S01]  /*429d0*/  IMAD.MOV.U32 R23, RZ, RZ, R8 ;  /* 0x000000ffff177224 */ /* 0x000fe200078e0008 */
[----:B----4-:R-:W-:Y:S04]  /*429e0*/  STL.64 [R1+0x2d68], R26 ;  /* 0x002d681a01007387 */ /* 0x010fe80000100a00 */
[----:B---3--:R0:W-:Y:S04]  /*429f0*/  STL.64 [R1+0x2d60], R24 ;  /* 0x002d601801007387 */ /* 0x0081e80000100a00 */
[----:B------:R1:W-:Y:S04]  /*42a00*/  STL.64 [R1+0x2d70], R22 ;  /* 0x002d701601007387 */ /* 0x0003e80000100a00 */
[----:B0-----:R-:W2:Y:S04]  /*42a10*/  LDL.LU R24, [R1+0x100] ;  /* 0x0001000001187983 */ /* 0x001ea80000300800 */
[----:B------:R-:W2:Y:S04]  /*42a20*/  LDL.LU R25, [R1+0x104] ;  /* 0x0001040001197983 */ /* 0x000ea80000300800 */
[----:B------:R-:W3:Y:S04]  /*42a30*/  LDL.LU R26, [R1+0x108] ;  /* 0x00010800011a7983 */ /* 0x000ee80000300800 */
[----:B------:R-:W3:Y:S01]  /*42a40*/  LDL.LU R27, [R1+0x10c] ;  /* 0x00010c00011b7983 */ /* 0x000ee20000300800 */
[----:B-1----:R-:W-:-:S02]  /*42a50*/  IMAD.MOV.U32 R22, RZ, RZ, R7 ;  /* 0x000000ffff167224 */ /* 0x002fc400078e0007 */
[----:B------:R-:W-:Y:S01]  /*42a60*/  IMAD.MOV.U32 R23, RZ, RZ, R6 ;  /* 0x000000ffff177224 */ /* 0x000fe200078e0006 */
[----:B---3--:R-:W-:Y:S04]  /*42a70*/  STL.64 [R1+0x2d80], R26 ;  /* 0x002d801a01007387 */ /* 0x008fe80000100a00 */
[----:B--2---:R-:W-:Y:S04]  /*42a80*/  STL.64 [R1+0x2d78], R24 ;  /* 0x002d781801007387 */ /* 0x004fe80000100a00 */
[----:B------:R0:W-:Y:S02]  /*42a90*/  STL.64 [R1+0x2d88], R22 ;  /* 0x002d881601007387 */ /* 0x0001e40000100a00 */
[----:B0-----:R-:W-:-:S02]  /*42aa0*/  IMAD.MOV.U32 R22, RZ, RZ, R5 ;  /* 0x000000ffff167224 */ /* 0x001fc400078e0005 */
[----:B------:R-:W-:-:S05]  /*42ab0*/  IMAD.MOV.U32 R23, RZ, RZ, R4 ;  /* 0x000000ffff177224 */ /* 0x000fca00078e0004 */
[----:B------:R-:W-:Y:S04]  /*42ac0*/  STL.64 [R1+0x2db0], R22 ;  /* 0x002db01601007387 */ /* 0x000fe80000100a00 */
[----:B------:R-:W2:Y:S04]  /*42ad0*/  LDL.LU R24, [R1+0x110] ;  /* 0x0001100001187983 */ /* 0x000ea80000300800 */
[----:B------:R-:W2:Y:S04]  /*42ae0*/  LDL.LU R25, [R1+0x114] ;  /* 0x0001140001197983 */ /* 0x000ea80000300800 */
[----:B------:R-:W3:Y:S04]  /*42af0*/  LDL.LU R26, [R1+0x118] ;  /* 0x00011800011a7983 */ /* 0x000ee80000300800 */
[----:B------:R-:W3:Y:S04]  /*42b00*/  LDL.LU R27, [R1+0x11c] ;  /* 0x00011c00011b7983 */ /* 0x000ee80000300800 */
[----:B------:R-:W4:Y:S04]  /*42b10*/  LDL.LU.64 R18, [R1+0x78] ;  /* 0x0000780001127983 */ /* 0x000f280000300a00 */
[----:B----4-:R0:W-:Y:S04]  /*42b20*/  STL.64 [R1+0x2dd0], R18 ;  /* 0x002dd01201007387 */ /* 0x0101e80000100a00 */
[----:B------:R-:W4:Y:S04]  /*42b30*/  LDL.LU R16, [R1+0x150] ;  /* 0x0001500001107983 */ /* 0x000f280000300800 */
[----:B------:R-:W4:Y:S04]  /*42b40*/  LDL.LU R17, [R1+0x154] ;  /* 0x0001540001117983 */ /* 0x000f280000300800 */
[----:B0-----:R-:W2:Y:S04]  /*42b50*/  LDL.LU R18, [R1+0x158] ;  /* 0x0001580001127983 */ /* 0x001ea80000300800 */
[----:B------:R-:W2:Y:S04]  /*42b60*/  LDL.LU R19, [R1+0x15c] ;  /* 0x00015c0001137983 */ /* 0x000ea80000300800 */
[----:B--2---:R0:W-:Y:S04]  /*42b70*/  STL.64 [R1+0x2de0], R18 ;  /* 0x002de01201007387 */ /* 0x0041e80000100a00 */
[----:B----4-:R-:W-:Y:S04]  /*42b80*/  STL.64 [R1+0x2dd8], R16 ;  /* 0x002dd81001007387 */ /* 0x010fe80000100a00 */
[----:B0-----:R-:W2:Y:S04]  /*42b90*/  LDL.LU.64 R18, [R1+0x98] ;  /* 0x0000980001127983 */ /* 0x001ea80000300a00 */
[----:B--2---:R0:W-:Y:S04]  /*42ba0*/  STL.64 [R1+0x2de8], R18 ;  /* 0x002de81201007387 */ /* 0x0041e80000100a00 */
[----:B0-----:R-:W2:Y:S04]  /*42bb0*/  LDL.LU.64 R18, [R1+0xa8] ;  /* 0x0000a80001127983 */ /* 0x001ea80000300a00 */
[----:B------:R-:W4:Y:S04]  /*42bc0*/  LDL.LU R20, [R1+0x130] ;  /* 0x0001300001147983 */ /* 0x000f280000300800 */
[----:B------:R-:W4:Y:S04]  /*42bd0*/  LDL.LU R21, [R1+0x134] ;  /* 0x0001340001157983 */ /* 0x000f280000300800 */
[----:B------:R-:W3:Y:S04]  /*42be0*/  LDL.LU R22, [R1+0x138] ;  /* 0x0001380001167983 */ /* 0x000ee80000300800 */
[----:B------:R-:W3:Y:S01]  /*42bf0*/  LDL.LU R23, [R1+0x13c] ;  /* 0x00013c0001177983 */ /* 0x000ee20000300800 */
[----:B------:R-:W-:-:S02]  /*42c00*/  IMAD.MOV.U32 R6, RZ, RZ, R3 ;  /* 0x000000ffff067224 */ /* 0x000fc400078e0003 */
[----:B------:R-:W-:Y:S01]  /*42c10*/  IMAD.MOV.U32 R7, RZ, RZ, R28 ;  /* 0x000000ffff077224 */ /* 0x000fe200078e001c */
[----:B---3--:R-:W-:Y:S04]  /*42c20*/  STL.64 [R1+0x2dc8], R22 ;  /* 0x002dc81601007387 */ /* 0x008fe80000100a00 */
[----:B----4-:R0:W-:Y:S04]  /*42c30*/  STL.64 [R1+0x2dc0], R20 ;  /* 0x002dc01401007387 */ /* 0x0101e80000100a00 */
[----:B0-----:R-:W3:Y:S04]  /*42c40*/  LDL.LU R20, [R1+0x140] ;  /* 0x0001400001147983 */ /* 0x001ee80000300800 */
[----:B------:R-:W3:Y:S04]  /*42c50*/  LDL.LU R21, [R1+0x144] ;  /* 0x0001440001157983 */ /* 0x000ee80000300800 */
[----:B------:R-:W3:Y:S04]  /*42c60*/  LDL.LU R22, [R1+0x148] ;  /* 0x0001480001167983 */ /* 0x000ee80000300800 */
[----:B------:R-:W3:Y:S04]  /*42c70*/  LDL.LU R23, [R1+0x14c] ;  /* 0x00014c0001177983 */ /* 0x000ee80000300800 */
[----:B------:R-:W-:Y:S04]  /*42c80*/  STL.64 [R1+0x2d98], R26 ;  /* 0x002d981a01007387 */ /* 0x000fe80000100a00 */
[----:B------:R0:W-:Y:S04]  /*42c90*/  STL.64 [R1+0x2d90], R24 ;  /* 0x002d901801007387 */ /* 0x0001e80000100a00 */
[----:B0-----:R-:W4:Y:S04]  /*42ca0*/  LDL.LU R24, [R1+0x120] ;  /* 0x0001200001187983 */ /* 0x001f280000300800 */
[----:B------:R-:W4:Y:S04]  /*42cb0*/  LDL.LU R25, [R1+0x124] ;  /* 0x0001240001197983 */ /* 0x000f280000300800 */
[----:B------:R-:W4:Y:S04]  /*42cc0*/  LDL.LU R26, [R1+0x128] ;  /* 0x00012800011a7983 */ /* 0x000f280000300800 */
[----:B------:R-:W4:Y:S04]  /*42cd0*/  LDL.LU R27, [R1+0x12c] ;  /* 0x00012c00011b7983 */ /* 0x000f280000300800 */
[----:B------:R-:W4:Y:S04]  /*42ce0*/  LDL.LU R4, [R1+0xe0] ;  /* 0x0000e00001047983 */ /* 0x000f280000300800 */
[----:B------:R-:W4:Y:S04]  /*42cf0*/  LDL.LU R5, [R1+0xe4] ;  /* 0x0000e40001057983 */ /* 0x000f280000300800 */
[----:B------:R-:W3:Y:S04]  /*42d00*/  LDL.LU R3, [R1+0x2df4] ;  /* 0x002df40001037983 */ /* 0x000ee80000300800 */
[----:B------:R-:W4:Y:S04]  /*42d10*/  LDL.LU R28, [R1+0x2df0] ;  /* 0x002df000011c7983 */ /* 0x000f280000300800 */
[----:B------:R0:W-:Y:S04]  /*42d20*/  STL [R1+0x2d0c], R9 ;  /* 0x002d0c0901007387 */ /* 0x0001e80000100800 */
[----:B------:R1:W-:Y:S04]  /*42d30*/  STL [R1+0x2d08], R10 ;  /* 0x002d080a01007387 */ /* 0x0003e80000100800 */
[----:B------:R-:W3:Y:S04]  /*42d40*/  LDL.LU R8, [R1+0x170] ;  /* 0x0001700001087983 */ /* 0x000ee80000300800 */
[----:B0-----:R-:W3:Y:S04]  /*42d50*/  LDL.LU R9, [R1+0x174] ;  /* 0x0001740001097983 */ /* 0x001ee80000300800 */
[----:B-1----:R-:W3:Y:S04]  /*42d60*/  LDL.LU R10, [R1+0x178] ;  /* 0x00017800010a7983 */ /* 0x002ee80000300800 */
[----:B------:R-:W3:Y:S01]  /*42d70*/  LDL.LU R11, [R1+0x17c] ;  /* 0x00017c00010b7983 */ /* 0x000ee20000300800 */
[----:B--2---:R-:W-:Y:S01]  /*42d80*/  IMAD.MOV.U32 R29, RZ, RZ, R19 ;  /* 0x000000ffff1d7224 */ /* 0x004fe200078e0013 */
[----:B---3--:R-:W-:-:S15]  /*42d90*/  HMMA.16816.F32 R8, R12, R18, R8 ;  /* 0x000000120c08723c */ /* 0x008fde0000001808 */
[----:B------:R-:W-:-:S08]  /*42da0*/  NOP ;  /* 0x0000000000007918 */ /* 0x000fd00000000000 */
[----:B------:R-:W-:Y:S04]  /*42db0*/  STL.64 [R1+0x3c0], R8 ;  /* 0x0003c00801007387 */ /* 0x000fe80000100a00 */
[----:B------:R0:W-:Y:S02]  /*42dc0*/  STL.64 [R1+0x3c8], R10 ;  /* 0x0003c80a01007387 */ /* 0x0001e40000100a00 */
[----:B0-----:R-:W-:Y:S02]  /*42dd0*/  IMAD.MOV.U32 R11, RZ, RZ, R18 ;  /* 0x000000ffff0b7224 */ /* 0x001fe400078e0012 */
[----:B------:R-:W2:Y:S04]  /*42de0*/  LDL.LU.64 R18, [R1+0x2de8] ;  /* 0x002de80001127983 */ /* 0x000ea80000300a00 */
[----:B------:R-:W-:Y:S04]  /*42df0*/  STL [R1+0x2d14], R29 ;  /* 0x002d141d01007387 */ /* 0x000fe80000100800 */
[----:B------:R0:W-:Y:S04]  /*42e00*/  STL [R1+0x2d10], R11 ;  /* 0x002d100b01007387 */ /* 0x0001e80000100800 */
[----:B------:R-:W2:Y:S04]  /*42e10*/  LDL.LU R8, [R1+0x160] ;  /* 0x0001600001087983 */ /* 0x000ea80000300800 */
[----:B------:R-:W2:Y:S01]  /*42e20*/  LDL.LU R9, [R1+0x164] ;  /* 0x0001640001097983 */ /* 0x000ea20000300800 */
[----:B----4-:R-:W-:-:S02]  /*42e30*/  IMAD.MOV.U32 R10, RZ, RZ, R28 ;  /* 0x000000ffff0a7224 */ /* 0x010fc400078e001c */
[----:B0-----:R-:W-:-:S07]  /*42e40*/  IMAD.MOV.U32 R11, RZ, RZ, R3 ;  /* 0x000000ffff0b7224 */ /* 0x001fce00078e0003 */
[----:B--2---:R-:W-:-:S15]  /*42e50*/  HMMA.16816.F32 R8, R12, R18, R8 ;  /* 0x000000120c08723c */ /* 0x004fde0000001808 */
[----:B------:R-:W-:-:S08]  /*42e60*/  NOP ;  /* 0x0000000000007918 */ /* 0x000fd00000000000 */
[----:B------:R0:W-:Y:S04]  /*42e70*/  STL.64 [R1+0x3b0], R8 ;  /* 0x0003b00801007387 */ /* 0x0001e80000100a00 */
[----:B------:R1:W-:Y:S01]  /*42e80*/  STL.64 [R1+0x3b8], R10 ;  /* 0x0003b80a01007387 */ /* 0x0003e20000100a00 */
[----:B0-----:R-:W-:Y:S02]  /*42e90*/  IMAD.MOV.U32 R9, RZ, RZ, R18 ;  /* 0x000000ffff097224 */ /* 0x001fe400078e0012 */
[----:B-1----:R-:W-:Y:S02]  /*42ea0*/  IMAD.MOV.U32 R10, RZ, RZ, R19 ;  /* 0x000000ffff0a7224 */ /* 0x002fe400078e0013 */
[----:B------:R-:W2:Y:S04]  /*42eb0*/  LDL.LU.64 R18, [R1+0x2de0] ;  /* 0x002de00001127983 */ /* 0x000ea80000300a00 */
[----:B------:R-:W2:Y:S04]  /*42ec0*/  LDL.LU.64 R16, [R1+0x2dd8] ;  /* 0x002dd80001107983 */ /* 0x000ea80000300a00 */
[----:B------:R0:W-:Y:S04]  /*42ed0*/  STL [R1+0x2d1c], R10 ;  /* 0x002d1c0a01007387 */ /* 0x0001e80000100800 */
[----:B------:R-:W-:Y:S04]  /*42ee0*/  STL [R1+0x2d18], R9 ;  /* 0x002d180901007387 */ /* 0x000fe80000100800 */
[----:B0-----:R-:W2:Y:S02]  /*42ef0*/  LDL.LU.64 R10, [R1+0x88] ;  /* 0x00008800010a7983 */ /* 0x001ea40000300a00 */
[----:B--2---:R-:W-:-:S15]  /*42f00*/  HMMA.16816.F32 R16, R12, R10, R16 ;  /* 0x0000000a0c10723c */ /* 0x004fde0000001810 */
[----:B------:R-:W-:-:S08]  /*42f10*/  NOP ;  /* 0x0000000000007918 */ /* 0x000fd00000000000 */
[----:B------:R-:W-:Y:S04]  /*42f20*/  STL.64 [R1+0x470], R16 ;  /* 0x0004701001007387 */ /* 0x000fe80000100a00 */
[----:B------:R0:W-:Y:S04]  /*42f30*/  STL.64 [R1+0x478], R18 ;  /* 0x0004781201007387 */ /* 0x0001e80000100a00 */
[----:B0-----:R-:W2:Y:S01]  /*42f40*/  LDL.LU.64 R18, [R1+0x2dd0] ;  /* 0x002dd00001127983 */ /* 0x001ea20000300a00 */
[----:B------:R-:W-:-:S03]  /*42f50*/  IMAD.MOV.U32 R29, RZ, RZ, R10 ;  /* 0x000000ffff1d7224 */ /* 0x000fc600078e000a */
[----:B------:R-:W-:Y:S04]  /*42f60*/  STL [R1+0x2d24], R11 ;  /* 0x002d240b01007387 */ /* 0x000fe80000100800 */
[----:B------:R-:W-:Y:S04]  /*42f70*/  STL [R1+0x2d20], R29 ;  /* 0x002d201d01007387 */ /* 0x000fe80000100800 */
[----:B------:R-:W3:Y:S01]  /*42f80*/  LDL R8, [R1+0x19b0] ;  /* 0x0019b00001087983 */ /* 0x000ee20000100800 */
[----:B--2---:R-:W-:Y:S06]  /*42f90*/  HMMA.16816.F32 R20, R12, R18, R20 ;  /* 0x000000120c14723c */ /* 0x004fec0000001814 */
[----:B------:R-:W-:-:S02]  /*42fa0*/  IMAD.MOV.U32 R10, RZ, RZ, R18 ;  /* 0x000000ffff0a7224 */ /* 0x000fc400078e0012 */
[----:B------:R-:W-:-:S15]  /*42fb0*/  IMAD.MOV.U32 R9, RZ, RZ, R19 ;  /* 0x000000ffff097224 */ /* 0x000fde00078e0013 */
[----:B------:R-:W-:Y:S04]  /*42fc0*/  STL.64 [R1+0x460], R20 ;  /* 0x0004601401007387 */ /* 0x000fe80000100a00 */
[----:B------:R0:W-:Y:S04]  /*42fd0*/  STL.64 [R1+0x468], R22 ;  /* 0x0004681601007387 */ /* 0x0001e80000100a00 */
[----:B0-----:R-:W2:Y:S04]  /*42fe0*/  LDL.LU.64 R22, [R1+0x2dc8] ;  /* 0x002dc80001167983 */ /* 0x001ea80000300a00 */
[----:B------:R-:W2:Y:S04]  /*42ff0*/  LDL.LU.64 R20, [R1+0x2dc0] ;  /* 0x002dc00001147983 */ /* 0x000ea80000300a00 */
[----:B------:R-:W2:Y:S02]  /*43000*/  LDL.LU.64 R18, [R1+0x2db8] ;  /* 0x002db80001127983 */ /* 0x000ea40000300a00 */
[----:B--2---:R-:W-:Y:S02]  /*43010*/  HMMA.16816.F32 R12, R12, R18, R20 ;  /* 0x000000120c0c723c */ /* 0x004fe40000001814 */
[----:B------:R-:W2:Y:S04]  /*43020*/  LDL.LU.64 R22, [R1+0x2db0] ;  /* 0x002db00001167983 */ /* 0x000ea80000300a00 */
[----:B------:R-:W-:-:S02]  /*43030*/  IMAD.MOV.U32 R11, RZ, RZ, R18 ;  /* 0x000000ffff0b7224 */ /* 0x000fc400078e0012 */
[----:B------:R-:W-:-:S15]  /*43040*/  IMAD.MOV.U32 R29, RZ, RZ, R19 ;  /* 0x000000ffff1d7224 */ /* 0x000fde00078e0013 */
[----:B------:R-:W-:Y:S04]  /*43050*/  STL.64 [R1+0x3a0], R12 ;  /* 0x0003a00c01007387 */ /* 0x000fe80000100a00 */
[----:B------:R0:W-:Y:S04]  /*43060*/  STL.64 [R1+0x3a8], R14 ;  /* 0x0003a80e01007387 */ /* 0x0001e80000100a00 */
[----:B------:R-:W2:Y:S04]  /*43070*/  LDL.LU.64 R18, [R1+0x2da8] ;  /* 0x002da80001127983 */ /* 0x000ea80000300a00 */
[----:B------:R-:W2:Y:S04]  /*43080*/  LDL.LU.64 R16, [R1+0x2da0] ;  /* 0x002da00001107983 */ /* 0x000ea80000300a00 */
[----:B0-----:R-:W4:Y:S01]  /*43090*/  LDL R15, [R1+0x708] ;  /* 0x00070800010f7983 */ /* 0x001f220000100800 */
[----:B--2---:R-:W-:Y:S03]  /*430a0*/  HMMA.16816.F32 R20, R16, R22, R24 ;  /* 0x000000161014723c */ /* 0x004fe60000001818 */
[----:B------:R-:W2:Y:S04]  /*430b0*/  LDL.LU.64 R26, [R1+0x2d98] ;  /* 0x002d9800011a7983 */ /* 0x000ea80000300a00 */
[----:B------:R-:W2:-:S15]  /*430c0*/  LDL.LU.64 R24, [R1+0x2d90] ;  /* 0x002d900001187983 */ /* 0x000e9e0000300a00 */
[----:B------:R-:W-:-:S01]  /*430d0*/  NOP ;  /* 0x0000000000007918 */ /* 0x000fc20000000000 */
[----:B------:R-:W-:Y:S04]  /*430e0*/  STL.64 [R1+0x350], R20 ;  /* 0x0003501401007387 */ /* 0x000fe80000100a00 */
[----:B------:R0:W-:Y:S04]  /*430f0*/  STL.64 [R1+0x358], R22 ;  /* 0x0003581601007387 */ /* 0x0001e80000100a00 */
[----:B0-----:R-:W2:Y:S02]  /*43100*/  LDL.LU.64 R22, [R1+0x2d88] ;  /* 0x002d880001167983 */ /* 0x001ea40000300a00 */
[----:B--2---:R-:W-:Y:S02]  /*43110*/  HMMA.16816.F32 R20, R16, R22, R24 ;  /* 0x000000161014723c */ /* 0x004fe40000001818 */
[----:B------:R-:W2:Y:S04]  /*43120*/  LDL.LU.64 R26, [R1+0x2d80] ;  /* 0x002d8000011a7983 */ /* 0x000ea80000300a00 */
[----:B------:R-:W2:-:S15]  /*43130*/  LDL.LU.64 R24, [R1+0x2d78] ;  /* 0x002d780001187983 */ /* 0x000e9e0000300a00 */
[----:B------:R-:W-:-:S02]  /*43140*/  NOP ;  /* 0x0000000000007918 */ /* 0x000fc40000000000 */
        /* <DEDUP_REMOVED lines=12> */
[----:B------:R-:W3:-:S15]  /*43210*/  LDL.LU.64 R24, [R1+0x2d48] ;  /* 0x002d480001187983 */ /* 0x000ede0000300a00 */
[----:B------:R-:W-:-:S02]  /*43220*/  NOP ;  /* 0x0000000000007918 */ /* 0x000fc40000000000 */
[----:B------:R0:W-:Y:S01]  /*43230*/  STL.64 [R1+0x2f0], R20 ;  /* 0x0002f01401007387 */ /* 0x0001e20000100a00 */
[----:B------:R-:W-:Y:S02]  /*43240*/  IMAD.MOV.U32 R28, RZ, RZ, R22 ;  /* 0x000000ffff1c7224 */ /* 0x000fe400078e0016 */
[----:B------:R-:W-:Y:S02]  /*43250*/  IMAD.MOV.U32 R3, RZ, RZ, R23 ;  /* 0x000000ffff037224 */ /* 0x000fe400078e0017 */
[----:B------:R-:W4:Y:S04]  /*43260*/  LDL.LU.64 R22, [R1+0x2d40] ;  /* 0x002d400001167983 */ /* 0x000f280000300a00 */
[----:B0-----:R-:W4:Y:S01]  /*43270*/  LDL.LU.64 R20, [R1+0x2d38] ;  /* 0x002d380001147983 */ /* 0x001f220000300a00 */
[----:B--2---:R-:W-:-:S15]  /*43280*/  HMMA.16816.F32 R4, R16, R26, R4 ;  /* 0x0000001a1004723c */ /* 0x004fde0000001804 */
[----:B------:R-:W-:-:S08]  /*43290*/  NOP ;  /* 0x0000000000007918 */ /* 0x000fd00000000000 */
[----:B------:R-:W-:Y:S04]  /*432a0*/  STL.64 [R1+0x2e0], R4 ;  /* 0x0002e00401007387 */ /* 0x000fe80000100a00 */
[----:B------:R0:W-:Y:S04]  /*432b0*/  STL.64 [R1+0x2e8], R6 ;  /* 0x0002e80601007387 */ /* 0x0001e80000100a00 */
[----:B0-----:R-:W4:Y:S04]  /*432c0*/  LDL.LU.64 R6, [R1+0x2d30] ;  /* 0x002d300001067983 */ /* 0x001f280000300a00 */
[----:B------:R-:W4:Y:S01]  /*432d0*/  LDL.LU.64 R4, [R1+0x2d28] ;  /* 0x002d280001047983 */ /* 0x000f220000300a00 */
[----:B---3--:R-:W-:-:S02]  /*432e0*/  IMAD.MOV.U32 R26, RZ, RZ, R25 ;  /* 0x000000ffff1a7224 */ /* 0x008fc400078e0019 */
[----:B------:R-:W-:Y:S01]  /*432f0*/  IMAD.MOV.U32 R27, RZ, RZ, R24 ;  /* 0x000000ffff1b7224 */ /* 0x000fe200078e0018 */
[----:B----4-:R-:W-:-:S15]  /*43300*/  HMMA.16816.F32 R4, R16, R22, R4 ;  /* 0x000000161004723c */ /* 0x010fde0000001804 */
[----:B------:R-:W-:-:S08]  /*43310*/  NOP ;  /* 0x0000000000007918 */ /* 0x000fd00000000000 */
[----:B------:R-:W-:Y:S04]  /*43320*/  STL.64 [R1+0x2d0], R4 ;  /* 0x0002d00401007387 */ /* 0x000fe80000100a00 */
[----:B------:R-:W-:Y:S04]  /*43330*/  STL.64 [R1+0x2d8], R6 ;  /* 0x0002d80601007387 */ /* 0x000fe80000100a00 */
[----:B------:R-:W0:Y:S01]  /*43340*/  LDSM.16.MT88.4 R4, [R15+UR5+0x10800] ;  /* 0x010800050f04783b */ /* 0x000e220008004200 */
[----:B------:R-:W-:Y:S02]  /*43350*/  IMAD.MOV.U32 R22, RZ, RZ, R2 ;  /* 0x000000ffff167224 */ /* 0x000fe400078e0002 */
[----:B------:R-:W-:Y:S01]  /*43360*/  IMAD.MOV.U32 R23, RZ, RZ, R0 ;  /* 0x000000ffff177224 */ /* 0x000fe200078e0000 */
[----:B0-----:R-:W-:Y:S04]  /*43370*/  STL.64 [R1+0x2c00], R6 ;  /* 0x002c000601007387 */ /* 0x001fe80000100a00 */
[----:B------:R-:W-:Y:S04]  /*43380*/  STL.64 [R1+0x2bf8], R4 ;  /* 0x002bf80401007387 */ /* 0x000fe80000100a00 */
[----:B------:R-:W0:Y:S04]  /*43390*/  LDSM.16.M88.4 R4, [R8+UR5+0x1000] ;  /* 0x001000050804783b */ /* 0x000e280008000200 */
[----:B------:R-:W-:Y:S04]  /*433a0*/  STL [R1+0x2bf0], R15 ;  /* 0x002bf00f01007387 */ /* 0x000fe80000100800 */
[----:B------:R-:W1:Y:S04]  /*433b0*/  LDSM.16.M88.4 R12, [R8+UR5] ;  /* 0x00000005080c783b */ /* 0x000e680008000200 */
[----:B0-----:R-:W-:Y:S04]  /*433c0*/  STL.64 [R1+0x120], R4 ;  /* 0x0001200401007387 */ /* 0x001fe80000100a00 */
[----:B------:R0:W-:Y:S02]  /*433d0*/  STL.64 [R1+0x128], R6 ;  /* 0x0001280601007387 */ /* 0x0001e40000100a00 */
[----:B0-----:R-:W-:Y:S06]  /*433e0*/  HMMA.16816.F32 R4, R16, R26, R20 ;  /* 0x0000001a1004723c */ /* 0x001fec0000001814 */
[----:B------:R-:W-:Y:S04]  /*433f0*/  STL.64 [R1+0x2cd8], R18 ;  /* 0x002cd81201007387 */ /* 0x000fe80000100a00 */
[----:B------:R-:W-:Y:S04]  /*43400*/  STL.64 [R1+0x2cd0], R16 ;  /* 0x002cd01001007387 */ /* 0x000fe80000100a00 */
[----:B------:R-:W-:Y:S04]  /*43410*/  LDSM.16.M88.4 R24, [R8+UR5+0x3000] ;  /* 0x003000050818783b */ /* 0x000fe80008000200 */
[----:B------:R-:W-:Y:S04]  /*43420*/  LDSM.16.M88.4 R20, [R8+UR5+0x4000] ;  /* 0x004000050814783b */ /* 0x000fe80008000200 */
[----:B------:R-:W-:Y:S04]  /*43430*/  LDSM.16.M88.4 R16, [R8+UR5+0x7000] ;  /* 0x007000050810783b */ /* 0x000fe80008000200 */
[----:B------:R-:W-:Y:S04]  /*43440*/  STL.64 [R1+0x230], R4 ;  /* 0x0002300401007387 */ /* 0x000fe80000100a00 */
[----:B------:R-:W-:Y:S04]  /*43450*/  STL.64 [R1+0x238], R6 ;  /* 0x0002380601007387 */ /* 0x000fe80000100a00 */
[----:B------:R-:W0:Y:S04]  /*43460*/  LDSM.16.M88.4 R4, [R8+UR5+0x2000] ;  /* 0x002000050804783b */ /* 0x000e280008000200 */
[----:B-1----:R-:W-:Y:S04]  /*43470*/  STL.64 [R1+0x138], R14 ;  /* 0x0001380e01007387 */ /* 0x002fe80000100a00 */
[----:B------:R-:W-:Y:S04]  /*43480*/  STL.64 [R1+0x2c08], R12 ;  /* 0x002c080c01007387 */ /* 0x000fe80000100a00 */
[----:B------:R-:W1:Y:S04]  /*43490*/  LDSM.16.M88.4 R12, [R8+UR5+0x5000] ;  /* 0x00500005080c783b */ /* 0x000e680008000200 */
[----:B0-----:R-:W-:Y:S04]  /*434a0*/  STL.64 [R1+0x110], R4 ;  /* 0x0001100401007387 */ /* 0x001fe80000100a00 */
[----:B------:R-:W-:Y:S04]  /*434b0*/  STL.64 [R1+0x118], R6 ;  /* 0x0001180601007387 */ /* 0x000fe80000100a00 */
[----:B------:R-:W0:Y:S04]  /*434c0*/  LDSM.16.M88.4 R4, [R8+UR5+0x6000] ;  /* 0x006000050804783b */ /* 0x000e280008000200 */
[----:B-1----:R1:W-:Y:S04]  /*434d0*/  STL.64 [R1+0xe0], R12 ;  /* 0x0000e00c01007387 */ /* 0x0023e80000100a00 */
[----:B------:R2:W-:Y:S01]  /*434e0*/  STL.64 [R1+0xe8], R14 ;  /* 0x0000e80e01007387 */ /* 0x0005e20000100a00 */
[----:B0-----:R-:W-:-:S02]  /*434f0*/  IMAD.MOV.U32 R2, RZ, RZ, R6 ;  /* 0x000000ffff027224 */ /* 0x001fc400078e0006 */
[----:B------:R-:W-:Y:S02]  /*43500*/  IMAD.MOV.U32 R0, RZ, RZ, R7 ;  /* 0x000000ffff007224 */ /* 0x000fe400078e0007 */
[----:B------:R-:W-:Y:S02]  /*43510*/  IMAD.MOV.U32 R6, RZ, RZ, R11 ;  /* 0x000000ffff067224 */ /* 0x000fe400078e000b */
[----:B------:R-:W-:Y:S01]  /*43520*/  IMAD.MOV.U32 R7, RZ, RZ, R29 ;  /* 0x000000ffff077224 */ /* 0x000fe200078e001d */
[----:B------:R-:W-:Y:S04]  /*43530*/  STL.64 [R1+0x140], R4 ;  /* 0x0001400401007387 */ /* 0x000fe80000100a00 */
[----:B------:R-:W3:Y:S04]  /*43540*/  LDL.LU R11, [R1+0x2d24] ;  /* 0x002d2400010b7983 */ /* 0x000ee80000300800 */
[----:B------:R-:W4:Y:S04]  /*43550*/  LDL.LU R29, [R1+0x2d20] ;  /* 0x002d2000011d7983 */ /* 0x000f280000300800 */
[----:B------:R0:W-:Y:S04]  /*43560*/  STL.64 [R1+0x2c10], R6 ;  /* 0x002c100601007387 */ /* 0x0001e80000100a00 */
[----:B-1----:R-:W3:Y:S04]  /*43570*/  LDL.LU R12, [R1+0x380] ;  /* 0x00038000010c7983 */ /* 0x002ee80000300800 */
[----:B------:R-:W3:Y:S04]  /*43580*/  LDL.LU R13, [R1+0x384] ;  /* 0x00038400010d7983 */ /* 0x000ee80000300800 */
[----:B--2---:R-:W2:Y:S04]  /*43590*/  LDL.LU R14, [R1+0x388] ;  /* 0x00038800010e7983 */ /* 0x004ea80000300800 */
[----:B------:R-:W2:Y:S01]  /*435a0*/  LDL.LU R15, [R1+0x38c] ;  /* 0x00038c00010f7983 */ /* 0x000ea20000300800 */
[----:B0-----:R-:W-:-:S02]  /*435b0*/  IMAD.MOV.U32 R6, RZ, RZ, R10 ;  /* 0x000000ffff067224 */ /* 0x001fc400078e000a */
[----:B------:R-:W-:Y:S01]  /*435c0*/  IMAD.MOV.U32 R7, RZ, RZ, R9 ;  /* 0x000000ffff077224 */ /* 0x000fe200078e0009 */
[----:B--2---:R-:W-:Y:S04]  /*435d0*/  STL.64 [R1+0x2c20], R14 ;  /* 0x002c200e01007387 */ /* 0x004fe80000100a00 */
[----:B---3--:R0:W-:Y:S04]  /*435e0*/  STL.64 [R1+0x2c18], R12 ;  /* 0x002c180c01007387 */ /* 0x0081e80000100a00 */
[----:B------:R-:W2:Y:S04]  /*435f0*/  LDL.LU R10, [R1+0x2d1c] ;  /* 0x002d1c00010a7983 */ /* 0x000ea80000300800 */
[----:B------:R-:W3:Y:S04]  /*43600*/  LDL.LU R9, [R1+0x2d18] ;  /* 0x002d180001097983 */ /* 0x000ee80000300800 */
[----:B------:R4:W-:Y:S04]  /*43610*/  STL.64 [R1+0x2c28], R6 ;  /* 0x002c280601007387 */ /* 0x0009e80000100a00 */
[----:B0-----:R-:W2:Y:S04]  /*43620*/  LDL.LU R12, [R1+0x390] ;  /* 0x00039000010c7983 */ /* 0x001ea80000300800 */
[----:B------:R-:W2:Y:S04]  /*43630*/  LDL.LU R13, [R1+0x394] ;  /* 0x00039400010d7983 */ /* 0x000ea80000300800 */
[----:B------:R-:W3:Y:S04]  /*43640*/  LDL.LU R14, [R1+0x398] ;  /* 0x00039800010e7983 */ /* 0x000ee80000300800 */
[----:B------:R-:W3:Y:S01]  /*43650*/  LDL.LU R15, [R1+0x39c] ;  /* 0x00039c00010f7983 */ /* 0x000ee20000300800 */
[----:B----4-:R-:W-:-:S02]  /*43660*/  IMAD.MOV.U32 R6, RZ, RZ, R29 ;  /* 0x000000ffff067224 */ /* 0x010fc400078e001d */
[----:B------:R-:W-:Y:S01]  /*43670*/  IMAD.MOV.U32 R7, RZ, RZ, R11 ;  /* 0x000000ffff077224 */ /* 0x000fe200078e000b */
[----:B---3--:R-:W-:Y:S04]  /*43680*/  STL.64 [R1+0x2c38], R14 ;  /* 0x002c380e01007387 */ /* 0x008fe80000100a00 */
[----:B--2---:R0:W-:Y:S04]  /*43690*/  STL.64 [R1+0x2c30], R12 ;  /* 0x002c300c01007387 */ /* 0x0041e80000100a00 */
[----:B------:R-:W2:Y:S04]  /*436a0*/  LDL.LU R29, [R1+0x2d14] ;  /* 0x002d1400011d7983 */ /* 0x000ea80000300800 */
[----:B------:R-:W3:Y:S04]  /*436b0*/  LDL.LU R11, [R1+0x2d10] ;  /* 0x002d1000010b7983 */ /* 0x000ee80000300800 */
[----:B------:R1:W-:Y:S04]  /*436c0*/  STL.64 [R1+0x2c40], R6 ;  /* 0x002c400601007387 */ /* 0x0003e80000100a00 */
[----:B0-----:R-:W4:Y:S04]  /*436d0*/  LDL.LU R12, [R1+0x340] ;  /* 0x00034000010c7983 */ /* 0x001f280000300800 */
[----:B------:R-:W4:Y:S04]  /*436e0*/  LDL.LU R13, [R1+0x344] ;  /* 0x00034400010d7983 */ /* 0x000f280000300800 */
[----:B------:R-:W2:Y:S04]  /*436f0*/  LDL.LU R14, [R1+0x348] ;  /* 0x00034800010e7983 */ /* 0x000ea80000300800 */
[----:B------:R-:W2:Y:S01]  /*43700*/  LDL.LU R15, [R1+0x34c] ;  /* 0x00034c00010f7983 */ /* 0x000ea20000300800 */
[----:B-1----:R-:W-:-:S02]  /*43710*/  IMAD.MOV.U32 R6, RZ, RZ, R9 ;  /* 0x000000ffff067224 */ /* 0x002fc400078e0009 */
[----:B------:R-:W-:Y:S01]  /*43720*/  IMAD.MOV.U32 R7, RZ, RZ, R10 ;  /* 0x000000ffff077224 */ /* 0x000fe200078e000a */
[----:B--2---:R-:W-:Y:S04]  /*43730*/  STL.64 [R1+0x2c50], R14 ;  /* 0x002c500e01007387 */ /* 0x004fe80000100a00 */
[----:B----4-:R0:W-:Y:S04]  /*43740*/  STL.64 [R1+0x2c48], R12 ;  /* 0x002c480c01007387 */ /* 0x0101e80000100a00 */
[----:B------:R-:W2:Y:S04]  /*43750*/  LDL.LU R9, [R1+0x2d0c] ;  /* 0x002d0c0001097983 */ /* 0x000ea80000300800 */
[----:B------:R-:W4:Y:S04]  /*43760*/  LDL.LU R10, [R1+0x2d08] ;  /* 0x002d0800010a7983 */ /* 0x000f280000300800 */
[----:B------:R3:W-:Y:S04]  /*43770*/  STL.64 [R1+0x2c58], R6 ;  /* 0x002c580601007387 */ /* 0x0007e80000100a00 */
[----:B0-----:R-:W2:Y:S04]  /*43780*/  LDL.LU R12, [R1+0x320] ;  /* 0x00032000010c7983 */ /* 0x001ea80000300800 */
[----:B------:R-:W2:Y:S04]  /*43790*/  LDL.LU R13, [R1+0x324] ;  /* 0x00032400010d7983 */ /* 0x000ea80000300800 */
[----:B------:R-:W4:Y:S04]  /*437a0*/  LDL.LU R14, [R1+0x328] ;  /* 0x00032800010e7983 */ /* 0x000f280000300800 */
[----:B------:R-:W4:Y:S01]  /*437b0*/  LDL.LU R15, [R1+0x32c] ;  /* 0x00032c00010f7983 */ /* 0x000f220000300800 */
[----:B---3--:R-:W-:-:S02]  /*437c0*/  IMAD.MOV.U32 R6, RZ, RZ, R11 ;  /* 0x000000ffff067224 */ /* 0x008fc400078e000b */
[----:B------:R-:W-:Y:S01]  /*437d0*/  IMAD.MOV.U32 R7, RZ, RZ, R29 ;  /* 0x000000ffff077224 */ /* 0x000fe200078e001d */
[----:B----4-:R-:W-:Y:S04]  /*437e0*/  STL.64 [R1+0x2c68], R14 ;  /* 0x002c680e01007387 */ /* 0x010fe80000100a00 */
        /* <DEDUP_REMOVED lines=33> */
[----:B----4-:R-:W-:Y:S04]  /*43a00*/  STL.64 [R1+0x2ca8], R12 ;  /* 0x002ca80c01007387 */ /* 0x010fe80000100a00 */
[----:B------:R-:W2:Y:S04]  /*43a10*/  LDL.LU R9, [R1+0x2cec] ;  /* 0x002cec0001097983 */ /* 0x000ea80000300800 */
[----:B------:R-:W4:Y:S04]  /*43a20*/  LDL.LU R10, [R1+0x2ce8] ;  /* 0x002ce800010a7983 */ /* 0x000f280000300800 */
[----:B------:R3:W-:Y:S02]  /*43a30*/  STL.64 [R1+0x2cb8], R6 ;  /* 0x002cb80601007387 */ /* 0x0007e40000100a00 */
[----:B---3--:R-:W-:-:S02]  /*43a40*/  IMAD.MOV.U32 R6, RZ, RZ, R11 ;  /* 0x000000ffff067224 */ /* 0x008fc400078e000b */
[----:B------:R-:W-:Y:S01]  /*43a50*/  IMAD.MOV.U32 R7, RZ, RZ, R29 ;  /* 0x000000ffff077224 */ /* 0x000fe200078e001d */
[----:B------:R-:W3:Y:S04]  /*43a60*/  LDL.LU R11, [R1+0x2ce4] ;  /* 0x002ce400010b7983 */ /* 0x000ee80000300800 */
[----:B------:R-:W2:Y:S04]  /*43a70*/  LDL.LU R29, [R1+0x2ce0] ;  /* 0x002ce000011d7983 */ /* 0x000ea80000300800 */
[----:B------:R-:W4:Y:S04]  /*43a80*/  LDL.LU R12, [R1+0x250] ;  /* 0x00025000010c7983 */ /* 0x000f280000300800 */
[----:B------:R-:W4:Y:S04]  /*43a90*/  LDL.LU R13, [R1+0x254] ;  /* 0x00025400010d7983 */ /* 0x000f280000300800 */
[----:B------:R-:W3:Y:S04]  /*43aa0*/  LDL.LU R14, [R1+0x258] ;  /* 0x00025800010e7983 */ /* 0x000ee80000300800 */
[----:B------:R-:W3:Y:S04]  /*43ab0*/  LDL.LU R15, [R1+0x25c] ;  /* 0x00025c00010f7983 */ /* 0x000ee80000300800 */
[----:B---3--:R-:W-:Y:S04]  /*43ac0*/  STL.64 [R1+0x2cc8], R14 ;  /* 0x002cc80e01007387 */ /* 0x008fe80000100a00 */
[----:B----4-:R0:W-:Y:S04]  /*43ad0*/  STL.64 [R1+0x2cc0], R12 ;  /* 0x002cc00c01007387 */ /* 0x0101e80000100a00 */
[----:B0-----:R-:W3:Y:S04]  /*43ae0*/  LDL.LU R12, [R1+0x240] ;  /* 0x00024000010c7983 */ /* 0x001ee80000300800 */
[----:B------:R-:W3:Y:S04]  /*43af0*/  LDL.LU R13, [R1+0x244] ;  /* 0x00024400010d7983 */ /* 0x000ee80000300800 */
[----:B------:R-:W3:Y:S04]  /*43b00*/  LDL.LU R14, [R1+0x248] ;  /* 0x00024800010e7983 */ /* 0x000ee80000300800 */
[----:B------:R-:W3:Y:S04]  /*43b10*/  LDL.LU R15, [R1+0x24c] ;  /* 0x00024c00010f7983 */ /* 0x000ee80000300800 */
[----:B------:R0:W-:Y:S04]  /*43b20*/  STL.64 [R1+0x108], R26 ;  /* 0x0001081a01007387 */ /* 0x0001e80000100a00 */
[----:B0-----:R-:W4:Y:S04]  /*43b30*/  LDL R27, [R1+0x6d0] ;  /* 0x0006d000011b7983 */ /* 0x001f280000100800 */
[----:B------:R-:W-:Y:S04]  /*43b40*/  STL.64 [R1+0xf8], R22 ;  /* 0x0000f81601007387 */ /* 0x000fe80000100a00 */
[----:B------:R0:W-:Y:S04]  /*43b50*/  STL.64 [R1+0x2bd0], R20 ;  /* 0x002bd01401007387 */ /* 0x0001e80000100a00 */
[----:B0-----:R-:W4:Y:S04]  /*43b60*/  LDL.LU R20, [R1+0x360] ;  /* 0x0003600001147983 */ /* 0x001f280000300800 */
[----:B------:R-:W-:Y:S04]  /*43b70*/  STL [R1+0x2a64], R0 ;  /* 0x002a640001007387 */ /* 0x000fe80000100800 */
[----:B------:R-:W-:Y:S04]  /*43b80*/  STL [R1+0x2a60], R2 ;  /* 0x002a600201007387 */ /* 0x000fe80000100800 */
[----:B------:R-:W-:Y:S04]  /*43b90*/  STL.64 [R1+0x170], R16 ;  /* 0x0001701001007387 */ /* 0x000fe80000100a00 */
        /* <DEDUP_REMOVED lines=15> */
[----:B------:R0:W-:Y:S04]  /*43c90*/  STL.64 [R1+0x188], R18 ;  /* 0x0001881201007387 */ /* 0x0001e80000100a00 */
[----:B0-----:R-:W3:Y:S04]  /*43ca0*/  LDL.LU.64 R18, [R1+0x2cd8] ;  /* 0x002cd80001127983 */ /* 0x001ee80000300a00 */
[----:B------:R-:W3:Y:S02]  /*43cb0*/  LDL.LU.64 R16, [R1+0x2cd0] ;  /* 0x002cd00001107983 */ /* 0x000ee40000300a00 */
[----:B---3--:R-:W-:Y:S02]  /*43cc0*/  HMMA.16816.F32 R4, R16, R6, R12 ;  /* 0x000000061004723c */ /* 0x008fe4000000180c */
[----:B------:R-:W3:Y:S04]  /*43cd0*/  LDL.LU.64 R14, [R1+0x2cc8] ;  /* 0x002cc800010e7983 */ /* 0x000ee80000300a00 */
[----:B------:R-:W3:-:S15]  /*43ce0*/  LDL.LU.64 R12, [R1+0x2cc0] ;  /* 0x002cc000010c7983 */ /* 0x000ede0000300a00 */
[----:B------:R-:W-:-:S02]  /*43cf0*/  NOP ;  /* 0x0000000000007918 */ /* 0x000fc40000000000 */
[----:B------:R-:W-:Y:S04]  /*43d00*/  STL.64 [R1+0x2c0], R4 ;  /* 0x0002c00401007387 */ /* 0x000fe80000100a00 */
[----:B------:R-:W-:Y:S04]  /*43d10*/  STL.64 [R1+0x2c8], R6 ;  /* 0x0002c80601007387 */ /* 0x000fe80000100a00 */
[----:B------:R-:W0:Y:S04]  /*43d20*/  LDSM.16.M88.4 R4, [R8+UR5+0xd000] ;  /* 0x00d000050804783b */ /* 0x000e280008000200 */
[----:B0-----:R-:W-:Y:S04]  /*43d30*/  STL.64 [R1+0x160], R4 ;  /* 0x0001600401007387 */ /* 0x001fe80000100a00 */
[----:B------:R-:W-:Y:S04]  /*43d40*/  STL.64 [R1+0x168], R6 ;  /* 0x0001680601007387 */ /* 0x000fe80000100a00 */
[----:B------:R-:W0:Y:S04]  /*43d50*/  LDSM.16.M88.4 R4, [R8+UR5+0xe000] ;  /* 0x00e000050804783b */ /* 0x000e280008000200 */
[----:B0-----:R-:W-:Y:S04]  /*43d60*/  STL.64 [R1+0x150], R4 ;  /* 0x0001500401007387 */ /* 0x001fe80000100a00 */
[----:B------:R0:W-:Y:S04]  /*43d70*/  STL.64 [R1+0x158], R6 ;  /* 0x0001580601007387 */ /* 0x0001e80000100a00 */
[----:B0-----:R-:W3:Y:S01]  /*43d80*/  LDL.LU.64 R6, [R1+0x2cb8] ;  /* 0x002cb80001067983 */ /* 0x001ee20000300a00 */
[----:B------:R-:W-:-:S02]  /*43d90*/  IMAD.MOV.U32 R21, RZ, RZ, R11 ;  /* 0x000000ffff157224 */ /* 0x000fc400078e000b */
[----:B------:R-:W-:Y:S02]  /*43da0*/  IMAD.MOV.U32 R22, RZ, RZ, R10 ;  /* 0x000000ffff167224 */ /* 0x000fe400078e000a */
[----:B--2---:R-:W-:Y:S02]  /*43db0*/  IMAD.MOV.U32 R23, RZ, RZ, R9 ;  /* 0x000000ffff177224 */ /* 0x004fe400078e0009 */
[----:B------:R-:W0:Y:S04]  /*43dc0*/  LDSM.16.M88.4 R8, [R8+UR5+0xf000] ;  /* 0x00f000050808783b */ /* 0x000e280008000200 */
[----:B0-----:R-:W-:Y:S04]  /*43dd0*/  STL.64 [R1+0x270], R8 ;  /* 0x0002700801007387 */ /* 0x001fe80000100a00 */
[----:B------:R-:W-:Y:S04]  /*43de0*/  STL.64 [R1+0x278], R10 ;  /* 0x0002780a01007387 */ /* 0x000fe80000100a00 */
[----:B----4-:R-:W0:Y:S04]  /*43df0*/  LDSM.16.MT88.4 R8, [R27+UR5+0x10800] ;  /* 0x010800051b08783b */ /* 0x010e280008004200 */
[----:B------:R-:W-:Y:S04]  /*43e00*/  STL [R1+0x2be0], R27 ;  /* 0x002be01b01007387 */ /* 0x000fe80000100800 */
[----:B------:R1:W-:Y:S04]  /*43e10*/  STL.64 [R1+0x2bd8], R24 ;  /* 0x002bd81801007387 */ /* 0x0003e80000100a00 */
[----:B-1----:R-:W2:Y:S04]  /*43e20*/  LDL.LU.64 R24, [R1+0x120] ;  /* 0x0001200001187983 */ /* 0x002ea80000300a00 */
[----:B0-----:R-:W-:Y:S04]  /*43e30*/  STL.64 [R1+0x2b08], R10 ;  /* 0x002b080a01007387 */ /* 0x001fe80000100a00 */
[----:B------:R0:W-:Y:S04]  /*43e40*/  STL.64 [R1+0x2b00], R8 ;  /* 0x002b000801007387 */ /* 0x0001e80000100a00 */
[----:B0-----:R-:W4:Y:S04]  /*43e50*/  LDL.LU R8, [R1+0x370] ;  /* 0x0003700001087983 */ /* 0x001f280000300800 */
[----:B------:R-:W4:Y:S04]  /*43e60*/  LDL.LU R9, [R1+0x374] ;  /* 0x0003740001097983 */ /* 0x000f280000300800 */
[----:B------:R-:W4:Y:S01]  /*43e70*/  LDL.LU R10, [R1+0x378] ;  /* 0x00037800010a7983 */ /* 0x000f220000300800 */
[----:B---3--:R-:W-:Y:S03]  /*43e80*/  HMMA.16816.F32 R4, R16, R6, R12 ;  /* 0x000000061004723c */ /* 0x008fe6000000180c */
[----:B------:R-:W3:Y:S04]  /*43e90*/  LDL.LU.64 R14, [R1+0x2cb0] ;  /* 0x002cb000010e7983 */ /* 0x000ee80000300a00 */
[----:B------:R-:W3:-:S15]  /*43ea0*/  LDL.LU.64 R12, [R1+0x2ca8] ;  /* 0x002ca800010c7983 */ /* 0x000ede0000300a00 */
[----:B------:R-:W-:-:S01]  /*43eb0*/  NOP ;  /* 0x0000000000007918 */ /* 0x000fc20000000000 */
[----:B------:R-:W-:Y:S04]  /*43ec0*/  STL.64 [R1+0x2b0], R4 ;  /* 0x0002b00401007387 */ /* 0x000fe80000100a00 */
[----:B------:R0:W-:Y:S04]  /*43ed0*/  STL.64 [R1+0x2b8], R6 ;  /* 0x0002b80601007387 */ /* 0x0001e80000100a00 */
[----:B0-----:R-:W3:Y:S02]  /*43ee0*/  LDL.LU.64 R6, [R1+0x2ca0] ;  /* 0x002ca00001067983 */ /* 0x001ee40000300a00 */
[----:B---3--:R-:W-:Y:S02]  /*43ef0*/  HMMA.16816.F32 R4, R16, R6, R12 ;  /* 0x000000061004723c */ /* 0x008fe4000000180c */
[----:B------:R-:W3:Y:S04]  /*43f00*/  LDL.LU.64 R14, [R1+0x2c98] ;  /* 0x002c9800010e7983 */ /* 0x000ee80000300a00 */
[----:B------:R-:W3:-:S15]  /*43f10*/  LDL.LU.64 R12, [R1+0x2c90] ;  /* 0x002c9000010c7983 */ /* 0x000ede0000300a00 */
[----:B------:R-:W-:-:S02]  /*43f20*/  NOP ;  /* 0x0000000000007918 */ /* 0x000fc40000000000 */
        /* <DEDUP_REMOVED lines=37> */
[----:B0-----:R-:W3:Y:S01]  /*44180*/  LDL.LU.64 R6, [R1+0x2c10] ;  /* 0x002c100001067983 */ /* 0x001ee20000300a00 */
[----:B------:R-:W-:Y:S01]  /*44190*/  IMAD.MOV.U32 R11, RZ, RZ, R29 ;  /* 0x000000ffff0b7224 */ /* 0x000fe200078e001d */
[----:B---3--:R-:W-:Y:S02]  /*441a0*/  HMMA.16816.F32 R16, R16, R6, R12 ;  /* 0x000000061010723c */ /* 0x008fe4000000180c */
[----:B------:R-:W4:Y:S04]  /*441b0*/  LDL.LU.64 R12, [R1+0x2c08] ;  /* 0x002c0800010c7983 */ /* 0x000f280000300a00 */
[----:B------:R-:W4:Y:S04]  /*441c0*/  LDL.LU.64 R6, [R1+0x2c00] ;  /* 0x002c000001067983 */ /* 0x000f280000300a00 */
[----:B------:R-:W4:-:S13]  /*441d0*/  LDL.LU.64 R4, [R1+0x2bf8] ;  /* 0x002bf80001047983 */ /* 0x000f1a0000300a00 */
[----:B------:R-:W-:Y:S04]  /*441e0*/  STL.64 [R1+0x220], R16 ;  /* 0x0002201001007387 */ /* 0x000fe80000100a00 */
[----:B------:R0:W-:Y:S04]  /*441f0*/  STL.64 [R1+0x228], R18 ;  /* 0x0002281201007387 */ /* 0x0001e80000100a00 */
[----:B------:R-:W3:Y:S01]  /*44200*/  LDL.LU R15, [R1+0x2bf0] ;  /* 0x002bf000010f7983 */ /* 0x000ee20000300800 */
[C---:B----4-:R-:W-:Y:S06]  /*44210*/  HMMA.16816.F32 R8, R4.reuse, R12, R8 ;  /* 0x0000000c0408723c */ /* 0x050fec0000001808 */
[----:B--2---:R-:W-:Y:S01]  /*44220*/  HMMA.16816.F32 R20, R4, R24, R20 ;  /* 0x000000180414723c */ /* 0x004fe20000001814 */
[----:B0-----:R-:W-:-:S02]  /*44230*/  IMAD.MOV.U32 R19, RZ, RZ, R12 ;  /* 0x000000ffff137224 */ /* 0x001fc400078e000c */
[----:B------:R-:W-:Y:S02]  /*44240*/  IMAD.MOV.U32 R18, RZ, RZ, R13 ;  /* 0x000000ffff127224 */ /* 0x000fe400078e000d */
[----:B---3--:R-:W0:-:S12]  /*44250*/  LDSM.16.MT88.4 R12, [R15+UR5+0x10c00] ;  /* 0x010c00050f0c783b */ /* 0x008e180008004200 */
[----:B------:R1:W-:Y:S01]  /*44260*/  STL.64 [R1+0x210], R8 ;  /* 0x0002100801007387 */ /* 0x0003e20000100a00 */
[----:B------:R-:W-:-:S03]  /*44270*/  IMAD.MOV.U32 R29, RZ, RZ, R11 ;  /* 0x000000ffff1d7224 */ /* 0x000fc600078e000b */
[----:B------:R-:W-:Y:S03]  /*44280*/  STL [R1+0x218], R10 ;  /* 0x0002180a01007387 */ /* 0x000fe60000100800 */
[----:B------:R-:W-:Y:S01]  /*44290*/  IMAD.MOV.U32 R2, RZ, RZ, R23 ;  /* 0x000000ffff027224 */ /* 0x000fe200078e0017 */
[----:B------:R-:W-:Y:S01]  /*442a0*/  STL.64 [R1+0x2b58], R18 ;  /* 0x002b581201007387 */ /* 0x000fe20000100a00 */
[----:B------:R-:W-:-:S03]  /*442b0*/  IMAD.MOV.U32 R0, RZ, RZ, R22 ;  /* 0x000000ffff007224 */ /* 0x000fc600078e0016 */
[----:B------:R-:W-:Y:S04]  /*442c0*/  STL [R1+0x2a88], R29 ;  /* 0x002a881d01007387 */ /* 0x000fe80000100800 */
[----:B------:R-:W-:Y:S01]  /*442d0*/  STL.64 [R1+0x200], R20 ;  /* 0x0002001401007387 */ /* 0x000fe20000100a00 */
[----:B-1----:R-:W-:Y:S02]  /*442e0*/  IMAD.MOV.U32 R9, RZ, RZ, R24 ;  /* 0x000000ffff097224 */ /* 0x002fe400078e0018 */
[----:B------:R-:W-:-:S05]  /*442f0*/  IMAD.MOV.U32 R8, RZ, RZ, R25 ;  /* 0x000000ffff087224 */ /* 0x000fca00078e0019 */
[----:B------:R-:W-:Y:S04]  /*44300*/  STL.64 [R1+0x2be8], R8 ;  /* 0x002be80801007387 */ /* 0x000fe80000100a00 */
[----:B------:R-:W-:Y:S04]  /*44310*/  STL [R1+0x2a90], R2 ;  /* 0x002a900201007387 */ /* 0x000fe80000100800 */
[----:B------:R-:W-:Y:S04]  /*44320*/  STL [R1+0x2a8c], R0 ;  /* 0x002a8c0001007387 */ /* 0x000fe80000100800 */
[----:B------:R-:W2:Y:S04]  /*44330*/  LDL.64 R16, [R1+0x1b0] ;  /* 0x0001b00001107983 */ /* 0x000ea80000100a00 */
[----:B--2---:R1:W-:Y:S04]  /*44340*/  STL.64 [R1+0x2b68], R16 ;  /* 0x002b681001007387 */ /* 0x0043e80000100a00 */
[----:B-1----:R-:W2:Y:S04]  /*44350*/  LDL.LU.64 R16, [R1+0x1d0] ;  /* 0x0001d00001107983 */ /* 0x002ea80000300a00 */
[----:B--2---:R1:W-:Y:S04]  /*44360*/  STL.64 [R1+0x2b80], R16 ;  /* 0x002b801001007387 */ /* 0x0043e80000100a00 */
[----:B-1----:R-:W2:Y:S04]  /*44370*/  LDL.64 R16, [R1+0x170] ;  /* 0x0001700001107983 */ /* 0x002ea80000100a00 */
[----:B--2---:R1:W-:Y:S04]  /*44380*/  STL.64 [R1+0x2b98], R16 ;  /* 0x002b981001007387 */ /* 0x0043e80000100a00 */
[----:B-1----:R-:W2:Y:S04]  /*44390*/  LDL.64 R16, [R1+0x140] ;  /* 0x0001400001107983 */ /* 0x002ea80000100a00 */
[----:B--2---:R1:W-:Y:S04]  /*443a0*/  STL.64 [R1+0x2bb0], R16 ;  /* 0x002bb01001007387 */ /* 0x0043e80000100a00 */
[----:B-1----:R-:W2:Y:S04]  /*443b0*/  LDL.LU.64 R16, [R1+0xe0] ;  /* 0x0000e00001107983 */ /* 0x002ea80000300a00 */
[----:B--2---:R1:W-:Y:S04]  /*443c0*/  STL.64 [R1+0x2bc8], R16 ;  /* 0x002bc81001007387 */ /* 0x0043e80000100a00 */
[----:B-1----:R-:W2:Y:S04]  /*443d0*/  LDL.LU R16, [R1+0x430] ;  /* 0x0004300001107983 */ /* 0x002ea80000300800 */
[----:B------:R-:W2:Y:S04]  /*443e0*/  LDL.LU R17, [R1+0x434] ;  /* 0x0004340001117983 */ /* 0x000ea80000300800 */
[----:B------:R-:W2:Y:S04]  /*443f0*/  LDL.LU R18, [R1+0x438] ;  /* 0x0004380001127983 */ /* 0x000ea80000300800 */
[----:B------:R-:W2:Y:S04]  /*44400*/  LDL.LU R19, [R1+0x43c] ;  /* 0x00043c0001137983 */ /* 0x000ea80000300800 */
[----:B------:R-:W3:Y:S04]  /*44410*/  LDL.LU R20, [R1+0x440] ;  /* 0x0004400001147983 */ /* 0x000ee80000300800 */
[----:B------:R-:W3:Y:S04]  /*44420*/  LDL.LU R21, [R1+0x444] ;  /* 0x0004440001157983 */ /* 0x000ee80000300800 */
[----:B------:R-:W3:Y:S04]  /*44430*/  LDL.LU R22, [R1+0x448] ;  /* 0x0004480001167983 */ /* 0x000ee80000300800 */
[----:B------:R-:W3:Y:S04]  /*44440*/  LDL.LU R23, [R1+0x44c] ;  /* 0x00044c0001177983 */ /* 0x000ee80000300800 */
[----:B------:R-:W4:Y:S04]  /*44450*/  LDL.LU R8, [R1+0x450] ;  /* 0x0004500001087983 */ /* 0x000f280000300800 */
[----:B------:R-:W4:Y:S04]  /*44460*/  LDL.LU R9, [R1+0x454] ;  /* 0x0004540001097983 */ /* 0x000f280000300800 */
[----:B------:R-:W4:Y:S04]  /*44470*/  LDL.LU R10, [R1+0x458] ;  /* 0x00045800010a7983 */ /* 0x000f280000300800 */
[----:B------:R-:W4:Y:S04]  /*44480*/  LDL.LU R11, [R1+0x45c] ;  /* 0x00045c00010b7983 */ /* 0x000f280000300800 */
[----:B------:R-:W4:Y:S04]  /*44490*/  LDL.LU.64 R24, [R1+0x110] ;  /* 0x0001100001187983 */ /* 0x000f280000300a00 */
[----:B0-----:R-:W-:Y:S04]  /*444a0*/  STL.64 [R1+0x2990], R14 ;  /* 0x0029900e01007387 */ /* 0x001fe80000100a00 */
[----:B------:R0:W-:Y:S04]  /*444b0*/  STL.64 [R1+0x2988], R12 ;  /* 0x0029880c01007387 */ /* 0x0001e80000100a00 */
[----:B0-----:R-:W2:Y:S04]  /*444c0*/  LDL.LU.64 R12, [R1+0x1a0] ;  /* 0x0001a000010c7983 */ /* 0x001ea80000300a00 */
[----:B--2---:R0:W-:Y:S04]  /*444d0*/  STL.64 [R1+0x2b60], R12 ;  /* 0x002b600c01007387 */ /* 0x0041e80000100a00 */
[----:B0-----:R-:W2:Y:S04]  /*444e0*/  LDL.LU R12, [R1+0x3e0] ;  /* 0x0003e000010c7983 */ /* 0x001ea80000300800 */
[----:B------:R-:W2:Y:S04]  /*444f0*/  LDL.LU R13, [R1+0x3e4] ;  /* 0x0003e400010d7983 */ /* 0x000ea80000300800 */
[----:B------:R-:W3:Y:S04]  /*44500*/  LDL.LU R14, [R1+0x3e8] ;  /* 0x0003e800010e7983 */ /* 0x000ee80000300800 */
[----:B------:R-:W3:Y:S04]  /*44510*/  LDL.LU R15, [R1+0x3ec] ;  /* 0x0003ec00010f7983 */ /* 0x000ee80000300800 */
[----:B---3--:R-:W-:Y:S04]  /*44520*/  STL.64 [R1+0x2b78], R14 ;  /* 0x002b780e01007387 */ /* 0x008fe80000100a00 */
        /* <DEDUP_REMOVED lines=10> */
[----:B------:R-:W3:Y:S01]  /*445d0*/  LDL.LU R15, [R1+0x40c] ;  /* 0x00040c00010f7983 */ /* 0x000ee20000300800 */
[----:B----4-:R-:W-:Y:S03]  /*445e0*/  HMMA.16816.F32 R8, R4, R24, R8 ;  /* 0x000000180408723c */ /* 0x010fe60000001808 */
        /* <DEDUP_REMOVED lines=10> */
[----:B------:R-:W2:Y:S04]  /*44690*/  LDL.LU R14, [R1+0x428] ;  /* 0x00042800010e7983 */ /* 0x000ea80000300800 */
[----:B------:R-:W2:Y:S04]  /*446a0*/  LDL.LU R15, [R1+0x42c] ;  /* 0x00042c00010f7983 */ /* 0x000ea80000300800 */
[----:B------:R0:W-:Y:S04]  /*446b0*/  STL.64 [R1+0x1f0], R8 ;  /* 0x0001f00801007387 */ /* 0x0001e80000100a00 */
[----:B------:R1:W-:Y:S04]  /*446c0*/  STL.64 [R1+0x1f8], R10 ;  /* 0x0001f80a01007387 */ /* 0x0003e80000100a00 */
[----:B0-----:R-:W3:Y:S01]  /*446d0*/  LDL.LU.64 R8, [R1+0x2be8] ;  /* 0x002be80001087983 */ /* 0x001ee20000300a00 */
[----:B-1----:R-:W-:-:S02]  /*446e0*/  IMAD.MOV.U32 R11, RZ, RZ, R24 ;  /* 0x000000ffff0b7224 */ /* 0x002fc400078e0018 */
[----:B------:R-:W-:Y:S01]  /*446f0*/  IMAD.MOV.U32 R10, RZ, RZ, R25 ;  /* 0x000000ffff0a7224 */ /* 0x000fe200078e0019 */
[----:B------:R-:W4:Y:S04]  /*44700*/  LDL.LU R27, [R1+0x2be0] ;  /* 0x002be000011b7983 */ /* 0x000f280000300800 */
[----:B------:R-:W2:Y:S02]  /*44710*/  LDL.LU.64 R24, [R1+0x2bd8] ;  /* 0x002bd80001187983 */ /* 0x000ea40000300a00 */
[----:B--2---:R-:W-:-:S15]  /*44720*/  HMMA.16816.F32 R20, R4, R24, R20 ;  /* 0x000000180414723c */ /* 0x004fde0000001814 */
[----:B------:R-:W-:-:S08]  /*44730*/  NOP ;  /* 0x0000000000007918 */ /* 0x000fd00000000000 */
[----:B------:R0:W-:Y:S04]  /*44740*/  STL.64 [R1+0x1e0], R20 ;  /* 0x0001e01401007387 */ /* 0x0001e80000100a00 */
[----:B------:R-:W-:Y:S04]  /*44750*/  STL.64 [R1+0x1e8], R22 ;  /* 0x0001e81601007387 */ /* 0x000fe80000100a00 */
[----:B0-----:R-:W2:Y:S04]  /*44760*/  LDL.LU.64 R20, [R1+0x2bd0] ;  /* 0x002bd00001147983 */ /* 0x001ea80000300a00 */
[----:B------:R-:W-:Y:S01]  /*44770*/  STL.64 [R1+0x2ac0], R24 ;  /* 0x002ac01801007387 */ /* 0x000fe20000100a00 */
[----:B--2---:R-:W-:-:S15]  /*44780*/  HMMA.16816.F32 R16, R4, R20, R16 ;  /* 0x000000140410723c */ /* 0x004fde0000001810 */
[----:B------:R-:W-:-:S08]  /*44790*/  NOP ;  /* 0x0000000000007918 */ /* 0x000fd00000000000 */
[----:B------:R0:W-:Y:S04]  /*447a0*/  STL.64 [R1+0x1c0], R16 ;  /* 0x0001c01001007387 */ /* 0x0001e80000100a00 */
[----:B------:R-:W-:Y:S04]  /*447b0*/  STL.64 [R1+0x1c8], R18 ;  /* 0x0001c81201007387 */ /* 0x000fe80000100a00 */
[----:B0-----:R-:W2:Y:S04]  /*447c0*/  LDL.LU.64 R16, [R1+0x2bc8] ;  /* 0x002bc80001107983 */ /* 0x001ea80000300a00 */
[----:B------:R0:W-:Y:S04]  /*447d0*/  STL.64 [R1+0x2ac8], R20 ;  /* 0x002ac81401007387 */ /* 0x0001e80000100a00 */
[----:B0-----:R-:W3:Y:S04]  /*447e0*/  LDL.LU R20, [R1+0x3d0] ;  /* 0x0003d00001147983 */ /* 0x001ee80000300800 */
[----:B------:R-:W3:Y:S04]  /*447f0*/  LDL.LU R21, [R1+0x3d4] ;  /* 0x0003d40001157983 */ /* 0x000ee80000300800 */
[----:B------:R-:W3:Y:S04]  /*44800*/  LDL.LU R22, [R1+0x3d8] ;  /* 0x0003d80001167983 */ /* 0x000ee80000300800 */
[----:B------:R-:W3:Y:S01]  /*44810*/  LDL.LU R23, [R1+0x3dc] ;  /* 0x0003dc0001177983 */ /* 0x000ee20000300800 */
        /* <DEDUP_REMOVED lines=10> */
[----:B--2---:R-:W-:Y:S06]  /*448c0*/  HMMA.16816.F32 R12, R4, R16, R12 ;  /* 0x00000010040c723c */ /* 0x004fec000000180c */
[----:B------:R-:W-:-:S15]  /*448d0*/  IMAD.MOV.U32 R2, RZ, RZ, R17 ;  /* 0x000000ffff027224 */ /* 0x000fde00078e0011 */
[----:B------:R-:W-:-:S02]  /*448e0*/  NOP ;  /* 0x0000000000007918 */ /* 0x000fc40000000000 */
[----:B------:R-:W-:Y:S04]  /*448f0*/  STL.64 [R1+0xc0], R12 ;  /* 0x0000c00c01007387 */ /* 0x000fe80000100a00 */
[----:B------:R0:W-:Y:S04]  /*44900*/  STL.64 [R1+0xc8], R14 ;  /* 0x0000c80e01007387 */ /* 0x0001e80000100a00 */
[----:B0-----:R-:W2:Y:S04]  /*44910*/  LDL.LU.64 R14, [R1+0x2ba8] ;  /* 0x002ba800010e7983 */ /* 0x001ea80000300a00 */
[----:B------:R-:W2:Y:S04]  /*44920*/  LDL.LU.64 R12, [R1+0x2ba0] ;  /* 0x002ba000010c7983 */ /* 0x000ea80000300a00 */
[----:B------:R-:W2:Y:S04]  /*44930*/  LDL.LU.64 R16, [R1+0x2b98] ;  /* 0x002b980001107983 */ /* 0x000ea80000300a00 */
        /* <DEDUP_REMOVED lines=22> */
[----:B------:R0:W-:Y:S04]  /*44aa0*/  STL.64 [R1+0x90], R12 ;  /* 0x0000900c01007387 */ /* 0x0001e80000100a00 */
[----:B------:R-:W-:Y:S04]  /*44ab0*/  STL.64 [R1+0x98], R14 ;  /* 0x0000980e01007387 */ /* 0x000fe80000100a00 */
[----:B0-----:R-:W3:Y:S01]  /*44ac0*/  LDL.LU.64 R12, [R1+0x2b60] ;  /* 0x002b6000010c7983 */ /* 0x001ee20000300a00 */
[----:B------:R-:W-:Y:S02]  /*44ad0*/  IMAD.MOV.U32 R29, RZ, RZ, R17 ;  /* 0x000000ffff1d7224 */ /* 0x000fe400078e0011 */
[----:B------:R-:W-:-:S02]  /*44ae0*/  IMAD.MOV.U32 R24, RZ, RZ, R11 ;  /* 0x000000ffff187224 */ /* 0x000fc400078e000b */
[----:B------:R-:W-:Y:S01]  /*44af0*/  IMAD.MOV.U32 R25, RZ, RZ, R10 ;  /* 0x000000ffff197224 */ /* 0x000fe200078e000a */
[----:B------:R-:W2:Y:S04]  /*44b00*/  LDL.LU.64 R18, [R1+0x2b58] ;  /* 0x002b580001127983 */ /* 0x000ea80000300a00 */
[----:B------:R-:W-:Y:S01]  /*44b10*/  STL [R1+0x2aac], R29 ;  /* 0x002aac1d01007387 */ /* 0x000fe20000100800 */
[----:B---3--:R-:W-:-:S15]  /*44b20*/  HMMA.16816.F32 R20, R4, R12, R20 ;  /* 0x0000000c0414723c */ /* 0x008fde0000001814 */
[----:B------:R-:W-:-:S08]  /*44b30*/  NOP ;  /* 0x0000000000007918 */ /* 0x000fd00000000000 */
[----:B------:R0:W-:Y:S04]  /*44b40*/  STL.64 [R1+0x80], R20 ;  /* 0x0000801401007387 */ /* 0x0001e80000100a00 */
[----:B------:R1:W-:Y:S04]  /*44b50*/  STL.64 [R1+0x88], R22 ;  /* 0x0000881601007387 */ /* 0x0003e80000100a00 */
[----:B------:R3:W-:Y:S04]  /*44b60*/  STL.64 [R1+0x2ad0], R24 ;  /* 0x002ad01801007387 */ /* 0x0007e80000100a00 */
[----:B0-----:R-:W4:Y:S04]  /*44b70*/  LDL.LU R20, [R1+0x310] ;  /* 0x0003100001147983 */ /* 0x001f280000300800 */
[----:B------:R-:W4:Y:S04]  /*44b80*/  LDL.LU R21, [R1+0x314] ;  /* 0x0003140001157983 */ /* 0x000f280000300800 */
[----:B-1----:R-:W2:Y:S04]  /*44b90*/  LDL.LU R22, [R1+0x318] ;  /* 0x0003180001167983 */ /* 0x002ea80000300800 */
[----:B------:R-:W2:Y:S01]  /*44ba0*/  LDL.LU R23, [R1+0x31c] ;  /* 0x00031c0001177983 */ /* 0x000ea20000300800 */
[----:B---3--:R-:W-:-:S02]  /*44bb0*/  IMAD.MOV.U32 R25, RZ, RZ, R8 ;  /* 0x000000ffff197224 */ /* 0x008fc400078e0008 */
[----:B------:R-:W-:Y:S01]  /*44bc0*/  IMAD.MOV.U32 R24, RZ, RZ, R9 ;  /* 0x000000ffff187224 */ /* 0x000fe200078e0009 */
[----:B--2---:R-:W-:Y:S04]  /*44bd0*/  STL.64 [R1+0x2ae0], R22 ;  /* 0x002ae01601007387 */ /* 0x004fe80000100a00 */
[----:B----4-:R-:W-:Y:S04]  /*44be0*/  STL.64 [R1+0x2ad8], R20 ;  /* 0x002ad81401007387 */ /* 0x010fe80000100a00 */
[----:B------:R-:W2:Y:S04]  /*44bf0*/  LDL.LU R8, [R1+0x3a0] ;  /* 0x0003a00001087983 */ /* 0x000ea80000300800 */
[----:B------:R-:W2:Y:S04]  /*44c00*/  LDL.LU R9, [R1+0x3a4] ;  /* 0x0003a40001097983 */ /* 0x000ea80000300800 */
[----:B------:R-:W3:Y:S04]  /*44c10*/  LDL.LU R10, [R1+0x3a8] ;  /* 0x0003a800010a7983 */ /* 0x000ee80000300800 */
[----:B------:R-:W3:Y:S04]  /*44c20*/  LDL.LU R11, [R1+0x3ac] ;  /* 0x0003ac00010b7983 */ /* 0x000ee80000300800 */
[----:B------:R-:W4:Y:S01]  /*44c30*/  LDL.LU.64 R16, [R1+0x180] ;  /* 0x0001800001107983 */ /* 0x000f220000300a00 */
[----:B------:R-:W-:-:S02]  /*44c40*/  IMAD.MOV.U32 R0, RZ, RZ, R12 ;  /* 0x000000ffff007224 */ /* 0x000fc400078e000c */
[----:B------:R-:W-:Y:S01]  /*44c50*/  IMAD.MOV.U32 R2, RZ, RZ, R13 ;  /* 0x000000ffff027224 */ /* 0x000fe200078e000d */
[----:B----4-:R0:W-:Y:S04]  /*44c60*/  STL.64 [R1+0x2b40], R16 ;  /* 0x002b401001007387 */ /* 0x0101e80000100a00 */
[----:B------:R-:W4:Y:S04]  /*44c70*/  LDL.LU R12, [R1+0x460] ;  /* 0x00046000010c7983 */ /* 0x000f280000300800 */
[----:B------:R-:W4:Y:S04]  /*44c80*/  LDL.LU R13, [R1+0x464] ;  /* 0x00046400010d7983 */ /* 0x000f280000300800 */
[----:B------:R-:W2:Y:S04]  /*44c90*/  LDL.LU R14, [R1+0x468] ;  /* 0x00046800010e7983 */ /* 0x000ea80000300800 */
[----:B------:R-:W2:Y:S04]  /*44ca0*/  LDL.LU R15, [R1+0x46c] ;  /* 0x00046c00010f7983 */ /* 0x000ea80000300800 */
[----:B0-----:R-:W3:Y:S04]  /*44cb0*/  LDL.64 R16, [R1+0x190] ;  /* 0x0001900001107983 */ /* 0x001ee80000100a00 */
[----:B--2---:R-:W-:Y:S04]  /*44cc0*/  STL.64 [R1+0x2b28], R14 ;  /* 0x002b280e01007387 */ /* 0x004fe80000100a00 */
[----:B----4-:R0:W-:Y:S04]  /*44cd0*/  STL.64 [R1+0x2b20], R12 ;  /* 0x002b200c01007387 */ /* 0x0101e80000100a00 */
[----:B0-----:R-:W2:Y:S04]  /*44ce0*/  LDL.64 R12, [R1+0x160] ;  /* 0x00016000010c7983 */ /* 0x001ea80000100a00 */
[----:B--2---:R0:W-:Y:S04]  /*44cf0*/  STL.64 [R1+0x2b38], R12 ;  /* 0x002b380c01007387 */ /* 0x0041e80000100a00 */
[----:B0-----:R-:W2:Y:S04]  /*44d00*/  LDL.LU R12, [R1+0x3b0] ;  /* 0x0003b000010c7983 */ /* 0x001ea80000300800 */
[----:B------:R-:W2:Y:S04]  /*44d10*/  LDL.LU R13, [R1+0x3b4] ;  /* 0x0003b400010d7983 */ /* 0x000ea80000300800 */
[----:B------:R-:W4:Y:S04]  /*44d20*/  LDL.LU R14, [R1+0x3b8] ;  /* 0x0003b800010e7983 */ /* 0x000f280000300800 */
[----:B------:R-:W4:Y:S04]  /*44d30*/  LDL.LU R15, [R1+0x3bc] ;  /* 0x0003bc00010f7983 */ /* 0x000f280000300800 */
[----:B----4-:R-:W-:Y:S04]  /*44d40*/  STL.64 [R1+0x2b50], R14 ;  /* 0x002b500e01007387 */ /* 0x010fe80000100a00 */
[----:B--2---:R0:W-:Y:S04]  /*44d50*/  STL.64 [R1+0x2b48], R12 ;  /* 0x002b480c01007387 */ /* 0x0041e80000100a00 */
[----:B0-----:R-:W2:Y:S04]  /*44d60*/  LDL.LU R12, [R1+0x3c0] ;  /* 0x0003c000010c7983 */ /* 0x001ea80000300800 */
[----:B------:R-:W2:Y:S04]  /*44d70*/  LDL.LU R13, [R1+0x3c4] ;  /* 0x0003c400010d7983 */ /* 0x000ea80000300800 */
[----:B------:R-:W2:Y:S04]  /*44d80*/  LDL.LU R14, [R1+0x3c8] ;  /* 0x0003c800010e7983 */ /* 0x000ea80000300800 */
[----:B------:R-:W2:Y:S04]  /*44d90*/  LDL.LU R15, [R1+0x3cc] ;  /* 0x0003cc00010f7983 */ /* 0x000ea80000300800 */
[----:B---3--:R-:W-:Y:S04]  /*44da0*/  STL.64 [R1+0x2b18], R10 ;  /* 0x002b180a01007387 */ /* 0x008fe80000100a00 */
[----:B------:R0:W-:Y:S04]  /*44db0*/  STL.64 [R1+0x2b10], R8 ;  /* 0x002b100801007387 */ /* 0x0001e80000100a00 */
[----:B0-----:R-:W3:Y:S04]  /*44dc0*/  LDL.LU.64 R8, [R1+0x150] ;  /* 0x0001500001087983 */ /* 0x001ee80000300a00 */
[----:B---3--:R0:W-:Y:S04]  /*44dd0*/  STL.64 [R1+0x2b30], R8 ;  /* 0x002b300801007387 */ /* 0x0081e80000100a00 */
[----:B0-----:R-:W3:Y:S04]  /*44de0*/  LDL.LU R8, [R1+0x470] ;  /* 0x0004700001087983 */ /* 0x001ee80000300800 */
[----:B------:R-:W3:Y:S04]  /*44df0*/  LDL.LU R9, [R1+0x474] ;  /* 0x0004740001097983 */ /* 0x000ee80000300800 */
[----:B------:R-:W3:Y:S04]  /*44e00*/  LDL.LU R10, [R1+0x478] ;  /* 0x00047800010a7983 */ /* 0x000ee80000300800 */
[----:B------:R-:W3:Y:S04]  /*44e10*/  LDL.LU R11, [R1+0x47c] ;  /* 0x00047c00010b7983 */ /* 0x000ee80000300800 */
[----:B------:R-:W-:Y:S04]  /*44e20*/  STL.64 [R1+0x2ae8], R24 ;  /* 0x002ae81801007387 */ /* 0x000fe80000100a00 */
[----:B------:R-:W4:Y:S04]  /*44e30*/  LDL.LU R20, [R1+0x330] ;  /* 0x0003300001147983 */ /* 0x000f280000300800 */
[----:B------:R-:W4:Y:S04]  /*44e40*/  LDL.LU R21, [R1+0x334] ;  /* 0x0003340001157983 */ /* 0x000f280000300800 */
[----:B------:R-:W3:Y:S04]  /*44e50*/  LDL.LU R22, [R1+0x338] ;  /* 0x0003380001167983 */ /* 0x000ee80000300800 */
[----:B------:R-:W3:Y:S01]  /*44e60*/  LDL.LU R23, [R1+0x33c] ;  /* 0x00033c0001177983 */ /* 0x000ee20000300800 */
[C---:B--2---:R-:W-:Y:S06]  /*44e70*/  HMMA.16816.F32 R12, R4.reuse, R16, R12 ;  /* 0x00000010040c723c */ /* 0x044fec000000180c */
[----:B------:R-:W-:Y:S01]  /*44e80*/  IMAD.MOV.U32 R29, RZ, RZ, R17 ;  /* 0x000000ffff1d7224 */ /* 0x000fe200078e0011 */
[----:B---3--:R-:W-:Y:S04]  /*44e90*/  STL.64 [R1+0x2af8], R22 ;  /* 0x002af81601007387 */ /* 0x008fe80000100a00 */
[----:B----4-:R0:W-:Y:S04]  /*44ea0*/  STL.64 [R1+0x2af0], R20 ;  /* 0x002af01401007387 */ /* 0x0101e80000100a00 */
[----:B0-----:R-:W2:Y:S04]  /*44eb0*/  LDL.LU R20, [R1+0x350] ;  /* 0x0003500001147983 */ /* 0x001ea80000300800 */
[----:B------:R-:W2:Y:S04]  /*44ec0*/  LDL.LU R21, [R1+0x354] ;  /* 0x0003540001157983 */ /* 0x000ea80000300800 */
[----:B------:R-:W2:Y:S04]  /*44ed0*/  LDL.LU R22, [R1+0x358] ;  /* 0x0003580001167983 */ /* 0x000ea80000300800 */
[----:B------:R-:W2:Y:S04]  /*44ee0*/  LDL.LU R23, [R1+0x35c] ;  /* 0x00035c0001177983 */ /* 0x000ea80000300800 */
[----:B------:R-:W-:Y:S04]  /*44ef0*/  STL [R1+0x2ab4], R2 ;  /* 0x002ab40201007387 */ /* 0x000fe80000100800 */
[----:B------:R-:W-:Y:S04]  /*44f00*/  STL [R1+0x2ab0], R0 ;  /* 0x002ab00001007387 */ /* 0x000fe80000100800 */
[----:B------:R-:W-:Y:S04]  /*44f10*/  STL.64 [R1+0x70], R12 ;  /* 0x0000700c01007387 */ /* 0x000fe80000100a00 */
[----:B------:R0:W-:Y:S04]  /*44f20*/  STL.64 [R1+0x78], R14 ;  /* 0x0000780e01007387 */ /* 0x0001e80000100a00 */
[----:B0-----:R-:W3:Y:S04]  /*44f30*/  LDL.LU.64 R14, [R1+0x2b50] ;  /* 0x002b5000010e7983 */ /* 0x001ee80000300a00 */
[----:B------:R-:W3:Y:S04]  /*44f40*/  LDL.LU.64 R12, [R1+0x2b48] ;  /* 0x002b4800010c7983 */ /* 0x000ee80000300a00 */
[----:B------:R-:W3:Y:S04]  /*44f50*/  LDL.LU.64 R16, [R1+0x2b40] ;  /* 0x002b400001107983 */ /* 0x000ee80000300a00 */
[----:B------:R-:W-:Y:S01]  /*44f60*/  STL [R1+0x2ab8], R29 ;  /* 0x002ab81d01007387 */ /* 0x000fe20000100800 */
[----:B---3--:R-:W-:-:S15]  /*44f70*/  HMMA.16816.F32 R12, R4, R16, R12 ;  /* 0x00000010040c723c */ /* 0x008fde000000180c */
[----:B------:R-:W-:-:S08]  /*44f80*/  NOP ;  /* 0x0000000000007918 */ /* 0x000fd00000000000 */
[----:B------:R0:W-:Y:S04]  /*44f90*/  STL.64 [R1+0x60], R12 ;  /* 0x0000600c01007387 */ /* 0x0001e80000100a00 */
[----:B------:R-:W-:Y:S04]  /*44fa0*/  STL.64 [R1+0x68], R14 ;  /* 0x0000680e01007387 */ /* 0x000fe80000100a00 */
[----:B0-----:R-:W3:Y:S01]  /*44fb0*/  LDL.LU.64 R12, [R1+0x2b38] ;  /* 0x002b3800010c7983 */ /* 0x001ee20000300a00 */
[----:B------:R-:W-:Y:S02]  /*44fc0*/  IMAD.MOV.U32 R24, RZ, RZ, R19 ;  /* 0x000000ffff187224 */ /* 0x000fe400078e0013 */
[----:B------:R-:W-:-:S02]  /*44fd0*/  IMAD.MOV.U32 R25, RZ, RZ, R18 ;  /* 0x000000ffff197224 */ /* 0x000fc400078e0012 */
[----:B------:R-:W-:Y:S02]  /*44fe0*/  IMAD.MOV.U32 R2, RZ, RZ, R16 ;  /* 0x000000ffff027224 */ /* 0x000fe400078e0010 */
[----:B------:R-:W-:Y:S02]  /*44ff0*/  IMAD.MOV.U32 R0, RZ, RZ, R17 ;  /* 0x000000ffff007224 */ /* 0x000fe400078e0011 */
[----:B------:R-:W0:Y:S04]  /*45000*/  LDSM.16.MT88.4 R16, [R27+UR5+0x10c00] ;  /* 0x010c00051b10783b */ /* 0x000e280008004200 */
[----:B0-----:R-:W-:Y:S04]  /*45010*/  STL.64 [R1+0x28a8], R18 ;  /* 0x0028a81201007387 */ /* 0x001fe80000100a00 */
[----:B------:R0:W-:Y:S04]  /*45020*/  STL.64 [R1+0x28a0], R16 ;  /* 0x0028a01001007387 */ /* 0x0001e80000100a00 */
[----:B0-----:R-:W4:Y:S04]  /*45030*/  LDL.LU.64 R16, [R1+0x270] ;  /* 0x0002700001107983 */ /* 0x001f280000300a00 */
[----:B------:R-:W2:Y:S01]  /*45040*/  LDL.LU.64 R18, [R1+0x278] ;  /* 0x0002780001127983 */ /* 0x000ea20000300a00 */
[----:B---3--:R-:W-:Y:S06]  /*45050*/  HMMA.16816.F32 R8, R4, R12, R8 ;  /* 0x0000000c0408723c */ /* 0x008fec0000001808 */
[----:B------:R-:W-:-:S15]  /*45060*/  IMAD.MOV.U32 R29, RZ, RZ, R13 ;  /* 0x000000ffff1d7224 */ /* 0x000fde00078e000d */
[----:B------:R-:W-:-:S02]  /*45070*/  NOP ;  /* 0x0000000000007918 */ /* 0x000fc40000000000 */
[----:B------:R0:W-:Y:S04]  /*45080*/  STL.64 [R1+0x50], R8 ;  /* 0x0000500801007387 */ /* 0x0001e80000100a00 */
[----:B------:R1:W-:Y:S04]  /*45090*/  STL.64 [R1+0x58], R10 ;  /* 0x0000580a01007387 */ /* 0x0003e80000100a00 */
[----:B0-----:R-:W3:Y:S04]  /*450a0*/  LDL.LU.64 R8, [R1+0x2b30] ;  /* 0x002b300001087983 */ /* 0x001ee80000300a00 */
[----:B------:R-:W3:Y:S04]  /*450b0*/  LDL.LU.64 R14, [R1+0x2b28] ;  /* 0x002b2800010e7983 */ /* 0x000ee80000300a00 */
[----:B------:R-:W3:Y:S02]  /*450c0*/  LDL.LU.64 R12, [R1+0x2b20] ;  /* 0x002b2000010c7983 */ /* 0x000ee40000300a00 */
[----:B---3--:R-:W-:-:S15]  /*450d0*/  HMMA.16816.F32 R12, R4, R8, R12 ;  /* 0x00000008040c723c */ /* 0x008fde000000180c */
[----:B------:R-:W-:-:S08]  /*450e0*/  NOP ;  /* 0x0000000000007918 */ /* 0x000fd00000000000 */
[----:B------:R0:W-:Y:S04]  /*450f0*/  STL.64 [R1+0x40], R12 ;  /* 0x0000400c01007387 */ /* 0x0001e80000100a00 */
[----:B------:R-:W-:Y:S04]  /*45100*/  STL.64 [R1+0x48], R14 ;  /* 0x0000480e01007387 */ /* 0x000fe80000100a00 */
[----:B-1----:R-:W4:Y:S01]  /*45110*/  LDL.LU.64 R10, [R1+0x2b18] ;  /* 0x002b1800010a7983 */ /* 0x002f220000300a00 */
[----:B0-----:R-:W-:Y:S02]  /*45120*/  IMAD.MOV.U32 R13, RZ, RZ, R8 ;  /* 0x000000ffff0d7224 */ /* 0x001fe400078e0008 */
[----:B------:R-:W-:-:S02]  /*45130*/  IMAD.MOV.U32 R12, RZ, RZ, R9 ;  /* 0x000000ffff0c7224 */ /* 0x000fc400078e0009 */
[----:B------:R-:W4:Y:S02]  /*45140*/  LDL.LU.64 R8, [R1+0x2b10] ;  /* 0x002b100001087983 */ /* 0x000f240000300a00 */
[----:B----4-:R-:W-:Y:S02]  /*45150*/  HMMA.16816.F32 R4, R4, R16, R8 ;  /* 0x000000100404723c */ /* 0x010fe40000001808 */
[----:B------:R-:W3:Y:S04]  /*45160*/  LDL.LU.64 R10, [R1+0x2b08] ;  /* 0x002b0800010a7983 */ /* 0x000ee80000300a00 */
[----:B------:R-:W3:-:S15]  /*45170*/  LDL.LU.64 R8, [R1+0x2b00] ;  /* 0x002b000001087983 */ /* 0x000ede0000300a00 */
[----:B------:R-:W-:-:S02]  /*45180*/  NOP ;  /* 0x0000000000007918 */ /* 0x000fc40000000000 */
[----:B------:R0:W-:Y:S04]  /*45190*/  STL.64 [R1+0x30], R4 ;  /* 0x0000300401007387 */ /* 0x0001e80000100a00 */
[----:B------:R1:W-:Y:S04]  /*451a0*/  STL.64 [R1+0x38], R6 ;  /* 0x0000380601007387 */ /* 0x0003e80000100a00 */
[----:B0-----:R-:W4:Y:S04]  /*451b0*/  LDL.LU R4, [R1+0x2e0] ;  /* 0x0002e00001047983 */ /* 0x001f280000300800 */
[----:B------:R-:W4:Y:S04]  /*451c0*/  LDL.LU R5, [R1+0x2e4] ;  /* 0x0002e40001057983 */ /* 0x000f280000300800 */
[----:B-1----:R-:W4:Y:S04]  /*451d0*/  LDL.LU R6, [R1+0x2e8] ;  /* 0x0002e80001067983 */ /* 0x002f280000300800 */
[----:B------:R-:W4:Y:S04]  /*451e0*/  LDL.LU R7, [R1+0x2ec] ;  /* 0x0002ec0001077983 */ /* 0x000f280000300800 */
[----:B--2---:R-:W-:Y:S04]  /*451f0*/  STL.64 [R1+0x29a0], R18 ;  /* 0x0029a01201007387 */ /* 0x004fe80000100a00 */
[----:B------:R0:W-:Y:S04]  /*45200*/  STL.64 [R1+0x2998], R16 ;  /* 0x0029981001007387 */ /* 0x0001e80000100a00 */
[----:B0-----:R-:W2:Y:S04]  /*45210*/  LDL.LU R16, [R1+0x2f0] ;  /* 0x0002f00001107983 */ /* 0x001ea80000300800 */
[----:B------:R-:W2:Y:S01]  /*45220*/  LDL.LU R17, [R1+0x2f4] ;  /* 0x0002f40001117983 */ /* 0x000ea20000300800 */
[----:B---3--:R-:W-:Y:S03]  /*45230*/  HMMA.16816.F32 R24, R8, R24, R20 ;  /* 0x000000180818723c */ /* 0x008fe60000001814 */
[----:B------:R-:W3:Y:S04]  /*45240*/  LDL.LU.64 R22, [R1+0x2af8] ;  /* 0x002af80001167983 */ /* 0x000ee80000300a00 */
[----:B------:R-:W3:-:S15]  /*45250*/  LDL.LU.64 R20, [R1+0x2af0] ;  /* 0x002af00001147983 */ /* 0x000ede0000300a00 */
[----:B------:R-:W-:-:S01]  /*45260*/  NOP ;  /* 0x0000000000007918 */ /* 0x000fc20000000000 */
[----:B------:R0:W-:Y:S04]  /*45270*/  STL.64 [R1+0x20], R24 ;  /* 0x0000201801007387 */ /* 0x0001e80000100a00 */
[----:B------:R3:W-:Y:S04]  /*45280*/  STL.64 [R1+0x28], R26 ;  /* 0x0000281a01007387 */ /* 0x0007e80000100a00 */
[----:B0-----:R-:W3:Y:S02]  /*45290*/  LDL.LU.64 R24, [R1+0x2ae8] ;  /* 0x002ae80001187983 */ /* 0x001ee40000300a00 */
[----:B---3--:R-:W-:Y:S02]  /*452a0*/  HMMA.16816.F32 R24, R8, R24, R20 ;  /* 0x000000180818723c */ /* 0x008fe40000001814 */
[----:B------:R-:W3:Y:S04]  /*452b0*/  LDL.LU.64 R22, [R1+0x2ae0] ;  /* 0x002ae00001167983 */ /* 0x000ee80000300a00 */
[----:B------:R-:W3:-:S15]  /*452c0*/  LDL.LU.64 R20, [R1+0x2ad8] ;  /* 0x002ad80001147983 */ /* 0x000ede0000300a00 */
[----:B------:R-:W-:-:S02]  /*452d0*/  NOP ;  /* 0x0000000000007918 */ /* 0x000fc40000000000 */
[----:B------:R0:W-:Y:S04]  /*452e0*/  STL.64 [R1+0x10], R24 ;  /* 0x0000101801007387 */ /* 0x0001e80000100a00 */
[----:B0-----:R-:W3:Y:S01]  /*452f0*/  LDL.LU.64 R24, [R1+0x2ad0] ;  /* 0x002ad00001187983 */ /* 0x001ee20000300a00 */
[----:B------:R-:W-:Y:S02]  /*45300*/  IMAD.MOV.U32 R18, RZ, RZ, R28 ;  /* 0x000000ffff127224 */ /* 0x000fe400078e001c */
[----:B------:R-:W-:Y:S02]  /*45310*/  IMAD.MOV.U32 R19, RZ, RZ, R3 ;  /* 0x000000ffff137224 */ /* 0x000fe400078e0003 */
[----:B------:R-:W-:Y:S02]  /*45320*/  IMAD.MOV.U32 R28, RZ, RZ, R26 ;  /* 0x000000ffff1c7224 */ /* 0x000fe400078e001a */
[----:B------:R-:W-:-:S02]  /*45330*/  IMAD.MOV.U32 R3, RZ, RZ, R27 ;  /* 0x000000ffff037224 */ /* 0x000fc400078e001b */
[----:B---3--:R-:W-:Y:S01]  /*45340*/  HMMA.16816.F32 R24, R8, R24, R20 ;  /* 0x000000180818723c */ /* 0x008fe20000001814 */
[----:B------:R-:W4:-:S15]  /*45350*/  LDL.LU.64 R20, [R1+0x2ac8] ;  /* 0x002ac80001147983 */ /* 0x000f1e0000300a00 */
[----:B------:R-:W-:-:S07]  /*45360*/  NOP ;  /* 0x0000000000007918 */ /* 0x000fce0000000000 */
[----:B------:R0:W-:Y:S04]  /*45370*/  STL.64 [R1], R24 ;  /* 0x0000001801007387 */ /* 0x0001e80000100a00 */
[----:B------:R2:W-:Y:S04]  /*45380*/  STL.64 [R1+0x8], R26 ;  /* 0x0000081a01007387 */ /* 0x0005e80000100a00 */
[----:B0-----:R-:W2:Y:S02]  /*45390*/  LDL.LU.64 R24, [R1+0x2ac0] ;  /* 0x002ac00001187983 */ /* 0x001ea40000300a00 */
[----:B--2---:R-:W-:Y:S07]  /*453a0*/  HMMA.16816.F32 R24, R8, R24, R16 ;  /* 0x000000180818723c */ /* 0x004fee0000001810 */
[----:B------:R-:W-:-:S02]  /*453b0*/  IMAD.MOV.U32 R16, RZ, RZ, R13 ;  /* 0x000000ffff107224 */ /* 0x000fc400078e000d */
[----:B------:R-:W-:-:S14]  /*453c0*/  IMAD.MOV.U32 R17, RZ, RZ, R12 ;  /* 0x000000ffff117224 */ /* 0x000fdc00078e000c */
[----:B------:R-:W-:Y:S04]  /*453d0*/  STL.64 [R1+0x2860], R26 ;  /* 0x0028601a01007387 */ /* 0x000fe80000100a00 */
[----:B------:R-:W-:Y:S04]  /*453e0*/  STL.64 [R1+0x2858], R24 ;  /* 0x0028581801007387 */ /* 0x000fe80000100a00 */
[----:B------:R0:W-:Y:S04]  /*453f0*/  STL.64 [R1+0x29b8], R16 ;  /* 0x0029b81001007387 */ /* 0x0001e80000100a00 */
[----:B------:R-:W2:Y:S04]  /*45400*/  LDL.LU R12, [R1+0x220] ;  /* 0x00022000010c7983 */ /* 0x000ea80000300800 */
[----:B------:R-:W2:Y:S04]  /*45410*/  LDL.LU R13, [R1+0x224] ;  /* 0x00022400010d7983 */ /* 0x000ea80000300800 */
[----:B------:R-:W3:Y:S04]  /*45420*/  LDL.LU R14, [R1+0x228] ;  /* 0x00022800010e7983 */ /* 0x000ee80000300800 */
[----:B------:R-:W3:Y:S04]  /*45430*/  LDL.LU R15, [R1+0x22c] ;  /* 0x00022c00010f7983 */ /* 0x000ee80000300800 */
[----:B0-----:R-:W4:Y:S01]  /*45440*/  LDL.LU R16, [R1+0x160] ;  /* 0x0001600001107983 */ /* 0x001f220000300800 */
[----:B------:R-:W-:-:S03]  /*45450*/  IMAD.MOV.U32 R17, RZ, RZ, R29 ;  /* 0x000000ffff117224 */ /* 0x000fc600078e001d */
[----:B------:R-:W2:Y:S04]  /*45460*/  LDL.LU R29, [R1+0x2ab8] ;  /* 0x002ab800011d7983 */ /* 0x000ea80000300800 */
[----:B----4-:R-:W-:Y:S04]  /*45470*/  STL.64 [R1+0x29d0], R16 ;  /* 0x0029d01001007387 */ /* 0x010fe80000100a00 */
[----:B---3--:R-:W-:Y:S04]  /*45480*/  STL.64 [R1+0x29b0], R14 ;  /* 0x0029b00e01007387 */ /* 0x008fe80000100a00 */
[----:B--2---:R0:W-:Y:S04]  /*45490*/  STL.64 [R1+0x29a8], R12 ;  /* 0x0029a80c01007387 */ /* 0x0041e80000100a00 */
[----:B0-----:R-:W2:Y:S04]  /*454a0*/  LDL.LU R12, [R1+0x240] ;  /* 0x00024000010c7983 */ /* 0x001ea80000300800 */
[----:B------:R-:W2:Y:S04]  /*454b0*/  LDL.LU R13, [R1+0x244] ;  /* 0x00024400010d7983 */ /* 0x000ea80000300800 */
[----:B------:R-:W3:Y:S04]  /*454c0*/  LDL.LU R14, [R1+0x248] ;  /* 0x00024800010e7983 */ /* 0x000ee80000300800 */
[----:B------:R-:W3:Y:S01]  /*454d0*/  LDL.LU R15, [R1+0x24c] ;  /* 0x00024c00010f7983 */ /* 0x000ee20000300800 */
[----:B------:R-:W-:-:S02]  /*454e0*/  IMAD.MOV.U32 R16, RZ, RZ, R2 ;  /* 0x000000ffff107224 */ /* 0x000fc400078e0002 */
[----:B------:R-:W-:Y:S01]  /*454f0*/  IMAD.MOV.U32 R17, RZ, RZ, R0 ;  /* 0x000000ffff117224 */ /* 0x000fe200078e0000 */
[----:B------:R-:W4:Y:S04]  /*45500*/  LDL.LU R2, [R1+0x2ab4] ;  /* 0x002ab40001027983 */ /* 0x000f280000300800 */
[----:B------:R-:W4:Y:S04]  /*45510*/  LDL.LU R0, [R1+0x2ab0] ;  /* 0x002ab00001007983 */ /* 0x000f280000300800 */
[----:B------:R-:W-:Y:S04]  /*45520*/  STL.64 [R1+0x29e8], R16 ;  /* 0x0029e81001007387 */ /* 0x000fe80000100a00 */
[----:B---3--:R-:W-:Y:S04]  /*45530*/  STL.64 [R1+0x29c8], R14 ;  /* 0x0029c80e01007387 */ /* 0x008fe80000100a00 */
[----:B--2---:R0:W-:Y:S04]  /*45540*/  STL.64 [R1+0x29c0], R12 ;  /* 0x0029c00c01007387 */ /* 0x0041e80000100a00 */
[----:B0-----:R-:W2:Y:S04]  /*45550*/  LDL.LU R12, [R1+0x250] ;  /* 0x00025000010c7983 */ /* 0x001ea80000300800 */
[----:B------:R-:W2:Y:S04]  /*45560*/  LDL.LU R13, [R1+0x254] ;  /* 0x00025400010d7983 */ /* 0x000ea80000300800 */
[----:B------:R-:W3:Y:S04]  /*45570*/  LDL.LU R14, [R1+0x258] ;  /* 0x00025800010e7983 */ /* 0x000ee80000300800 */
[----:B------:R-:W3:Y:S04]  /*45580*/  LDL.LU R15, [R1+0x25c] ;  /* 0x00025c00010f7983 */ /* 0x000ee80000300800 */
[----:B------:R-:W4:Y:S01]  /*45590*/  LDL.LU R16, [R1+0x190] ;  /* 0x0001900001107983 */ /* 0x000f220000300800 */
        /* <DEDUP_REMOVED lines=13> */
[----:B------:R0:W-:Y:S02]  /*45670*/  STL.64 [R1+0x2a18], R16 ;  /* 0x002a181001007387 */ /* 0x0001e40000100a00 */
[----:B0-----:R-:W-:-:S02]  /*45680*/  IMAD.MOV.U32 R17, RZ, RZ, R29 ;  /* 0x000000ffff117224 */ /* 0x001fc400078e001d */
[----:B---3--:R-:W-:Y:S04]  /*45690*/  STL.64 [R1+0x29f8], R14 ;  /* 0x0029f80e01007387 */ /* 0x008fe80000100a00 */
[----:B--2---:R0:W-:Y:S04]  /*456a0*/  STL.64 [R1+0x29f0], R12 ;  /* 0x0029f00c01007387 */ /* 0x0041e80000100a00 */
[----:B0-----:R-:W2:Y:S04]  /*456b0*/  LDL.LU R12, [R1+0x280] ;  /* 0x00028000010c7983 */ /* 0x001ea80000300800 */
[----:B------:R-:W2:Y:S04]  /*456c0*/  LDL.LU R13, [R1+0x284] ;  /* 0x00028400010d7983 */ /* 0x000ea80000300800 */
[----:B------:R-:W3:Y:S04]  /*456d0*/  LDL.LU R14, [R1+0x288] ;  /* 0x00028800010e7983 */ /* 0x000ee80000300800 */
[----:B------:R-:W3:Y:S04]  /*456e0*/  LDL.LU R15, [R1+0x28c] ;  /* 0x00028c00010f7983 */ /* 0x000ee80000300800 */
[----:B------:R-:W4:Y:S04]  /*456f0*/  LDL.LU R16, [R1+0x1b0] ;  /* 0x0001b00001107983 */ /* 0x000f280000300800 */
[----:B------:R-:W2:Y:S04]  /*45700*/  LDL.LU R29, [R1+0x2aa0] ;  /* 0x002aa000011d7983 */ /* 0x000ea80000300800 */
[----:B----4-:R0:W-:Y:S02]  /*45710*/  STL.64 [R1+0x2a30], R16 ;  /* 0x002a301001007387 */ /* 0x0101e40000100a00 */
[----:B0-----:R-:W-:-:S02]  /*45720*/  IMAD.MOV.U32 R16, RZ, RZ, R2 ;  /* 0x000000ffff107224 */ /* 0x001fc400078e0002 */
        /* <DEDUP_REMOVED lines=9> */
[----:B------:R-:W3:Y:S01]  /*457c0*/  LDL.LU R15, [R1+0x29c] ;  /* 0x00029c00010f7983 */ /* 0x000ee20000300800 */
[----:B------:R-:W-:-:S03]  /*457d0*/  IMAD.MOV.U32 R16, RZ, RZ, R29 ;  /* 0x000000ffff107224 */ /* 0x000fc600078e001d */
[----:B------:R-:W2:Y:S04]  /*457e0*/  LDL.LU R29, [R1+0x2a94] ;  /* 0x002a9400011d7983 */ /* 0x000ea80000300800 */
[----:B------:R-:W4:Y:S04]  /*457f0*/  LDL.LU R17, [R1+0x174] ;  /* 0x0001740001117983 */ /* 0x000f280000300800 */
[----:B----4-:R0:W-:Y:S04]  /*45800*/  STL.64 [R1+0x2a68], R16 ;  /* 0x002a681001007387 */ /* 0x0101e80000100a00 */
[----:B0-----:R-:W4:Y:S01]  /*45810*/  LDL.LU R16, [R1+0x140] ;  /* 0x0001400001107983 */ /* 0x001f220000300800 */
[----:B------:R-:W-:Y:S01]  /*45820*/  IMAD.MOV.U32 R17, RZ, RZ, R2 ;  /* 0x000000ffff117224 */ /* 0x000fe200078e0002 */
[----:B------:R-:W-:Y:S02]  /*45830*/  HMMA.16816.F32 R20, R8, R20, R4 ;  /* 0x000000140814723c */ /* 0x000fe40000001804 */
[----:B------:R-:W3:Y:S05]  /*45840*/  LDL.LU R2, [R1+0x2a90] ;  /* 0x002a900001027983 */ /* 0x000eea0000300800 */
[----:B------:R-:W-:-:S02]  /*45850*/  IMAD.MOV.U32 R4, RZ, RZ, R0 ;  /* 0x000000ffff047224 */ /* 0x000fc400078e0000 */
[----:B--2---:R-:W-:Y:S01]  /*45860*/  IMAD.MOV.U32 R5, RZ, RZ, R29 ;  /* 0x000000ffff057224 */ /* 0x004fe200078e001d */
[----:B----4-:R0:W-:Y:S04]  /*45870*/  STL.64 [R1+0x2a80], R16 ;  /* 0x002a801001007387 */ /* 0x0101e80000100a00 */
[----:B------:R-:W2:Y:S04]  /*45880*/  LDL.LU R0, [R1+0x2a8c] ;  /* 0x002a8c0001007983 */ /* 0x000ea80000300800 */
[----:B------:R-:W4:Y:S04]  /*45890*/  LDL.LU R29, [R1+0x2a88] ;  /* 0x002a8800011d7983 */ /* 0x000f280000300800 */
[----:B0-----:R-:W2:Y:S04]  /*458a0*/  LDL.LU R16, [R1+0x2d0] ;  /* 0x0002d00001107983 */ /* 0x001ea80000300800 */
[----:B------:R-:W2:Y:S04]  /*458b0*/  LDL.LU R17, [R1+0x2d4] ;  /* 0x0002d40001117983 */ /* 0x000ea80000300800 */
[----:B------:R-:W2:Y:S04]  /*458c0*/  LDL.LU R18, [R1+0x2d8] ;  /* 0x0002d80001127983 */ /* 0x000ea80000300800 */
[----:B------:R-:W2:Y:S04]  /*458d0*/  LDL.LU R19, [R1+0x2dc] ;  /* 0x0002dc0001137983 */ /* 0x000ea80000300800 */
[----:B---3--:R-:W-:Y:S04]  /*458e0*/  STL.64 [R1+0x2a28], R14 ;  /* 0x002a280e01007387 */ /* 0x008fe80000100a00 */
[----:B------:R0:W-:Y:S04]  /*458f0*/  STL.64 [R1+0x2a20], R12 ;  /* 0x002a200c01007387 */ /* 0x0001e80000100a00 */
[----:B0-----:R-:W3:Y:S04]  /*45900*/  LDL.LU R12, [R1+0x2a0] ;  /* 0x0002a000010c7983 */ /* 0x001ee80000300800 */
[----:B------:R-:W3:Y:S04]  /*45910*/  LDL.LU R13, [R1+0x2a4] ;  /* 0x0002a400010d7983 */ /* 0x000ee80000300800 */
[----:B------:R-:W4:Y:S04]  /*45920*/  LDL.LU R14, [R1+0x2a8] ;  /* 0x0002a800010e7983 */ /* 0x000f280000300800 */
[----:B------:R-:W4:Y:S04]  /*45930*/  LDL.LU R15, [R1+0x2ac] ;  /* 0x0002ac00010f7983 */ /* 0x000f280000300800 */
[----:B----4-:R-:W-:Y:S04]  /*45940*/  STL.64 [R1+0x2a40], R14 ;  /* 0x002a400e01007387 */ /* 0x010fe80000100a00 */
[----:B---3--:R0:W-:Y:S04]  /*45950*/  STL.64 [R1+0x2a38], R12 ;  /* 0x002a380c01007387 */ /* 0x0081e80000100a00 */
        /* <DEDUP_REMOVED lines=14> */
[----:B------:R-:W3:Y:S04]  /*45a40*/  LDL.LU R14, [R1+0x238] ;  /* 0x00023800010e7983 */ /* 0x000ee80000300800 */
[----:B------:R-:W3:Y:S04]  /*45a50*/  LDL.LU R15, [R1+0x23c] ;  /* 0x00023c00010f7983 */ /* 0x000ee80000300800 */
[----:B------:R-:W4:Y:S04]  /*45a60*/  LDL.LU R26, [R1+0x118] ;  /* 0x00011800011a7983 */ /* 0x000f280000300800 */
[----:B------:R-:W4:Y:S04]  /*45a70*/  LDL.LU R27, [R1+0x11c] ;  /* 0x00011c00011b7983 */ /* 0x000f280000300800 */
[----:B------:R0:W-:Y:S04]  /*45a80*/  STL.64 [R1+0x2850], R22 ;  /* 0x0028501601007387 */ /* 0x0001e80000100a00 */
[----:B------:R-:W-:Y:S04]  /*45a90*/  STL.64 [R1+0x2848], R20 ;  /* 0x0028481401007387 */ /* 0x000fe80000100a00 */
[----:B0-----:R-:W3:Y:S04]  /*45aa0*/  LDL.LU R22, [R1+0x108] ;  /* 0x0001080001167983 */ /* 0x001ee80000300800 */
[----:B------:R-:W3:Y:S01]  /*45ab0*/  LDL.LU R23, [R1+0x10c] ;  /* 0x00010c0001177983 */ /* 0x000ee20000300800 */
[----:B--2---:R-:W-:Y:S03]  /*45ac0*/  HMMA.16816.F32 R4, R8, R4, R16 ;  /* 0x000000040804723c */ /* 0x004fe60000001810 */
[----:B---3--:R0:W-:Y:S04]  /*45ad0*/  STL.64 [R1+0x2980], R22 ;  /* 0x0029801601007387 */ /* 0x0081e80000100a00 */
[----:B0-----:R-:W2:Y:S04]  /*45ae0*/  LDL.LU.64 R22, [R1+0x128] ;  /* 0x0001280001167983 */ /* 0x001ea80000300a00 */
[----:B------:R-:W3:-:S12]  /*45af0*/  LDL.LU.64 R16, [R1+0x2a80] ;  /* 0x002a800001107983 */ /* 0x000ed80000300a00 */
[----:B------:R0:W-:Y:S04]  /*45b00*/  STL.64 [R1+0x2840], R6 ;  /* 0x0028400601007387 */ /* 0x0001e80000100a00 */
[----:B------:R-:W-:Y:S04]  /*45b10*/  STL.64 [R1+0x2838], R4 ;  /* 0x0028380401007387 */ /* 0x000fe80000100a00 */
[----:B0-----:R-:W4:Y:S04]  /*45b20*/  LDL.LU R6, [R1+0xf8] ;  /* 0x0000f80001067983 */ /* 0x001f280000300800 */
[----:B------:R-:W4:Y:S01]  /*45b30*/  LDL.LU R7, [R1+0xfc] ;  /* 0x0000fc0001077983 */ /* 0x000f220000300800 */
[----:B---3--:R-:W-:Y:S03]  /*45b40*/  HMMA.16816.F32 R16, R8, R16, R12 ;  /* 0x000000100810723c */ /* 0x008fe6000000180c */
[----:B------:R-:W3:Y:S04]  /*45b50*/  LDL.LU.64 R14, [R1+0x2a78] ;  /* 0x002a7800010e7983 */ /* 0x000ee80000300a00 */
[----:B------:R-:W3:-:S15]  /*45b60*/  LDL.LU.64 R12, [R1+0x2a70] ;  /* 0x002a7000010c7983 */ /* 0x000ede0000300a00 */
[----:B------:R-:W-:-:S01]  /*45b70*/  NOP ;  /* 0x0000000000007918 */ /* 0x000fc20000000000 */
[----:B------:R0:W-:Y:S04]  /*45b80*/  STL.64 [R1+0x230], R16 ;  /* 0x0002301001007387 */ /* 0x0001e80000100a00 */
[----:B0-----:R-:W3:Y:S01]  /*45b90*/  LDL.LU.64 R16, [R1+0x2a68] ;  /* 0x002a680001107983 */ /* 0x001ee20000300a00 */
[----:B------:R-:W-:Y:S02]  /*45ba0*/  IMAD.MOV.U32 R5, RZ, RZ, R18 ;  /* 0x000000ffff057224 */ /* 0x000fe400078e0012 */
[----:B------:R-:W-:Y:S01]  /*45bb0*/  IMAD.MOV.U32 R4, RZ, RZ, R19 ;  /* 0x000000ffff047224 */ /* 0x000fe200078e0013 */
[----:B----4-:R0:W-:Y:S04]  /*45bc0*/  STL.64 [R1+0x2978], R6 ;  /* 0x0029780601007387 */ /* 0x0101e80000100a00 */
[----:B------:R1:W-:Y:S01]  /*45bd0*/  STL.64 [R1+0x2970], R4 ;  /* 0x0029700401007387 */ /* 0x0003e20000100a00 */
[----:B0-----:R-:W-:-:S02]  /*45be0*/  IMAD.MOV.U32 R6, RZ, RZ, R0 ;  /* 0x000000ffff067224 */ /* 0x001fc400078e0000 */
[----:B------:R-:W-:Y:S01]  /*45bf0*/  IMAD.MOV.U32 R7, RZ, RZ, R2 ;  /* 0x000000ffff077224 */ /* 0x000fe200078e0002 */
[----:B-1----:R-:W2:Y:S04]  /*45c00*/  LDL.LU R4, [R1+0x200] ;  /* 0x0002000001047983 */ /* 0x002ea80000300800 */
[----:B------:R-:W2:Y:S04]  /*45c10*/  LDL.LU R5, [R1+0x204] ;  /* 0x0002040001057983 */ /* 0x000ea80000300800 */
[----:B------:R-:W4:Y:S04]  /*45c20*/  LDL.LU R0, [R1+0x2a64] ;  /* 0x002a640001007983 */ /* 0x000f280000300800 */
        /* <DEDUP_REMOVED lines=56> */
[----:B0-----:R-:W4:Y:S04]  /*45fb0*/  LDL.LU.64 R18, [R1+0x29a0] ;  /* 0x0029a00001127983 */ /* 0x001f280000300a00 */
[----:B------:R-:W3:Y:S02]  /*45fc0*/  LDL.LU.64 R16, [R1+0x2998] ;  /* 0x0029980001107983 */ /* 0x000ee40000300a00 */
[----:B---3--:R-:W-:Y:S02]  /*45fd0*/  HMMA.16816.F32 R8, R8, R16, R12 ;  /* 0x000000100808723c */ /* 0x008fe4000000180c */
[----:B------:R-:W3:Y:S04]  /*45fe0*/  LDL.LU.64 R14, [R1+0x2990] ;  /* 0x00299000010e7983 */ /* 0x000ee80000300a00 */
[----:B------:R-:W3:Y:S04]  /*45ff0*/  LDL.LU.64 R12, [R1+0x2988] ;  /* 0x00298800010c7983 */ /* 0x000ee80000300a00 */
[----:B----4-:R0:W-:Y:S04]  /*46000*/  STL.64 [R1+0x28b8], R18 ;  /* 0x0028b81201007387 */ /* 0x0101e80000100a00 */
[----:B------:R-:W4:Y:S09]  /*46010*/  LDL.LU R16, [R1+0x210] ;  /* 0x0002100001107983 */ /* 0x000f320000300800 */
[----:B------:R-:W-:Y:S04]  /*46020*/  STL.64 [R1+0x310], R8 ;  /* 0x0003100801007387 */ /* 0x000fe80000100a00 */
[----:B------:R2:W-:Y:S04]  /*46030*/  STL.64 [R1+0x318], R10 ;  /* 0x0003180a01007387 */ /* 0x0005e80000100a00 */
[----:B------:R-:W4:Y:S04]  /*46040*/  LDL.LU R17, [R1+0x214] ;  /* 0x0002140001117983 */ /* 0x000f280000300800 */
[----:B0-----:R-:W4:Y:S01]  /*46050*/  LDL.LU R18, [R1+0x218] ;  /* 0x0002180001127983 */ /* 0x001f220000300800 */
[----:B--2---:R-:W-:-:S02]  /*46060*/  IMAD.MOV.U32 R10, RZ, RZ, R2 ;  /* 0x000000ffff0a7224 */ /* 0x004fc400078e0002 */
[----:B------:R-:W-:-:S05]  /*46070*/  IMAD.MOV.U32 R11, RZ, RZ, R0 ;  /* 0x000000ffff0b7224 */ /* 0x000fca00078e0000 */
[----:B------:R0:W-:Y:S04]  /*46080*/  STL.64 [R1+0x2958], R10 ;  /* 0x0029580a01007387 */ /* 0x0001e80000100a00 */
[----:B0-----:R-:W4:Y:S01]  /*46090*/  LDL.LU.64 R10, [R1+0x138] ;  /* 0x00013800010a7983 */ /* 0x001f220000300a00 */
[----:B------:R-:W-:Y:S01]  /*460a0*/  IMAD.MOV.U32 R19, RZ, RZ, R29 ;  /* 0x000000ffff137224 */ /* 0x000fe200078e001d */
[C---:B---3--:R-:W-:Y:S06]  /*460b0*/  HMMA.16816.F32 R4, R12.reuse, R22, R4 ;  /* 0x000000160c04723c */ /* 0x048fec0000001804 */
[----:B----4-:R-:W-:-:S15]  /*460c0*/  HMMA.16816.F32 R16, R12, R10, R16 ;  /* 0x0000000a0c10723c */ /* 0x010fde0000001810 */
[----:B------:R-:W-:-:S08]  /*460d0*/  NOP ;  /* 0x0000000000007918 */ /* 0x000fd00000000000 */
[----:B------:R0:W-:Y:S04]  /*460e0*/  STL.64 [R1+0x300], R16 ;  /* 0x0003001001007387 */ /* 0x0001e80000100a00 */
[----:B------:R1:W-:Y:S04]  /*460f0*/  STL.64 [R1+0x308], R18 ;  /* 0x0003081201007387 */ /* 0x0003e80000100a00 */
[----:B------:R-:W-:Y:S04]  /*46100*/  STL [R1+0x2f0], R4 ;  /* 0x0002f00401007387 */ /* 0x000fe80000100800 */
[----:B------:R-:W2:Y:S04]  /*46110*/  LDL.LU R20, [R1+0x1f0] ;  /* 0x0001f00001147983 */ /* 0x000ea80000300800 */
[----:B------:R-:W2:Y:S01]  /*46120*/  LDL.LU R21, [R1+0x1f4] ;  /* 0x0001f40001157983 */ /* 0x000ea20000300800 */
[----:B0-----:R-:W-:-:S02]  /*46130*/  IMAD.MOV.U32 R17, RZ, RZ, R10 ;  /* 0x000000ffff117224 */ /* 0x001fc400078e000a */
[----:B-1----:R-:W-:Y:S02]  /*46140*/  IMAD.MOV.U32 R19, RZ, RZ, R22 ;  /* 0x000000ffff137224 */ /* 0x002fe400078e0016 */
[----:B------:R-:W-:Y:S02]  /*46150*/  IMAD.MOV.U32 R18, RZ, RZ, R23 ;  /* 0x000000ffff127224 */ /* 0x000fe400078e0017 */
[----:B------:R-:W-:Y:S01]  /*46160*/  IMAD.MOV.U32 R16, RZ, RZ, R11 ;  /* 0x000000ffff107224 */ /* 0x000fe200078e000b */
[----:B------:R-:W2:Y:S04]  /*46170*/  LDL.LU R22, [R1+0x1f8] ;  /* 0x0001f80001167983 */ /* 0x000ea80000300800 */
[----:B------:R-:W2:Y:S04]  /*46180*/  LDL.LU R23, [R1+0x1fc] ;  /* 0x0001fc0001177983 */ /* 0x000ea80000300800 */
[----:B------:R0:W-:Y:S04]  /*46190*/  STL.64 [R1+0x2918], R18 ;  /* 0x0029181201007387 */ /* 0x0001e80000100a00 */
[----:B------:R-:W-:Y:S04]  /*461a0*/  STL.64 [R1+0x2910], R16 ;  /* 0x0029101001007387 */ /* 0x000fe80000100a00 */
[----:B0-----:R-:W3:Y:S04]  /*461b0*/  LDL.LU.64 R18, [R1+0x1d8] ;  /* 0x0001d80001127983 */ /* 0x001ee80000300a00 */
[----:B---3--:R0:W-:Y:S04]  /*461c0*/  STL.64 [R1+0x2928], R18 ;  /* 0x0029281201007387 */ /* 0x0081e80000100a00 */
[----:B0-----:R-:W3:Y:S01]  /*461d0*/  LDL.64 R18, [R1+0x178] ;  /* 0x0001780001127983 */ /* 0x001ee20000100a00 */
[----:B------:R-:W-:-:S02]  /*461e0*/  IMAD.MOV.U32 R29, RZ, RZ, R5 ;  /* 0x000000ffff1d7224 */ /* 0x000fc400078e0005 */
[----:B------:R-:W-:Y:S02]  /*461f0*/  IMAD.MOV.U32 R2, RZ, RZ, R6 ;  /* 0x000000ffff027224 */ /* 0x000fe400078e0006 */
[----:B------:R-:W-:Y:S01]  /*46200*/  IMAD.MOV.U32 R0, RZ, RZ, R7 ;  /* 0x000000ffff007224 */ /* 0x000fe200078e0007 */
[----:B---3--:R0:W-:Y:S04]  /*46210*/  STL.64 [R1+0x2940], R18 ;  /* 0x0029401201007387 */ /* 0x0081e80000100a00 */
[----:B------:R-:W3:Y:S04]  /*46220*/  LDL.LU R16, [R1+0xc0] ;  /* 0x0000c00001107983 */ /* 0x000ee80000300800 */
[----:B------:R-:W3:Y:S04]  /*46230*/  LDL.LU R17, [R1+0xc4] ;  /* 0x0000c40001117983 */ /* 0x000ee80000300800 */
[----:B0-----:R-:W4:Y:S04]  /*46240*/  LDL.LU R18, [R1+0xc8] ;  /* 0x0000c80001127983 */ /* 0x001f280000300800 */
[----:B------:R-:W4:Y:S04]  /*46250*/  LDL.LU R19, [R1+0xcc] ;  /* 0x0000cc0001137983 */ /* 0x000f280000300800 */
[----:B------:R-:W3:Y:S04]  /*46260*/  LDL.LU R4, [R1+0x1e0] ;  /* 0x0001e00001047983 */ /* 0x000ee80000300800 */
[----:B------:R-:W3:Y:S04]  /*46270*/  LDL.LU R5, [R1+0x1e4] ;  /* 0x0001e40001057983 */ /* 0x000ee80000300800 */
[----:B------:R-:W3:Y:S04]  /*46280*/  LDL.LU R6, [R1+0x1e8] ;  /* 0x0001e80001067983 */ /* 0x000ee80000300800 */
[----:B------:R-:W3:Y:S04]  /*46290*/  LDL.LU R7, [R1+0x1ec] ;  /* 0x0001ec0001077983 */ /* 0x000ee80000300800 */
[----:B------:R-:W4:Y:S04]  /*462a0*/  LDL.LU R8, [R1+0xd0] ;  /* 0x0000d00001087983 */ /* 0x000f280000300800 */
[----:B------:R-:W4:Y:S04]  /*462b0*/  LDL.LU R9, [R1+0xd4] ;  /* 0x0000d40001097983 */ /* 0x000f280000300800 */
[----:B------:R-:W3:Y:S04]  /*462c0*/  LDL.LU R10, [R1+0xd8] ;  /* 0x0000d800010a7983 */ /* 0x000ee80000300800 */
[----:B------:R-:W3:Y:S01]  /*462d0*/  LDL.LU R11, [R1+0xdc] ;  /* 0x0000dc00010b7983 */ /* 0x000ee20000300800 */
[C---:B--2---:R-:W-:Y:S03]  /*462e0*/  HMMA.16816.F32 R20, R12.reuse, R26, R20 ;  /* 0x0000001a0c14723c */ /* 0x044fe60000001814 */
[----:B---3--:R-:W-:Y:S04]  /*462f0*/  STL.64 [R1+0x2968], R10 ;  /* 0x0029680a01007387 */ /* 0x008fe80000100a00 */
[----:B----4-:R0:W-:Y:S04]  /*46300*/  STL.64 [R1+0x2960], R8 ;  /* 0x0029600801007387 */ /* 0x0101e80000100a00 */
[----:B0-----:R-:W2:Y:S04]  /*46310*/  LDL.LU R8, [R1+0x1c0] ;  /* 0x0001c00001087983 */ /* 0x001ea80000300800 */
[----:B------:R-:W2:Y:S04]  /*46320*/  LDL.LU R9, [R1+0x1c4] ;  /* 0x0001c40001097983 */ /* 0x000ea80000300800 */
[----:B------:R-:W2:Y:S04]  /*46330*/  LDL.LU R10, [R1+0x1c8] ;  /* 0x0001c800010a7983 */ /* 0x000ea80000300800 */
[----:B------:R-:W2:Y:S04]  /*46340*/  LDL.LU R11, [R1+0x1cc] ;  /* 0x0001cc00010b7983 */ /* 0x000ea80000300800 */
[----:B------:R0:W-:Y:S04]  /*46350*/  STL.64 [R1+0x2950], R18 ;  /* 0x0029501201007387 */ /* 0x0001e80000100a00 */
[----:B------:R-:W-:Y:S04]  /*46360*/  STL.64 [R1+0x2948], R16 ;  /* 0x0029481001007387 */ /* 0x000fe80000100a00 */
[----:B0-----:R-:W3:Y:S04]  /*46370*/  LDL.LU.64 R18, [R1+0xe8] ;  /* 0x0000e80001127983 */ /* 0x001ee80000300a00 */
[----:B------:R-:W-:Y:S04]  /*46380*/  STL [R1+0x2800], R0 ;  /* 0x0028000001007387 */ /* 0x000fe80000100800 */
[----:B------:R-:W-:Y:S04]  /*46390*/  STL [R1+0x27fc], R2 ;  /* 0x0027fc0201007387 */ /* 0x000fe80000100800 */
[----:B------:R-:W-:Y:S04]  /*463a0*/  STL [R1+0x27f8], R29 ;  /* 0x0027f81d01007387 */ /* 0x000fe80000100800 */
[----:B------:R-:W-:Y:S04]  /*463b0*/  STL.64 [R1+0x390], R20 ;  /* 0x0003901401007387 */ /* 0x000fe80000100a00 */
[----:B------:R0:W-:Y:S04]  /*463c0*/  STL.64 [R1+0x398], R22 ;  /* 0x0003981601007387 */ /* 0x0001e80000100a00 */
[----:B0-----:R-:W4:Y:S04]  /*463d0*/  LDL.LU.64 R22, [R1+0x2980] ;  /* 0x0029800001167983 */ /* 0x001f280000300a00 */
[----:B------:R0:W-:Y:S04]  /*463e0*/  STL.64 [R1+0x2870], R26 ;  /* 0x0028701a01007387 */ /* 0x0001e80000100a00 */
[----:B0-----:R-:W2:Y:S04]  /*463f0*/  LDL.LU.64 R26, [R1+0x1a8] ;  /* 0x0001a800011a7983 */ /* 0x001ea80000300a00 */
[----:B--2---:R0:W-:Y:S04]  /*46400*/  STL.64 [R1+0x2920], R26 ;  /* 0x0029201a01007387 */ /* 0x0041e80000100a00 */
[----:B------:R-:W2:Y:S04]  /*46410*/  LDL.LU R24, [R1+0xa0] ;  /* 0x0000a00001187983 */ /* 0x000ea80000300800 */
[----:B------:R-:W2:Y:S04]  /*46420*/  LDL.LU R25, [R1+0xa4] ;  /* 0x0000a40001197983 */ /* 0x000ea80000300800 */
[----:B0-----:R-:W3:Y:S04]  /*46430*/  LDL.LU R26, [R1+0xa8] ;  /* 0x0000a800011a7983 */ /* 0x001ee80000300800 */
[----:B------:R-:W3:Y:S01]  /*46440*/  LDL.LU R27, [R1+0xac] ;  /* 0x0000ac00011b7983 */ /* 0x000ee20000300800 */
[C---:B----4-:R-:W-:Y:S03]  /*46450*/  HMMA.16816.F32 R4, R12.reuse, R22, R4 ;  /* 0x000000160c04723c */ /* 0x050fe60000001804 */
[----:B---3--:R-:W-:Y:S04]  /*46460*/  STL.64 [R1+0x2938], R26 ;  /* 0x0029381a01007387 */ /* 0x008fe80000100a00 */
[----:B--2---:R0:W-:Y:S04]  /*46470*/  STL.64 [R1+0x2930], R24 ;  /* 0x0029301801007387 */ /* 0x0041e80000100a00 */
[----:B0-----:R-:W2:Y:S04]  /*46480*/  LDL.LU R24, [R1+0xb0] ;  /* 0x0000b00001187983 */ /* 0x001ea80000300800 */
[----:B------:R-:W2:Y:S04]  /*46490*/  LDL.LU R25, [R1+0xb4] ;  /* 0x0000b40001197983 */ /* 0x000ea80000300800 */
[----:B------:R-:W2:Y:S04]  /*464a0*/  LDL.LU R26, [R1+0xb8] ;  /* 0x0000b800011a7983 */ /* 0x000ea80000300800 */
[----:B------:R-:W2:Y:S04]  /*464b0*/  LDL.LU R27, [R1+0xbc] ;  /* 0x0000bc00011b7983 */ /* 0x000ea80000300800 */
[----:B------:R-:W-:Y:S04]  /*464c0*/  STL.64 [R1+0x380], R4 ;  /* 0x0003800401007387 */ /* 0x000fe80000100a00 */
[----:B------:R0:W-:Y:S04]  /*464d0*/  STL.64 [R1+0x388], R6 ;  /* 0x0003880601007387 */ /* 0x0001e80000100a00 */
[----:B0-----:R-:W3:Y:S04]  /*464e0*/  LDL.LU.64 R6, [R1+0x2978] ;  /* 0x0029780001067983 */ /* 0x001ee80000300a00 */
[----:B------:R-:W4:Y:S04]  /*464f0*/  LDL.LU.64 R4, [R1+0x2970] ;  /* 0x0029700001047983 */ /* 0x000f280000300a00 */
[----:B------:R0:W-:Y:S04]  /*46500*/  STL.64 [R1+0x2868], R22 ;  /* 0x0028681601007387 */ /* 0x0001e80000100a00 */
[----:B------:R-:W2:Y:S04]  /*46510*/  LDL.LU R20, [R1+0x80] ;  /* 0x0000800001147983 */ /* 0x000ea80000300800 */
[----:B------:R-:W2:Y:S04]  /*46520*/  LDL.LU R21, [R1+0x84] ;  /* 0x0000840001157983 */ /* 0x000ea80000300800 */
[----:B0-----:R-:W2:Y:S04]  /*46530*/  LDL.LU R22, [R1+0x88] ;  /* 0x0000880001167983 */ /* 0x001ea80000300800 */
[----:B------:R-:W2:Y:S01]  /*46540*/  LDL.LU R23, [R1+0x8c] ;  /* 0x00008c0001177983 */ /* 0x000ea20000300800 */
[----:B---3--:R-:W-:-:S15]  /*46550*/  HMMA.16816.F32 R8, R12, R6, R8 ;  /* 0x000000060c08723c */ /* 0x008fde0000001808 */
[----:B------:R-:W-:-:S08]  /*46560*/  NOP ;  /* 0x0000000000007918 */ /* 0x000fd00000000000 */
[----:B------:R-:W-:Y:S04]  /*46570*/  STL.64 [R1+0x370], R8 ;  /* 0x0003700801007387 */ /* 0x000fe80000100a00 */
[----:B------:R0:W-:Y:S04]  /*46580*/  STL.64 [R1+0x378], R10 ;  /* 0x0003780a01007387 */ /* 0x0001e80000100a00 */
[----:B0-----:R-:W3:Y:S04]  /*46590*/  LDL.LU.64 R10, [R1+0x2968] ;  /* 0x00296800010a7983 */ /* 0x001ee80000300a00 */
[----:B------:R-:W3:Y:S04]  /*465a0*/  LDL.LU.64 R8, [R1+0x2960] ;  /* 0x0029600001087983 */ /* 0x000ee80000300a00 */
[----:B------:R0:W-:Y:S04]  /*465b0*/  STL.64 [R1+0x2880], R6 ;  /* 0x0028800601007387 */ /* 0x0001e80000100a00 */
[----:B----4-:R-:W-:Y:S04]  /*465c0*/  STL.64 [R1+0x2878], R4 ;  /* 0x0028780401007387 */ /* 0x010fe80000100a00 */
[----:B0-----:R-:W4:Y:S04]  /*465d0*/  LDL R6, [R1+0x1b8] ;  /* 0x0001b80001067983 */ /* 0x001f280000100800 */
[----:B------:R-:W4:Y:S01]  /*465e0*/  LDL R7, [R1+0x1bc] ;  /* 0x0001bc0001077983 */ /* 0x000f220000100800 */
[----:B---3--:R-:W-:-:S15]  /*465f0*/  HMMA.16816.F32 R8, R12, R18, R8 ;  /* 0x000000120c08723c */ /* 0x008fde0000001808 */
[----:B------:R-:W-:-:S08]  /*46600*/  NOP ;  /* 0x0000000000007918 */ /* 0x000fd00000000000 */
[----:B------:R0:W-:Y:S04]  /*46610*/  STL.64 [R1+0x360], R8 ;  /* 0x0003600801007387 */ /* 0x0001e80000100a00 */
[----:B------:R1:W-:Y:S01]  /*46620*/  STL.64 [R1+0x368], R10 ;  /* 0x0003680a01007387 */ /* 0x0003e20000100a00 */
[----:B0-----:R-:W-:-:S03]  /*46630*/  IMAD.MOV.U32 R9, RZ, RZ, R18 ;  /* 0x000000ffff097224 */ /* 0x001fc600078e0012 */
[----:B-1----:R-:W3:Y:S01]  /*46640*/  LDL.LU.64 R10, [R1+0x2958] ;  /* 0x00295800010a7983 */ /* 0x002ee20000300a00 */
[----:B------:R-:W-:-:S03]  /*46650*/  IMAD.MOV.U32 R8, RZ, RZ, R19 ;  /* 0x000000ffff087224 */ /* 0x000fc600078e0013 */
[----:B------:R-:W3:Y:S04]  /*46660*/  LDL.LU.64 R18, [R1+0x2950] ;  /* 0x0029500001127983 */ /* 0x000ee80000300a00 */
[----:B------:R-:W3:Y:S02]  /*46670*/  LDL.LU.64 R16, [R1+0x2948] ;  /* 0x0029480001107983 */ /* 0x000ee40000300a00 */
[----:B---3--:R-:W-:-:S15]  /*46680*/  HMMA.16816.F32 R16, R12, R10, R16 ;  /* 0x0000000a0c10723c */ /* 0x008fde0000001810 */
[----:B------:R-:W-:-:S08]  /*46690*/  NOP ;  /* 0x0000000000007918 */ /* 0x000fd00000000000 */
[----:B------:R-:W-:Y:S04]  /*466a0*/  STL.64 [R1+0x350], R16 ;  /* 0x0003501001007387 */ /* 0x000fe80000100a00 */
[----:B------:R0:W-:Y:S04]  /*466b0*/  STL.64 [R1+0x358], R18 ;  /* 0x0003581201007387 */ /* 0x0001e80000100a00 */
[----:B0-----:R-:W2:Y:S04]  /*466c0*/  LDL.LU.64 R18, [R1+0x2940] ;  /* 0x0029400001127983 */ /* 0x001ea80000300a00 */
[----:B------:R-:W-:Y:S04]  /*466d0*/  STL.64 [R1+0x2830], R10 ;  /* 0x0028300a01007387 */ /* 0x000fe80000100a00 */
[----:B------:R0:W-:Y:S04]  /*466e0*/  STL.64 [R1+0x2900], R8 ;  /* 0x0029000801007387 */ /* 0x0001e80000100a00 */
[----:B0-----:R-:W4:Y:S04]  /*466f0*/  LDL.LU R8, [R1+0x90] ;  /* 0x0000900001087983 */ /* 0x001f280000300800 */
[----:B------:R-:W4:Y:S04]  /*46700*/  LDL.LU R9, [R1+0x94] ;  /* 0x0000940001097983 */ /* 0x000f280000300800 */
[----:B------:R-:W4:Y:S04]  /*46710*/  LDL.LU R10, [R1+0x98] ;  /* 0x00009800010a7983 */ /* 0x000f280000300800 */
[----:B------:R-:W4:Y:S01]  /*46720*/  LDL.LU R11, [R1+0x9c] ;  /* 0x00009c00010b7983 */ /* 0x000f220000300800 */
        /* <DEDUP_REMOVED lines=9> */
[----:B--2---:R-:W-:-:S15]  /*467c0*/  HMMA.16816.F32 R24, R12, R18, R24 ;  /* 0x000000120c18723c */ /* 0x004fde0000001818 */
[----:B------:R-:W-:-:S08]  /*467d0*/  NOP ;  /* 0x0000000000007918 */ /* 0x000fd00000000000 */
[----:B------:R-:W-:Y:S04]  /*467e0*/  STL.64 [R1+0x330], R24 ;  /* 0x0003301801007387 */ /* 0x000fe80000100a00 */
[----:B------:R0:W-:Y:S04]  /*467f0*/  STL.64 [R1+0x338], R26 ;  /* 0x0003381a01007387 */ /* 0x0001e80000100a00 */
[----:B0-----:R-:W2:Y:S01]  /*46800*/  LDL.LU.64 R26, [R1+0x2920] ;  /* 0x00292000011a7983 */ /* 0x001ea20000300a00 */
[----:B----4-:R-:W-:Y:S01]  /*46810*/  HMMA.16816.F32 R8, R12, R6, R8 ;  /* 0x000000060c08723c */ /* 0x010fe20000001808 */
[----:B------:R-:W-:-:S02]  /*46820*/  IMAD.MOV.U32 R29, RZ, RZ, R19 ;  /* 0x000000ffff1d7224 */ /* 0x000fc400078e0013 */
[----:B------:R-:W-:Y:S02]  /*46830*/  IMAD.MOV.U32 R2, RZ, RZ, R18 ;  /* 0x000000ffff027224 */ /* 0x000fe400078e0012 */
[----:B------:R-:W3:Y:S04]  /*46840*/  LDL.LU.64 R18, [R1+0x2918] ;  /* 0x0029180001127983 */ /* 0x000ee80000300a00 */
[----:B------:R-:W4:Y:S04]  /*46850*/  LDL.LU.64 R16, [R1+0x2910] ;  /* 0x0029100001107983 */ /* 0x000f280000300a00 */
[----:B------:R0:W-:Y:S04]  /*46860*/  STL [R1+0x2808], R29 ;  /* 0x0028081d01007387 */ /* 0x0001e80000100800 */
[----:B------:R1:W-:Y:S06]  /*46870*/  STL [R1+0x2804], R2 ;  /* 0x0028040201007387 */ /* 0x0003ec0000100800 */
[----:B------:R-:W-:Y:S04]  /*46880*/  STL.64 [R1+0x320], R8 ;  /* 0x0003200801007387 */ /* 0x000fe80000100a00 */
[----:B------:R-:W-:Y:S01]  /*46890*/  STL.64 [R1+0x328], R10 ;  /* 0x0003280a01007387 */ /* 0x000fe20000100a00 */
[----:B--2---:R-:W-:-:S15]  /*468a0*/  HMMA.16816.F32 R4, R12, R26, R20 ;  /* 0x0000001a0c04723c */ /* 0x004fde0000001814 */
[----:B------:R-:W-:-:S08]  /*468b0*/  NOP ;  /* 0x0000000000007918 */ /* 0x000fd00000000000 */
[----:B------:R-:W-:Y:S04]  /*468c0*/  STL.64 [R1+0xd0], R4 ;  /* 0x0000d00401007387 */ /* 0x000fe80000100a00 */
[----:B------:R-:W-:Y:S04]  /*468d0*/  STL.64 [R1+0xd8], R6 ;  /* 0x0000d80601007387 */ /* 0x000fe80000100a00 */
[----:B------:R-:W2:Y:S04]  /*468e0*/  LDL.LU R20, [R1] ;  /* 0x0000000001147983 */ /* 0x000ea80000300800 */
[----:B------:R-:W2:Y:S04]  /*468f0*/  LDL.LU R21, [R1+0x4] ;  /* 0x0000040001157983 */ /* 0x000ea80000300800 */
[----:B------:R-:W4:Y:S04]  /*46900*/  LDL.LU R22, [R1+0x8] ;  /* 0x0000080001167983 */ /* 0x000f280000300800 */
[----:B------:R-:W4:Y:S01]  /*46910*/  LDL.LU R23, [R1+0xc] ;  /* 0x00000c0001177983 */ /* 0x000f220000300800 */
[----:B0-----:R-:W-:-:S02]  /*46920*/  IMAD.MOV.U32 R29, RZ, RZ, R26 ;  /* 0x000000ffff1d7224 */ /* 0x001fc400078e001a */
[----:B-1----:R-:W-:Y:S02]  /*46930*/  IMAD.MOV.U32 R2, RZ, RZ, R27 ;  /* 0x000000ffff027224 */ /* 0x002fe400078e001b */
[----:B---3--:R-:W-:Y:S02]  /*46940*/  IMAD.MOV.U32 R26, RZ, RZ, R19 ;  /* 0x000000ffff1a7224 */ /* 0x008fe400078e0013 */
[----:B------:R-:W-:Y:S01]  /*46950*/  IMAD.MOV.U32 R27, RZ, RZ, R18 ;  /* 0x000000ffff1b7224 */ /* 0x000fe200078e0012 */
[----:B----4-:R0:W-:Y:S04]  /*46960*/  STL.64 [R1+0x2890], R22 ;  /* 0x0028901601007387 */ /* 0x0101e80000100a00 */
[----:B--2---:R1:W-:Y:S04]  /*46970*/  STL.64 [R1+0x2888], R20 ;  /* 0x0028881401007387 */ /* 0x0043e80000100a00 */
[----:B------:R-:W-:Y:S01]  /*46980*/  STL.64 [R1+0x2898], R26 ;  /* 0x0028981a01007387 */ /* 0x000fe20000100a00 */
[----:B0-----:R-:W-:-:S02]  /*46990*/  IMAD.MOV.U32 R22, RZ, RZ, R17 ;  /* 0x000000ffff167224 */ /* 0x001fc400078e0011 */
[----:B------:R-:W-:-:S05]  /*469a0*/  IMAD.MOV.U32 R23, RZ, RZ, R16 ;  /* 0x000000ffff177224 */ /* 0x000fca00078e0010 */
[----:B------:R0:W-:Y:S04]  /*469b0*/  STL.64 [R1+0x28b0], R22 ;  /* 0x0028b01601007387 */ /* 0x0001e80000100a00 */
[----:B-1----:R-:W2:Y:S04]  /*469c0*/  LDL.LU R20, [R1+0x30] ;  /* 0x0000300001147983 */ /* 0x002ea80000300800 */
[----:B------:R-:W2:Y:S04]  /*469d0*/  LDL.LU R21, [R1+0x34] ;  /* 0x0000340001157983 */ /* 0x000ea80000300800 */
[----:B0-----:R-:W3:Y:S04]  /*469e0*/  LDL.LU R22, [R1+0x38] ;  /* 0x0000380001167983 */ /* 0x001ee80000300800 */
[----:B------:R-:W3:Y:S04]  /*469f0*/  LDL.LU R23, [R1+0x3c] ;  /* 0x00003c0001177983 */ /* 0x000ee80000300800 */
[----:B------:R-:W4:Y:S04]  /*46a00*/  LDL.LU R8, [R1+0x70] ;  /* 0x0000700001087983 */ /* 0x000f280000300800 */
[----:B------:R-:W4:Y:S04]  /*46a10*/  LDL.LU R9, [R1+0x74] ;  /* 0x0000740001097983 */ /* 0x000f280000300800 */
[----:B------:R-:W4:Y:S04]  /*46a20*/  LDL.LU R10, [R1+0x78] ;  /* 0x00007800010a7983 */ /* 0x000f280000300800 */
[----:B------:R-:W4:Y:S04]  /*46a30*/  LDL.LU R11, [R1+0x7c] ;  /* 0x00007c00010b7983 */ /* 0x000f280000300800 */
[----:B---3--:R-:W-:Y:S04]  /*46a40*/  STL.64 [R1+0x28c8], R22 ;  /* 0x0028c81601007387 */ /* 0x008fe80000100a00 */
[----:B--2---:R0:W-:Y:S04]  /*46a50*/  STL.64 [R1+0x28c0], R20 ;  /* 0x0028c01401007387 */ /* 0x0041e80000100a00 */
[----:B0-----:R-:W2:Y:S04]  /*46a60*/  LDL.LU R20, [R1+0x40] ;  /* 0x0000400001147983 */ /* 0x001ea80000300800 */
[----:B------:R-:W2:Y:S04]  /*46a70*/  LDL.LU R21, [R1+0x44] ;  /* 0x0000440001157983 */ /* 0x000ea80000300800 */
[----:B------:R-:W3:Y:S04]  /*46a80*/  LDL.LU R22, [R1+0x48] ;  /* 0x0000480001167983 */ /* 0x000ee80000300800 */
[----:B------:R-:W3:Y:S04]  /*46a90*/  LDL.LU R23, [R1+0x4c] ;  /* 0x00004c0001177983 */ /* 0x000ee80000300800 */
[----:B---3--:R0:W-:Y:S04]  /*46aa0*/  STL.64 [R1+0x28d8], R22 ;  /* 0x0028d81601007387 */ /* 0x0081e80000100a00 */
[----:B--2---:R-:W-:Y:S04]  /*46ab0*/  STL.64 [R1+0x28d0], R20 ;  /* 0x0028d01401007387 */ /* 0x004fe80000100a00 */
[----:B0-----:R-:W2:Y:S04]  /*46ac0*/  LDL.LU.64 R22, [R1+0x168] ;  /* 0x0001680001167983 */ /* 0x001ea80000300a00 */
[----:B--2---:R0:W-:Y:S04]  /*46ad0*/  STL.64 [R1+0x28e8], R22 ;  /* 0x0028e81601007387 */ /* 0x0041e80000100a00 */
[----:B0-----:R-:W2:Y:S04]  /*46ae0*/  LDL.LU.64 R22, [R1+0x188] ;  /* 0x0001880001167983 */ /* 0x001ea80000300a00 */
[----:B--2---:R0:W-:Y:S04]  /*46af0*/  STL.64 [R1+0x2908], R22 ;  /* 0x0029081601007387 */ /* 0x0041e80000100a00 */
[----:B0-----:R-:W4:Y:S04]  /*46b00*/  LDL.64 R22, [R1+0x198] ;  /* 0x0001980001167983 */ /* 0x001f280000100a00 */
[----:B------:R-:W2:Y:S04]  /*46b10*/  LDL.LU.64 R18, [R1+0x158] ;  /* 0x0001580001127983 */ /* 0x000ea80000300a00 */
[----:B--2---:R0:W-:Y:S04]  /*46b20*/  STL.64 [R1+0x28e0], R18 ;  /* 0x0028e01201007387 */ /* 0x0041e80000100a00 */
[----:B------:R-:W2:Y:S04]  /*46b30*/  LDL.LU R16, [R1+0x50] ;  /* 0x0000500001107983 */ /* 0x000ea80000300800 */
[----:B------:R-:W2:Y:S04]  /*46b40*/  LDL.LU R17, [R1+0x54] ;  /* 0x0000540001117983 */ /* 0x000ea80000300800 */
[----:B0-----:R-:W3:Y:S04]  /*46b50*/  LDL.LU R18, [R1+0x58] ;  /* 0x0000580001127983 */ /* 0x001ee80000300800 */
[----:B------:R-:W3:Y:S01]  /*46b60*/  LDL.LU R19, [R1+0x5c] ;  /* 0x00005c0001137983 */ /* 0x000ee20000300800 */
[----:B----4-:R-:W-:Y:S06]  /*46b70*/  HMMA.16816.F32 R8, R12, R22, R8 ;  /* 0x000000160c08723c */ /* 0x010fec0000001808 */
[----:B------:R-:W-:Y:S01]  /*46b80*/  IMAD.MOV.U32 R0, RZ, RZ, R23 ;  /* 0x000000ffff007224 */ /* 0x000fe200078e0017 */
[----:B---3--:R-:W-:Y:S04]  /*46b90*/  STL.64 [R1+0x28f8], R18 ;  /* 0x0028f81201007387 */ /* 0x008fe80000100a00 */
[----:B--2---:R0:W-:Y:S04]  /*46ba0*/  STL.64 [R1+0x28f0], R16 ;  /* 0x0028f01001007387 */ /* 0x0041e80000100a00 */
[----:B0-----:R-:W2:Y:S04]  /*46bb0*/  LDL.LU R16, [R1+0x60] ;  /* 0x0000600001107983 */ /* 0x001ea80000300800 */
        /* <DEDUP_REMOVED lines=9> */
[----:B------:R-:W-:Y:S04]  /*46c50*/  STL [R1+0x2814], R2 ;  /* 0x0028140201007387 */ /* 0x000fe80000100800 */
[----:B------:R-:W-:Y:S04]  /*46c60*/  STL [R1+0x2810], R29 ;  /* 0x0028101d01007387 */ /* 0x000fe80000100800 */
[----:B------:R-:W2:Y:S01]  /*46c70*/  LDL.LU.64 R22, [R1+0x2908] ;  /* 0x0029080001167983 */ /* 0x000ea20000300a00 */
[----:B------:R-:W-:-:S02]  /*46c80*/  IMAD.MOV.U32 R7, RZ, RZ, R3 ;  /* 0x000000ffff077224 */ /* 0x000fc400078e0003 */
[----:B------:R-:W-:Y:S02]  /*46c90*/  IMAD.MOV.U32 R3, RZ, RZ, R11 ;  /* 0x000000ffff037224 */ /* 0x000fe400078e000b */
[----:B------:R-:W-:Y:S02]  /*46ca0*/  IMAD.MOV.U32 R6, RZ, RZ, R28 ;  /* 0x000000ffff067224 */ /* 0x000fe400078e001c */
[----:B------:R-:W-:Y:S01]  /*46cb0*/  IMAD.MOV.U32 R28, RZ, RZ, R10 ;  /* 0x000000ffff1c7224 */ /* 0x000fe200078e000a */
[----:B------:R0:W-:Y:S04]  /*46cc0*/  STL.64 [R1+0xc0], R8 ;  /* 0x0000c00801007387 */ /* 0x0001e80000100a00 */
[----:B0-----:R-:W4:Y:S04]  /*46cd0*/  LDL.LU.64 R8, [R1+0x2900] ;  /* 0x0029000001087983 */ /* 0x001f280000300a00 */
[----:B------:R-:W-:Y:S04]  /*46ce0*/  STL [R1+0x281c], R3 ;  /* 0x00281c0301007387 */ /* 0x000fe80000100800 */
[----:B------:R-:W-:Y:S04]  /*46cf0*/  STL [R1+0x2818], R0 ;  /* 0x0028180001007387 */ /* 0x000fe80000100800 */
[----:B------:R0:W-:Y:S04]  /*46d00*/  STL [R1+0x26f8], R28 ;  /* 0x0026f81c01007387 */ /* 0x0001e80000100800 */
[----:B0-----:R-:W4:Y:S01]  /*46d10*/  LDL R28, [R1+0x708] ;  /* 0x00070800011c7983 */ /* 0x001f220000100800 */
        /* <DEDUP_REMOVED lines=29> */
[----:B------:R-:W3:Y:S04]  /*46ef0*/  LDL.LU.64 R22, [R1+0x28b0] ;  /* 0x0028b00001167983 */ /* 0x000ee80000300a00 */
[----:B------:R-:W-:-:S02]  /*46f00*/  IMAD.MOV.U32 R0, RZ, RZ, R18 ;  /* 0x000000ffff007224 */ /* 0x000fc400078e0012 */
[----:B------:R-:W-:-:S15]  /*46f10*/  IMAD.MOV.U32 R3, RZ, RZ, R19 ;  /* 0x000000ffff037224 */ /* 0x000fde00078e0013 */
[----:B------:R-:W-:Y:S04]  /*46f20*/  STL.64 [R1+0xa0], R12 ;  /* 0x0000a00c01007387 */ /* 0x000fe80000100a00 */
[----:B------:R0:W-:Y:S04]  /*46f30*/  STL.64 [R1+0xa8], R14 ;  /* 0x0000a80e01007387 */ /* 0x0001e80000100a00 */
[----:B------:R-:W3:Y:S04]  /*46f40*/  LDL.LU.64 R18, [R1+0x28a8] ;  /* 0x0028a80001127983 */ /* 0x000ee80000300a00 */
[----:B------:R-:W3:Y:S04]  /*46f50*/  LDL.LU.64 R16, [R1+0x28a0] ;  /* 0x0028a00001107983 */ /* 0x000ee80000300a00 */
[----:B0-----:R-:W2:Y:S01]  /*46f60*/  LDL R15, [R1+0x484] ;  /* 0x00048400010f7983 */ /* 0x001ea20000100800 */
[----:B---3--:R-:W-:Y:S03]  /*46f70*/  HMMA.16816.F32 R20, R16, R22, R24 ;  /* 0x000000161014723c */ /* 0x008fe60000001818 */
[----:B------:R-:W4:-:S15]  /*46f80*/  LDL.LU.64 R26, [R1+0x2898] ;  /* 0x00289800011a7983 */ /* 0x000f1e0000300a00 */
[----:B------:R-:W-:-:S05]  /*46f90*/  NOP ;  /* 0x0000000000007918 */ /* 0x000fca0000000000 */
[----:B------:R-:W-:Y:S04]  /*46fa0*/  STL.64 [R1+0x90], R20 ;  /* 0x0000901401007387 */ /* 0x000fe80000100a00 */
[----:B------:R0:W-:Y:S04]  /*46fb0*/  STL.64 [R1+0x98], R22 ;  /* 0x0000981601007387 */ /* 0x0001e80000100a00 */
[----:B0-----:R-:W3:Y:S04]  /*46fc0*/  LDL.LU.64 R22, [R1+0x2890] ;  /* 0x0028900001167983 */ /* 0x001ee80000300a00 */
[----:B------:R-:W3:Y:S01]  /*46fd0*/  LDL.LU.64 R20, [R1+0x2888] ;  /* 0x0028880001147983 */ /* 0x000ee20000300a00 */
[----:B----4-:R-:W-:Y:S03]  /*46fe0*/  HMMA.16816.F32 R24, R16, R26, R4 ;  /* 0x0000001a1018723c */ /* 0x010fe60000001804 */
[----:B------:R-:W4:Y:S04]  /*46ff0*/  LDL.LU.64 R6, [R1+0x2880] ;  /* 0x0028800001067983 */ /* 0x000f280000300a00 */
[----:B------:R-:W2:-:S15]  /*47000*/  LDL.LU.64 R4, [R1+0x2878] ;  /* 0x0028780001047983 */ /* 0x000e9e0000300a00 */
[----:B------:R-:W-:-:S01]  /*47010*/  NOP ;  /* 0x0000000000007918 */ /* 0x000fc20000000000 */
[----:B------:R-:W-:Y:S04]  /*47020*/  STL.64 [R1+0x80], R24 ;  /* 0x0000801801007387 */ /* 0x000fe80000100a00 */
[----:B------:R0:W-:Y:S04]  /*47030*/  STL.64 [R1+0x88], R26 ;  /* 0x0000881a01007387 */ /* 0x0001e80000100a00 */
[----:B0-----:R-:W3:Y:S02]  /*47040*/  LDL.LU.64 R26, [R1+0x2870] ;  /* 0x00287000011a7983 */ /* 0x001ee40000300a00 */
[----:B---3--:R-:W-:Y:S02]  /*47050*/  HMMA.16816.F32 R24, R16, R26, R20 ;  /* 0x0000001a1018723c */ /* 0x008fe40000001814 */
[----:B------:R-:W3:-:S15]  /*47060*/  LDL.LU.64 R22, [R1+0x2868] ;  /* 0x0028680001167983 */ /* 0x000ede0000300a00 */
[----:B------:R-:W-:-:S06]  /*47070*/  NOP ;  /* 0x0000000000007918 */ /* 0x000fcc0000000000 */
[----:B------:R-:W-:Y:S04]  /*47080*/  STL.64 [R1+0x70], R24 ;  /* 0x0000701801007387 */ /* 0x000fe80000100a00 */
[----:B------:R0:W-:Y:S04]  /*47090*/  STL.64 [R1+0x78], R26 ;  /* 0x0000781a01007387 */ /* 0x0001e80000100a00 */
[----:B0-----:R-:W3:Y:S04]  /*470a0*/  LDL.LU.64 R26, [R1+0x2860] ;  /* 0x00286000011a7983 */ /* 0x001ee80000300a00 */
[----:B------:R-:W3:Y:S02]  /*470b0*/  LDL.LU.64 R24, [R1+0x2858] ;  /* 0x0028580001187983 */ /* 0x000ee40000300a00 */
[----:B---3--:R-:W-:Y:S02]  /*470c0*/  HMMA.16816.F32 R24, R16, R22, R24 ;  /* 0x000000161018723c */ /* 0x008fe40000001818 */
[----:B------:R-:W4:Y:S04]  /*470d0*/  LDL.LU.64 R22, [R1+0x2850] ;  /* 0x0028500001167983 */ /* 0x000f280000300a00 */
[----:B------:R-:W4:-:S15]  /*470e0*/  LDL.LU.64 R20, [R1+0x2848] ;  /* 0x0028480001147983 */ /* 0x000f1e0000300a00 */
[----:B------:R-:W-:-:S02]  /*470f0*/  NOP ;  /* 0x0000000000007918 */ /* 0x000fc40000000000 */
[----:B------:R0:W-:Y:S04]  /*47100*/  STL.64 [R1+0x60], R24 ;  /* 0x0000601801007387 */ /* 0x0001e80000100a00 */
[----:B------:R2:W-:Y:S04]  /*47110*/  STL.64 [R1+0x68], R26 ;  /* 0x0000681a01007387 */ /* 0x0005e80000100a00 */
[----:B0-----:R-:W3:Y:S04]  /*47120*/  LDL.LU R24, [R1+0x230] ;  /* 0x0002300001187983 */ /* 0x001ee80000300800 */
[----:B------:R-:W3:Y:S01]  /*47130*/  LDL.LU R25, [R1+0x234] ;  /* 0x0002340001197983 */ /* 0x000ee20000300800 */
[----:B--2---:R-:W-:-:S02]  /*47140*/  IMAD.MOV.U32 R26, RZ, RZ, R5 ;  /* 0x000000ffff1a7224 */ /* 0x004fc400078e0005 */
[----:B------:R-:W-:Y:S01]  /*47150*/  IMAD.MOV.U32 R27, RZ, RZ, R4 ;  /* 0x000000ffff1b7224 */ /* 0x000fe200078e0004 */
[----:B----4-:R-:W-:Y:S01]  /*47160*/  HMMA.16816.F32 R20, R16, R6, R20 ;  /* 0x000000061014723c */ /* 0x010fe20000001814 */
[----:B------:R-:W2:Y:S04]  /*47170*/  LDL.LU.64 R6, [R1+0x2840] ;  /* 0x0028400001067983 */ /* 0x000ea80000300a00 */
[----:B------:R-:W2:Y:S01]  /*47180*/  LDL.LU.64 R4, [R1+0x2838] ;  /* 0x0028380001047983 */ /* 0x000ea20000300a00 */
[----:B------:R-:W-:Y:S02]  /*47190*/  IMAD.MOV.U32 R10, RZ, RZ, R9 ;  /* 0x000000ffff0a7224 */ /* 0x000fe400078e0009 */
[----:B------:R-:W-:-:S15]  /*471a0*/  IMAD.MOV.U32 R11, RZ, RZ, R8 ;  /* 0x000000ffff0b7224 */ /* 0x000fde00078e0008 */
[----:B------:R-:W-:Y:S04]  /*471b0*/  STL.64 [R1+0x50], R20 ;  /* 0x0000501401007387 */ /* 0x000fe80000100a00 */
[----:B------:R0:W-:Y:S04]  /*471c0*/  STL.64 [R1+0x58], R22 ;  /* 0x0000581601007387 */ /* 0x0001e80000100a00 */
[----:B0-----:R-:W4:Y:S01]  /*471d0*/  LDL R23, [R1+0x6d0] ;  /* 0x0006d00001177983 */ /* 0x001f220000100800 */
[----:B--2---:R-:W-:Y:S03]  /*471e0*/  HMMA.16816.F32 R4, R16, R10, R4 ;  /* 0x0000000a1004723c */ /* 0x004fe60000001804 */
[----:B------:R-:W3:-:S15]  /*471f0*/  LDL.LU.64 R10, [R1+0x2830] ;  /* 0x00283000010a7983 */ /* 0x000ede0000300a00 */
[----:B------:R-:W-:-:S05]  /*47200*/  NOP ;  /* 0x0000000000007918 */ /* 0x000fca0000000000 */
[----:B------:R-:W-:Y:S04]  /*47210*/  STL.64 [R1+0x2e0], R4 ;  /* 0x0002e00401007387 */ /* 0x000fe80000100a00 */
[----:B------:R-:W-:Y:S04]  /*47220*/  STL.64 [R1+0x2e8], R6 ;  /* 0x0002e80601007387 */ /* 0x000fe80000100a00 */
[----:B------:R-:W0:Y:S04]  /*47230*/  LDSM.16.MT88.4 R4, [R28+UR5+0x11000] ;  /* 0x011000051c04783b */ /* 0x000e280008004200 */
[----:B0-----:R-:W-:Y:S04]  /*47240*/  STL.64 [R1+0x2720], R6 ;  /* 0x0027200601007387 */ /* 0x001fe80000100a00 */
[----:B------:R-:W-:Y:S04]  /*47250*/  STL.64 [R1+0x2718], R4 ;  /* 0x0027180401007387 */ /* 0x000fe80000100a00 */
[----:B------:R-:W0:Y:S04]  /*47260*/  LDSM.16.M88.4 R4, [R15+UR5+0x80] ;  /* 0x000080050f04783b */ /* 0x000e280008000200 */
[----:B0-----:R-:W-:Y:S04]  /*47270*/  STL.64 [R1+0x30], R4 ;  /* 0x0000300401007387 */ /* 0x001fe80000100a00 */
[----:B------:R-:W-:Y:S04]  /*47280*/  STL.64 [R1+0x38], R6 ;  /* 0x0000380601007387 */ /* 0x000fe80000100a00 */
[----:B------:R-:W0:Y:S04]  /*47290*/  LDSM.16.M88.4 R4, [R15+UR5+0x1080] ;  /* 0x001080050f04783b */ /* 0x000e280008000200 */
[----:B0-----:R-:W-:Y:S04]  /*472a0*/  STL.64 [R1+0x20], R4 ;  /* 0x0000200401007387 */ /* 0x001fe80000100a00 */
[----:B------:R3:W-:Y:S02]  /*472b0*/  STL.64 [R1+0x28], R6 ;  /* 0x0000280601007387 */ /* 0x0007e40000100a00 */
[----:B---3--:R-:W-:Y:S02]  /*472c0*/  HMMA.16816.F32 R4, R16, R10, R24 ;  /* 0x0000000a1004723c */ /* 0x008fe40000001818 */
[----:B------:R-:W0:Y:S04]  /*472d0*/  LDSM.16.M88.4 R8, [R15+UR5+0x2080] ;  /* 0x002080050f08783b */ /* 0x000e280008000200 */
[----:B------:R-:W1:-:S15]  /*472e0*/  LDSM.16.M88.4 R24, [R15+UR5+0x4080] ;  /* 0x004080050f18783b */ /* 0x000e5e0008000200 */
[----:B------:R-:W-:-:S02]  /*472f0*/  NOP ;  /* 0x0000000000007918 */ /* 0x000fc40000000000 */
[----:B------:R-:W-:Y:S01]  /*47300*/  STL [R1+0x1c0], R4 ;  /* 0x0001c00401007387 */ /* 0x000fe20000100800 */
[----:B------:R-:W-:Y:S02]  /*47310*/  IMAD.MOV.U32 R22, RZ, RZ, R5 ;  /* 0x000000ffff167224 */ /* 0x000fe400078e0005 */
[----:B------:R-:W-:Y:S02]  /*47320*/  IMAD.MOV.U32 R21, RZ, RZ, R6 ;  /* 0x000000ffff157224 */ /* 0x000fe400078e0006 */
[----:B------:R-:W-:Y:S02]  /*47330*/  IMAD.MOV.U32 R20, RZ, RZ, R7 ;  /* 0x000000ffff147224 */ /* 0x000fe400078e0007 */
[----:B------:R-:W2:Y:S04]  /*47340*/  LDSM.16.M88.4 R4, [R15+UR5+0x3080] ;  /* 0x003080050f04783b */ /* 0x000ea80008000200 */
[----:B------:R-:W-:Y:S04]  /*47350*/  STL.64 [R1+0x27f0], R18 ;  /* 0x0027f01201007387 */ /* 0x000fe80000100a00 */
[----:B------:R-:W-:Y:S04]  /*47360*/  STL.64 [R1+0x27e8], R16 ;  /* 0x0027e81001007387 */ /* 0x000fe80000100a00 */
[----:B----4-:R-:W-:Y:S04]  /*47370*/  STL.64 [R1+0x27e0], R22 ;  /* 0x0027e01601007387 */ /* 0x010fe80000100a00 */
[----:B------:R-:W-:Y:S04]  /*47380*/  STL.64 [R1+0x27d8], R20 ;  /* 0x0027d81401007387 */ /* 0x000fe80000100a00 */
[----:B------:R-:W-:Y:S04]  /*47390*/  LDSM.16.M88.4 R16, [R15+UR5+0x9080] ;  /* 0x009080050f10783b */ /* 0x000fe80008000200 */
[----:B0-----:R-:W-:Y:S04]  /*473a0*/  STL.64 [R1+0x10], R8 ;  /* 0x0000100801007387 */ /* 0x001fe80000100a00 */
[----:B------:R-:W-:Y:S04]  /*473b0*/  STL.64 [R1+0x18], R10 ;  /* 0x0000180a01007387 */ /* 0x000fe80000100a00 */
[----:B-1----:R-:W-:Y:S04]  /*473c0*/  STL [R1+0x248c], R26 ;  /* 0x00248c1a01007387 */ /* 0x002fe80000100800 */
[----:B------:R-:W0:Y:S04]  /*473d0*/  LDSM.16.M88.4 R8, [R15+UR5+0x5080] ;  /* 0x005080050f08783b */ /* 0x000e280008000200 */
[----:B--2---:R-:W-:Y:S04]  /*473e0*/  STL.64 [R1], R4 ;  /* 0x0000000401007387 */ /* 0x004fe80000100a00 */
[----:B------:R-:W-:Y:S04]  /*473f0*/  STL.64 [R1+0x8], R6 ;  /* 0x0000080601007387 */ /* 0x000fe80000100a00 */
[----:B------:R-:W1:Y:S04]  /*47400*/  LDSM.16.M88.4 R4, [R15+UR5+0x6080] ;  /* 0x006080050f04783b */ /* 0x000e680008000200 */
[----:B------:R-:W-:Y:S04]  /*47410*/  STL [R1+0x2488], R27 ;  /* 0x0024881b01007387 */ /* 0x000fe80000100800 */
[----:B------:R-:W-:Y:S04]  /*47420*/  STL.64 [R1+0x26e0], R24 ;  /* 0x0026e01801007387 */ /* 0x000fe80000100a00 */
[----:B0-----:R-:W-:Y:S04]  /*47430*/  STL.64 [R1+0x26d8], R10 ;  /* 0x0026d80a01007387 */ /* 0x001fe80000100a00 */
[----:B------:R0:W-:Y:S04]  /*47440*/  STL.64 [R1+0x26d0], R8 ;  /* 0x0026d00801007387 */ /* 0x0001e80000100a00 */
[----:B-1----:R-:W-:Y:S01]  /*47450*/  STL.64 [R1+0x40], R4 ;  /* 0x0000400401007387 */ /* 0x002fe20000100a00 */
[----:B0-----:R-:W-:-:S03]  /*47460*/  IMAD.MOV.U32 R9, RZ, RZ, R4 ;  /* 0x000000ffff097224 */ /* 0x001fc600078e0004 */
[----:B------:R-:W-:Y:S01]  /*47470*/  STL.64 [R1+0x48], R6 ;  /* 0x0000480601007387 */ /* 0x000fe20000100a00 */
[----:B------:R-:W-:-:S03]  /*47480*/  IMAD.MOV.U32 R8, RZ, RZ, R5 ;  /* 0x000000ffff087224 */ /* 0x000fc600078e0005 */
[----:B------:R-:W0:Y:S02]  /*47490*/  LDSM.16.M88.4 R4, [R15+UR5+0x7080] ;  /* 0x007080050f04783b */ /* 0x000e240008000200 */
[----:B0-----:R-:W-:Y:S02]  /*474a0*/  IMAD.MOV.U32 R11, RZ, RZ, R4 ;  /* 0x000000ffff0b7224 */ /* 0x001fe400078e0004 */
[----:B------:R-:W-:Y:S01]  /*474b0*/  IMAD.MOV.U32 R10, RZ, RZ, R5 ;  /* 0x000000ffff0a7224 */ /* 0x000fe200078e0005 */
[----:B------:R-:W-:Y:S04]  /*474c0*/  STL.64 [R1+0x1e0], R4 ;  /* 0x0001e00401007387 */ /* 0x000fe80000100a00 */
[----:B------:R-:W-:Y:S04]  /*474d0*/  STL.64 [R1+0x1e8], R6 ;  /* 0x0001e80601007387 */ /* 0x000fe80000100a00 */
[----:B------:R-:W-:Y:S04]  /*474e0*/  STL.64 [R1+0x2708], R10 ;  /* 0x0027080a01007387 */ /* 0x000fe80000100a00 */
[----:B------:R0:W-:Y:S04]  /*474f0*/  STL.64 [R1+0x2700], R8 ;  /* 0x0027000801007387 */ /* 0x0001e80000100a00 */
[----:B0-----:R-:W2:Y:S01]  /*47500*/  LDL.LU.64 R8, [R1+0x20] ;  /* 0x0000200001087983 */ /* 0x001ea20000300a00 */
[----:B------:R-:W-:-:S02]  /*47510*/  IMAD.MOV.U32 R6, RZ, RZ, R0 ;  /* 0x000000ffff067224 */ /* 0x000fc400078e0000 */
[----:B------:R-:W-:Y:S01]  /*47520*/  IMAD.MOV.U32 R7, RZ, RZ, R3 ;  /* 0x000000ffff077224 */ /* 0x000fe200078e0003 */
[----:B--2---:R-:W-:Y:S04]  /*47530*/  STL.64 [R1+0x2710], R8 ;  /* 0x0027100801007387 */ /* 0x004fe80000100a00 */
[----:B------:R-:W0:Y:S04]  /*47540*/  LDSM.16.M88.4 R8, [R15+UR5+0x8080] ;  /* 0x008080050f08783b */ /* 0x000e280008000200 */
[----:B------:R-:W2:Y:S04]  /*47550*/  LDL.LU R0, [R1+0x282c] ;  /* 0x00282c0001007983 */ /* 0x000ea80000300800 */
[----:B0-----:R-:W-:Y:S04]  /*47560*/  STL.64 [R1+0x260], R8 ;  /* 0x0002600801007387 */ /* 0x001fe80000100a00 */
[----:B------:R-:W-:Y:S04]  /*47570*/  STL.64 [R1+0x268], R10 ;  /* 0x0002680a01007387 */ /* 0x000fe80000100a00 */
[----:B------:R-:W3:Y:S04]  /*47580*/  LDL.LU R3, [R1+0x2828] ;  /* 0x0028280001037983 */ /* 0x000ee80000300800 */
[----:B------:R0:W-:Y:S02]  /*47590*/  STL.64 [R1+0x2730], R6 ;  /* 0x0027300601007387 */ /* 0x0001e40000100a00 */
[----:B0-----:R-:W-:-:S02]  /*475a0*/  IMAD.MOV.U32 R6, RZ, RZ, R29 ;  /* 0x000000ffff067224 */ /* 0x001fc400078e001d */
[----:B------:R-:W-:Y:S01]  /*475b0*/  IMAD.MOV.U32 R7, RZ, RZ, R2 ;  /* 0x000000ffff077224 */ /* 0x000fe200078e0002 */
[----:B------:R-:W4:Y:S04]  /*475c0*/  LDL.LU R29, [R1+0x2824] ;  /* 0x00282400011d7983 */ /* 0x000f280000300800 */
[----:B------:R-:W4:Y:S04]  /*475d0*/  LDL.LU R2, [R1+0x2820] ;  /* 0x0028200001027983 */ /* 0x000f280000300800 */
[----:B------:R-:W-:Y:S04]  /*475e0*/  STL.64 [R1+0x2748], R6 ;  /* 0x0027480601007387 */ /* 0x000fe80000100a00 */
[----:B------:R-:W2:Y:S04]  /*475f0*/  LDL.LU.64 R8, [R1+0x30] ;  /* 0x0000300001087983 */ /* 0x000ea80000300a00 */
[----:B--2---:R0:W-:Y:S04]  /*47600*/  STL.64 [R1+0x2728], R8 ;  /* 0x0027280801007387 */ /* 0x0041e80000100a00 */
[----:B0-----:R-:W2:Y:S04]  /*47610*/  LDL.LU R8, [R1+0x310] ;  /* 0x0003100001087983 */ /* 0x001ea80000300800 */
[----:B------:R-:W2:Y:S04]  /*47620*/  LDL.LU R9, [R1+0x314] ;  /* 0x0003140001097983 */ /* 0x000ea80000300800 */
[----:B------:R-:W4:Y:S04]  /*47630*/  LDL.LU R10, [R1+0x318] ;  /* 0x00031800010a7983 */ /* 0x000f280000300800 */
[----:B------:R-:W4:Y:S01]  /*47640*/  LDL.LU R11, [R1+0x31c] ;  /* 0x00031c00010b7983 */ /* 0x000f220000300800 */
[----:B---3--:R-:W-:-:S02]  /*47650*/  IMAD.MOV.U32 R6, RZ, RZ, R3 ;  /* 0x000000ffff067224 */ /* 0x008fc400078e0003 */
[----:B------:R-:W-:Y:S01]  /*47660*/  IMAD.MOV.U32 R7, RZ, RZ, R0 ;  /* 0x000000ffff077224 */ /* 0x000fe200078e0000 */
[----:B------:R-:W3:Y:S04]  /*47670*/  LDL.LU R3, [R1+0x281c] ;  /* 0x00281c0001037983 */ /* 0x000ee80000300800 */
[----:B------:R-:W3:Y:S04]  /*47680*/  LDL.LU R0, [R1+0x2818] ;  /* 0x0028180001007983 */ /* 0x000ee80000300800 */
[----:B------:R-:W-:Y:S04]  /*47690*/  STL.64 [R1+0x2760], R6 ;  /* 0x0027600601007387 */ /* 0x000fe80000100a00 */
[----:B----4-:R-:W-:Y:S04]  /*476a0*/  STL.64 [R1+0x2740], R10 ;  /* 0x0027400a01007387 */ /* 0x010fe80000100a00 */
[----:B--2---:R0:W-:Y:S04]  /*476b0*/  STL.64 [R1+0x2738], R8 ;  /* 0x0027380801007387 */ /* 0x0041e80000100a00 */
[----:B0-----:R-:W2:Y:S04]  /*476c0*/  LDL.LU R8, [R1+0x3a0] ;  /* 0x0003a00001087983 */ /* 0x001ea80000300800 */
[----:B------:R-:W2:Y:S04]  /*476d0*/  LDL.LU R9, [R1+0x3a4] ;  /* 0x0003a40001097983 */ /* 0x000ea80000300800 */
[----:B------:R-:W4:Y:S04]  /*476e0*/  LDL.LU R10, [R1+0x3a8] ;  /* 0x0003a800010a7983 */ /* 0x000f280000300800 */
[----:B------:R-:W4:Y:S01]  /*476f0*/  LDL.LU R11, [R1+0x3ac] ;  /* 0x0003ac00010b7983 */ /* 0x000f220000300800 */
[----:B------:R-:W-:-:S02]  /*47700*/  IMAD.MOV.U32 R6, RZ, RZ, R2 ;  /* 0x000000ffff067224 */ /* 0x000fc400078e0002 */
        /* <DEDUP_REMOVED lines=9> */
[----:B------:R-:W4:Y:S04]  /*477a0*/  LDL.LU R11, [R1+0x3bc] ;  /* 0x0003bc00010b7983 */ /* 0x000f280000300800 */
[----:B------:R-:W2:Y:S01]  /*477b0*/  LDL.LU R6, [R1+0x198] ;  /* 0x0001980001067983 */ /* 0x000ea20000300800 */
[----:B---3--:R-:W-:-:S03]  /*477c0*/  IMAD.MOV.U32 R7, RZ, RZ, R0 ;  /* 0x000000ffff077224 */ /* 0x008fc600078e0000 */
[----:B------:R-:W3:Y:S04]  /*477d0*/  LDL.LU R0, [R1+0x280c] ;  /* 0x00280c0001007983 */ /* 0x000ee80000300800 */
[----:B--2---:R0:W-:Y:S04]  /*477e0*/  STL.64 [R1+0x2790], R6 ;  /* 0x0027900601007387 */ /* 0x0041e80000100a00 */
[----:B----4-:R-:W-:Y:S04]  /*477f0*/  STL.64 [R1+0x2770], R10 ;  /* 0x0027700a01007387 */ /* 0x010fe80000100a00 */
[----:B------:R1:W-:Y:S01]  /*47800*/  STL.64 [R1+0x2768], R8 ;  /* 0x0027680801007387 */ /* 0x0003e20000100a00 */
[----:B0-----:R-:W-:-:S02]  /*47810*/  IMAD.MOV.U32 R6, RZ, RZ, R29 ;  /* 0x000000ffff067224 */ /* 0x001fc400078e001d */
[----:B------:R-:W-:Y:S01]  /*47820*/  IMAD.MOV.U32 R7, RZ, RZ, R2 ;  /* 0x000000ffff077224 */ /* 0x000fe200078e0002 */
[----:B-1----:R-:W2:Y:S04]  /*47830*/  LDL.LU R8, [R1+0x280] ;  /* 0x0002800001087983 */ /* 0x002ea80000300800 */
[----:B------:R-:W2:Y:S04]  /*47840*/  LDL.LU R9, [R1+0x284] ;  /* 0x0002840001097983 */ /* 0x000ea80000300800 */
[----:B------:R-:W4:Y:S04]  /*47850*/  LDL.LU R10, [R1+0x288] ;  /* 0x00028800010a7983 */ /* 0x000f280000300800 */
[----:B------:R-:W4:Y:S04]  /*47860*/  LDL.LU R11, [R1+0x28c] ;  /* 0x00028c00010b7983 */ /* 0x000f280000300800 */
[----:B------:R-:W2:Y:S04]  /*47870*/  LDL.LU R29, [R1+0x2808] ;  /* 0x00280800011d7983 */ /* 0x000ea80000300800 */
[----:B------:R-:W2:Y:S04]  /*47880*/  LDL.LU R2, [R1+0x2804] ;  /* 0x0028040001027983 */ /* 0x000ea80000300800 */
[----:B------:R0:W-:Y:S04]  /*47890*/  STL.64 [R1+0x27a8], R6 ;  /* 0x0027a80601007387 */ /* 0x0001e80000100a00 */
[----:B0-----:R-:W4:Y:S04]  /*478a0*/  LDL.LU R6, [R1+0x1b8] ;  /* 0x0001b80001067983 */ /* 0x001f280000300800 */
[----:B------:R-:W4:Y:S04]  /*478b0*/  LDL.LU R7, [R1+0x1bc] ;  /* 0x0001bc0001077983 */ /* 0x000f280000300800 */
[----:B------:R-:W2:Y:S01]  /*478c0*/  LDL.LU R26, [R1+0x178] ;  /* 0x00017800011a7983 */ /* 0x000ea20000300800 */
[----:B---3--:R-:W-:-:S03]  /*478d0*/  IMAD.MOV.U32 R27, RZ, RZ, R0 ;  /* 0x000000ffff1b7224 */ /* 0x008fc600078e0000 */
[----:B------:R-:W3:Y:S04]  /*478e0*/  LDL.LU R0, [R1+0x2800] ;  /* 0x0028000001007983 */ /* 0x000ee80000300800 */
[----:B------:R-:W3:Y:S04]  /*478f0*/  LDL.LU R20, [R1+0x2c0] ;  /* 0x0002c00001147983 */ /* 0x000ee80000300800 */
[----:B------:R-:W3:Y:S04]  /*47900*/  LDL.LU R21, [R1+0x2c4] ;  /* 0x0002c40001157983 */ /* 0x000ee80000300800 */
[----:B------:R-:W3:Y:S04]  /*47910*/  LDL.LU R22, [R1+0x2c8] ;  /* 0x0002c80001167983 */ /* 0x000ee80000300800 */
[----:B------:R-:W3:Y:S04]  /*47920*/  LDL.LU R23, [R1+0x2cc] ;  /* 0x0002cc0001177983 */ /* 0x000ee80000300800 */
[----:B----4-:R-:W-:Y:S04]  /*47930*/  STL.64 [R1+0x27c0], R6 ;  /* 0x0027c00601007387 */ /* 0x010fe80000100a00 */
[----:B------:R-:W-:Y:S04]  /*47940*/  STL.64 [R1+0x2788], R10 ;  /* 0x0027880a01007387 */ /* 0x000fe80000100a00 */
        /* <DEDUP_REMOVED lines=9> */
[----:B----4-:R-:W-:Y:S04]  /*479e0*/  STL.64 [R1+0x27a0], R10 ;  /* 0x0027a00a01007387 */ /* 0x010fe80000100a00 */
        /* <DEDUP_REMOVED lines=32> */
[----:B------:R-:W4:-:S15]  /*47bf0*/  LDL.LU.64 R20, [R1+0x27d8] ;  /* 0x0027d80001147983 */ /* 0x000f1e0000300a00 */
[----:B------:R-:W-:-:S02]  /*47c00*/  NOP ;  /* 0x0000000000007918 */ /* 0x000fc40000000000 */
[----:B------:R-:W-:Y:S04]  /*47c10*/  STL.64 [R1+0x2d0], R24 ;  /* 0x0002d01801007387 */ /* 0x000fe80000100a00 */
[----:B------:R-:W-:Y:S04]  /*47c20*/  STL.64 [R1+0x2d8], R26 ;  /* 0x0002d81a01007387 */ /* 0x000fe80000100a00 */
[----:B------:R-:W0:Y:S04]  /*47c30*/  LDSM.16.M88.4 R24, [R15+UR5+0xd080] ;  /* 0x00d080050f18783b */ /* 0x000e280008000200 */
[----:B0-----:R-:W-:Y:S04]  /*47c40*/  STL.64 [R1+0x210], R24 ;  /* 0x0002101801007387 */ /* 0x001fe80000100a00 */
[----:B------:R-:W-:Y:S04]  /*47c50*/  STL.64 [R1+0x218], R26 ;  /* 0x0002181a01007387 */ /* 0x000fe80000100a00 */
[----:B------:R-:W0:Y:S04]  /*47c60*/  LDSM.16.M88.4 R24, [R15+UR5+0xe080] ;  /* 0x00e080050f18783b */ /* 0x000e280008000200 */
[----:B------:R-:W1:Y:S01]  /*47c70*/  LDSM.16.M88.4 R12, [R15+UR5+0xf080] ;  /* 0x00f080050f0c783b */ /* 0x000e620008000200 */
[C---:B--2---:R-:W-:Y:S03]  /*47c80*/  HMMA.16816.F32 R4, R16.reuse, R6, R8 ;  /* 0x000000061004723c */ /* 0x044fe60000001808 */
[----:B0-----:R0:W-:Y:S04]  /*47c90*/  STL.64 [R1+0x200], R24 ;  /* 0x0002001801007387 */ /* 0x0011e80000100a00 */
[----:B------:R-:W-:Y:S04]  /*47ca0*/  STL.64 [R1+0x208], R26 ;  /* 0x0002081a01007387 */ /* 0x000fe80000100a00 */
[----:B0-----:R-:W2:Y:S04]  /*47cb0*/  LDL.LU.64 R24, [R1+0x10] ;  /* 0x0000100001187983 */ /* 0x001ea80000300a00 */
[----:B-1----:R-:W-:Y:S04]  /*47cc0*/  STL.64 [R1+0x1f0], R12 ;  /* 0x0001f00c01007387 */ /* 0x002fe80000100a00 */
[----:B------:R-:W-:Y:S04]  /*47cd0*/  STL.64 [R1+0x1f8], R14 ;  /* 0x0001f80e01007387 */ /* 0x000fe80000100a00 */
[----:B---3--:R-:W0:Y:S04]  /*47ce0*/  LDSM.16.MT88.4 R12, [R23+UR5+0x11000] ;  /* 0x01100005170c783b */ /* 0x008e280008004200 */
[----:B------:R-:W-:Y:S04]  /*47cf0*/  STL.64 [R1+0x2650], R22 ;  /* 0x0026501601007387 */ /* 0x000fe80000100a00 */
[----:B----4-:R1:W-:Y:S04]  /*47d00*/  STL.64 [R1+0x2648], R20 ;  /* 0x0026481401007387 */ /* 0x0103e80000100a00 */
[----:B-1----:R-:W2:Y:S04]  /*47d10*/  LDL.LU R20, [R1+0x390] ;  /* 0x0003900001147983 */ /* 0x002ea80000300800 */
[----:B------:R-:W2:Y:S04]  /*47d20*/  LDL.LU R21, [R1+0x394] ;  /* 0x0003940001157983 */ /* 0x000ea80000300800 */
[----:B------:R-:W2:Y:S04]  /*47d30*/  LDL.LU R22, [R1+0x398] ;  /* 0x0003980001167983 */ /* 0x000ea80000300800 */
[----:B------:R-:W2:Y:S04]  /*47d40*/  LDL.LU R23, [R1+0x39c] ;  /* 0x00039c0001177983 */ /* 0x000ea80000300800 */
[----:B0-----:R-:W-:Y:S04]  /*47d50*/  STL.64 [R1+0x2608], R14 ;  /* 0x0026080e01007387 */ /* 0x001fe80000100a00 */
[----:B------:R0:W-:Y:S04]  /*47d60*/  STL.64 [R1+0x2600], R12 ;  /* 0x0026000c01007387 */ /* 0x0001e80000100a00 */
[----:B0-----:R-:W3:Y:S04]  /*47d70*/  LDL.LU R12, [R1+0x300] ;  /* 0x00030000010c7983 */ /* 0x001ee80000300800 */
[----:B------:R-:W3:Y:S04]  /*47d80*/  LDL.LU R13, [R1+0x304] ;  /* 0x00030400010d7983 */ /* 0x000ee80000300800 */
[----:B------:R-:W3:Y:S04]  /*47d90*/  LDL.LU R14, [R1+0x308] ;  /* 0x00030800010e7983 */ /* 0x000ee80000300800 */
[----:B------:R-:W3:Y:S04]  /*47da0*/  LDL.LU R15, [R1+0x30c] ;  /* 0x00030c00010f7983 */ /* 0x000ee80000300800 */
[----:B------:R-:W4:Y:S04]  /*47db0*/  LDL.LU.64 R10, [R1+0x27d0] ;  /* 0x0027d000010a7983 */ /* 0x000f280000300a00 */
[----:B------:R-:W4:Y:S04]  /*47dc0*/  LDL.LU.64 R8, [R1+0x27c8] ;  /* 0x0027c80001087983 */ /* 0x000f280000300a00 */
[----:B------:R-:W-:Y:S04]  /*47dd0*/  STL.64 [R1+0x2c0], R4 ;  /* 0x0002c00401007387 */ /* 0x000fe80000100a00 */
[----:B------:R0:W-:Y:S04]  /*47de0*/  STL.64 [R1+0x2c8], R6 ;  /* 0x0002c80601007387 */ /* 0x0001e80000100a00 */
[----:B0-----:R-:W4:Y:S02]  /*47df0*/  LDL.LU.64 R6, [R1+0x27c0] ;  /* 0x0027c00001067983 */ /* 0x001f240000300a00 */
[----:B----4-:R-:W-:Y:S02]  /*47e00*/  HMMA.16816.F32 R4, R16, R6, R8 ;  /* 0x000000061004723c */ /* 0x010fe40000001808 */
[----:B------:R-:W4:Y:S04]  /*47e10*/  LDL.LU.64 R10, [R1+0x27b8] ;  /* 0x0027b800010a7983 */ /* 0x000f280000300a00 */
[----:B------:R-:W4:-:S15]  /*47e20*/  LDL.LU.64 R8, [R1+0x27b0] ;  /* 0x0027b00001087983 */ /* 0x000f1e0000300a00 */
[----:B------:R-:W-:-:S02]  /*47e30*/  NOP ;  /* 0x0000000000007918 */ /* 0x000fc40000000000 */
        /* <DEDUP_REMOVED lines=39> */
[----:B------:R-:W3:Y:S04]  /*480b0*/  LDL.LU.64 R8, [R1+0x2728] ;  /* 0x0027280001087983 */ /* 0x000ee80000300a00 */
[----:B------:R-:W3:Y:S04]  /*480c0*/  LDL.LU.64 R6, [R1+0x2720] ;  /* 0x0027200001067983 */ /* 0x000ee80000300a00 */
[----:B------:R-:W3:-:S13]  /*480d0*/  LDL.LU.64 R4, [R1+0x2718] ;  /* 0x0027180001047983 */ /* 0x000eda0000300a00 */
[----:B------:R0:W-:Y:S04]  /*480e0*/  STL.64 [R1+0x1a0], R16 ;  /* 0x0001a01001007387 */ /* 0x0001e80000100a00 */
[----:B------:R-:W-:Y:S04]  /*480f0*/  STL.64 [R1+0x1a8], R18 ;  /* 0x0001a81201007387 */ /* 0x000fe80000100a00 */
[----:B0-----:R-:W4:Y:S01]  /*48100*/  LDL.LU R16, [R1+0x2f0] ;  /* 0x0002f00001107983 */ /* 0x001f220000300800 */
[----:B---3--:R-:W-:-:S15]  /*48110*/  HMMA.16816.F32 R12, R4, R8, R12 ;  /* 0x00000008040c723c */ /* 0x008fde000000180c */
[----:B------:R-:W-:-:S08]  /*48120*/  NOP ;  /* 0x0000000000007918 */ /* 0x000fd00000000000 */
[----:B------:R0:W-:Y:S04]  /*48130*/  STL.64 [R1+0x190], R12 ;  /* 0x0001900c01007387 */ /* 0x0001e80000100a00 */
[----:B------:R1:W-:Y:S01]  /*48140*/  STL.64 [R1+0x198], R14 ;  /* 0x0001980e01007387 */ /* 0x0003e20000100a00 */
[----:B0-----:R-:W-:Y:S02]  /*48150*/  IMAD.MOV.U32 R13, RZ, RZ, R8 ;  /* 0x000000ffff0d7224 */ /* 0x001fe400078e0008 */
[----:B------:R-:W-:Y:S02]  /*48160*/  IMAD.MOV.U32 R12, RZ, RZ, R9 ;  /* 0x000000ffff0c7224 */ /* 0x000fe400078e0009 */
[----:B------:R-:W4:Y:S01]  /*48170*/  LDL.LU.64 R8, [R1+0x2710] ;  /* 0x0027100001087983 */ /* 0x000f220000300a00 */
[----:B------:R-:W-:-:S02]  /*48180*/  IMAD.MOV.U32 R17, RZ, RZ, R29 ;  /* 0x000000ffff117224 */ /* 0x000fc400078e001d */
[----:B------:R-:W-:Y:S02]  /*48190*/  IMAD.MOV.U32 R18, RZ, RZ, R2 ;  /* 0x000000ffff127224 */ /* 0x000fe400078e0002 */
[----:B------:R-:W-:Y:S01]  /*481a0*/  IMAD.MOV.U32 R19, RZ, RZ, R0 ;  /* 0x000000ffff137224 */ /* 0x000fe200078e0000 */
[----:B------:R-:W3:Y:S06]  /*481b0*/  LDL.LU.64 R10, [R1+0x2708] ;  /* 0x00270800010a7983 */ /* 0x000eec0000300a00 */
[----:B----4-:R-:W-:Y:S06]  /*481c0*/  HMMA.16816.F32 R16, R4, R8, R16 ;  /* 0x000000080410723c */ /* 0x010fec0000001810 */
[----:B-1----:R-:W-:-:S02]  /*481d0*/  IMAD.MOV.U32 R15, RZ, RZ, R8 ;  /* 0x000000ffff0f7224 */ /* 0x002fc400078e0008 */
[----:B------:R-:W-:Y:S02]  /*481e0*/  IMAD.MOV.U32 R14, RZ, RZ, R9 ;  /* 0x000000ffff0e7224 */ /* 0x000fe400078e0009 */
[----:B------:R-:W4:-:S13]  /*481f0*/  LDL.LU.64 R8, [R1+0x2700] ;  /* 0x0027000001087983 */ /* 0x000f1a0000300a00 */
[----:B------:R-:W-:Y:S01]  /*48200*/  STL [R1+0x180], R16 ;  /* 0x0001801001007387 */ /* 0x000fe20000100800 */
[----:B------:R-:W-:Y:S02]  /*48210*/  IMAD.MOV.U32 R29, RZ, RZ, R17 ;  /* 0x000000ffff1d7224 */ /* 0x000fe400078e0011 */
[----:B------:R-:W-:Y:S02]  /*48220*/  IMAD.MOV.U32 R2, RZ, RZ, R18 ;  /* 0x000000ffff027224 */ /* 0x000fe400078e0012 */
[----:B------:R-:W-:Y:S02]  /*48230*/  IMAD.MOV.U32 R0, RZ, RZ, R19 ;  /* 0x000000ffff007224 */ /* 0x000fe400078e0013 */
[----:B------:R-:W0:Y:S04]  /*48240*/  LDSM.16.MT88.4 R16, [R28+UR5+0x11400] ;  /* 0x011400051c10783b */ /* 0x000e280008004200 */
[----:B------:R-:W-:Y:S04]  /*48250*/  STL.64 [R1+0x2660], R14 ;  /* 0x0026600e01007387 */ /* 0x000fe80000100a00 */
[----:B------:R2:W-:Y:S02]  /*48260*/  STL.64 [R1+0x2658], R12 ;  /* 0x0026580c01007387 */ /* 0x0005e40000100a00 */
[----:B--2---:R-:W-:Y:S02]  /*48270*/  HMMA.16816.F32 R12, R4, R24, R20 ;  /* 0x00000018040c723c */ /* 0x004fe40000001814 */
[----:B------:R-:W-:Y:S04]  /*48280*/  STL [R1+0x2568], R0 ;  /* 0x0025680001007387 */ /* 0x000fe80000100800 */
[----:B------:R-:W-:Y:S04]  /*48290*/  STL [R1+0x2544], R2 ;  /* 0x0025440201007387 */ /* 0x000fe80000100800 */
[----:B------:R-:W-:Y:S04]  /*482a0*/  STL [R1+0x2540], R29 ;  /* 0x0025401d01007387 */ /* 0x000fe80000100800 */
[----:B------:R-:W2:Y:S04]  /*482b0*/  LDL.LU R28, [R1+0x26f8] ;  /* 0x0026f800011c7983 */ /* 0x000ea80000300800 */
[----:B0-----:R-:W-:Y:S04]  /*482c0*/  STL.64 [R1+0x24a8], R18 ;  /* 0x0024a81201007387 */ /* 0x001fe80000100a00 */
[----:B------:R0:W-:Y:S04]  /*482d0*/  STL.64 [R1+0x24a0], R16 ;  /* 0x0024a01001007387 */ /* 0x0001e80000100a00 */
[----:B------:R-:W-:Y:S04]  /*482e0*/  STL.64 [R1+0x170], R12 ;  /* 0x0001700c01007387 */ /* 0x000fe80000100a00 */
[----:B------:R-:W-:Y:S01]  /*482f0*/  STL.64 [R1+0x178], R14 ;  /* 0x0001780e01007387 */ /* 0x000fe20000100a00 */
[----:B0-----:R-:W-:-:S02]  /*48300*/  IMAD.MOV.U32 R17, RZ, RZ, R24 ;  /* 0x000000ffff117224 */ /* 0x001fc400078e0018 */
[----:B------:R-:W-:-:S05]  /*48310*/  IMAD.MOV.U32 R16, RZ, RZ, R25 ;  /* 0x000000ffff107224 */ /* 0x000fca00078e0019 */
[----:B------:R0:W-:Y:S04]  /*48320*/  STL.64 [R1+0x2668], R16 ;  /* 0x0026681001007387 */ /* 0x0001e80000100a00 */
[----:B0-----:R-:W3:Y:S04]  /*48330*/  LDL.64 R16, [R1+0x250] ;  /* 0x0002500001107983 */ /* 0x001ee80000100a00 */
[----:B---3--:R0:W-:Y:S04]  /*48340*/  STL.64 [R1+0x2680], R16 ;  /* 0x0026801001007387 */ /* 0x0081e80000100a00 */
[----:B0-----:R-:W3:Y:S04]  /*48350*/  LDL.LU R16, [R1+0x330] ;  /* 0x0003300001107983 */ /* 0x001ee80000300800 */
[----:B------:R-:W3:Y:S04]  /*48360*/  LDL.LU R17, [R1+0x334] ;  /* 0x0003340001117983 */ /* 0x000ee80000300800 */
[----:B------:R-:W4:Y:S04]  /*48370*/  LDL.LU R18, [R1+0x338] ;  /* 0x0003380001127983 */ /* 0x000f280000300800 */
[----:B------:R-:W4:Y:S04]  /*48380*/  LDL.LU R19, [R1+0x33c] ;  /* 0x00033c0001137983 */ /* 0x000f280000300800 */
[----:B----4-:R-:W-:Y:S04]  /*48390*/  STL.64 [R1+0x26a0], R18 ;  /* 0x0026a01201007387 */ /* 0x010fe80000100a00 */
[----:B---3--:R0:W-:Y:S02]  /*483a0*/  STL.64 [R1+0x2698], R16 ;  /* 0x0026981001007387 */ /* 0x0081e40000100a00 */
[----:B0-----:R-:W-:-:S02]  /*483b0*/  IMAD.MOV.U32 R16, RZ, RZ, R11 ;  /* 0x000000ffff107224 */ /* 0x001fc400078e000b */
[----:B------:R-:W-:-:S05]  /*483c0*/  IMAD.MOV.U32 R17, RZ, RZ, R10 ;  /* 0x000000ffff117224 */ /* 0x000fca00078e000a */
[----:B------:R0:W-:Y:S02]  /*483d0*/  STL.64 [R1+0x26b0], R16 ;  /* 0x0026b01001007387 */ /* 0x0001e40000100a00 */
[----:B0-----:R-:W-:Y:S02]  /*483e0*/  IMAD.MOV.U32 R17, RZ, RZ, R8 ;  /* 0x000000ffff117224 */ /* 0x001fe400078e0008 */
[----:B------:R-:W-:Y:S01]  /*483f0*/  IMAD.MOV.U32 R16, RZ, RZ, R9 ;  /* 0x000000ffff107224 */ /* 0x000fe200078e0009 */
[----:B------:R-:W3:Y:S04]  /*48400*/  LDL.LU R8, [R1+0x370] ;  /* 0x0003700001087983 */ /* 0x000ee80000300800 */
        /* <DEDUP_REMOVED lines=9> */
[----:B------:R-:W3:Y:S04]  /*484a0*/  LDL.LU.64 R24, [R1] ;  /* 0x0000000001187983 */ /* 0x000ee80000300a00 */
[----:B------:R0:W-:Y:S04]  /*484b0*/  STL.64 [R1+0x26c8], R16 ;  /* 0x0026c81001007387 */ /* 0x0001e80000100a00 */
[----:B0-----:R-:W4:Y:S04]  /*484c0*/  LDL.LU R16, [R1+0x360] ;  /* 0x0003600001107983 */ /* 0x001f280000300800 */
[----:B------:R-:W4:Y:S04]  /*484d0*/  LDL.LU R17, [R1+0x364] ;  /* 0x0003640001117983 */ /* 0x000f280000300800 */
[----:B------:R-:W4:Y:S04]  /*484e0*/  LDL.LU R18, [R1+0x368] ;  /* 0x0003680001127983 */ /* 0x000f280000300800 */
[----:B------:R-:W4:Y:S04]  /*484f0*/  LDL.LU R19, [R1+0x36c] ;  /* 0x00036c0001137983 */ /* 0x000f280000300800 */
[----:B------:R-:W2:Y:S04]  /*48500*/  LDL.LU R12, [R1+0xd0] ;  /* 0x0000d000010c7983 */ /* 0x000ea80000300800 */
        /* <DEDUP_REMOVED lines=11> */
[----:B0-----:R-:W2:Y:S01]  /*485c0*/  LDL.LU.64 R12, [R1+0x260] ;  /* 0x00026000010c7983 */ /* 0x001ea20000300a00 */
[----:B------:R-:W-:Y:S03]  /*485d0*/  HMMA.16816.F32 R8, R4, R24, R8 ;  /* 0x000000180408723c */ /* 0x000fe60000001808 */
[----:B--2---:R0:W-:Y:S04]  /*485e0*/  STL.64 [R1+0x26a8], R12 ;  /* 0x0026a80c01007387 */ /* 0x0041e80000100a00 */
[----:B0-----:R-:W2:Y:S04]  /*485f0*/  LDL.LU R12, [R1+0x340] ;  /* 0x00034000010c7983 */ /* 0x001ea80000300800 */
[----:B------:R-:W2:Y:S04]  /*48600*/  LDL.LU R13, [R1+0x344] ;  /* 0x00034400010d7983 */ /* 0x000ea80000300800 */
[----:B------:R-:W3:Y:S04]  /*48610*/  LDL.LU R14, [R1+0x348] ;  /* 0x00034800010e7983 */ /* 0x000ee80000300800 */
[----:B------:R-:W3:Y:S01]  /*48620*/  LDL.LU R15, [R1+0x34c] ;  /* 0x00034c00010f7983 */ /* 0x000ee20000300800 */
[----:B------:R-:W-:-:S02]  /*48630*/  IMAD.MOV.U32 R29, RZ, RZ, R24 ;  /* 0x000000ffff1d7224 */ /* 0x000fc400078e0018 */
[----:B------:R-:W-:Y:S01]  /*48640*/  IMAD.MOV.U32 R2, RZ, RZ, R25 ;  /* 0x000000ffff027224 */ /* 0x000fe200078e0019 */
[----:B---3--:R-:W-:Y:S04]  /*48650*/  STL.64 [R1+0x26c0], R14 ;  /* 0x0026c00e01007387 */ /* 0x008fe80000100a00 */
[----:B--2---:R0:W-:Y:S04]  /*48660*/  STL.64 [R1+0x26b8], R12 ;  /* 0x0026b80c01007387 */ /* 0x0041e80000100a00 */
[----:B0-----:R-:W2:Y:S04]  /*48670*/  LDL.LU R12, [R1+0x350] ;  /* 0x00035000010c7983 */ /* 0x001ea80000300800 */
[----:B------:R-:W2:Y:S04]  /*48680*/  LDL.LU R13, [R1+0x354] ;  /* 0x00035400010d7983 */ /* 0x000ea80000300800 */
[----:B------:R-:W2:Y:S04]  /*48690*/  LDL.LU R14, [R1+0x358] ;  /* 0x00035800010e7983 */ /* 0x000ea80000300800 */
[----:B------:R-:W2:Y:S04]  /*486a0*/  LDL.LU R15, [R1+0x35c] ;  /* 0x00035c00010f7983 */ /* 0x000ea80000300800 */
[----:B------:R-:W3:Y:S04]  /*486b0*/  LDL.64 R20, [R1+0x230] ;  /* 0x0002300001147983 */ /* 0x000ee80000100a00 */
[----:B------:R-:W-:Y:S04]  /*486c0*/  STL.64 [R1+0x160], R8 ;  /* 0x0001600801007387 */ /* 0x000fe80000100a00 */
[----:B------:R0:W-:Y:S04]  /*486d0*/  STL.64 [R1+0x168], R10 ;  /* 0x0001680a01007387 */ /* 0x0001e80000100a00 */
[----:B0-----:R-:W4:Y:S04]  /*486e0*/  LDL.LU.64 R10, [R1+0x26f0] ;  /* 0x0026f000010a7983 */ /* 0x001f280000300a00 */
[----:B------:R-:W4:Y:S04]  /*486f0*/  LDL.LU.64 R8, [R1+0x26e8] ;  /* 0x0026e80001087983 */ /* 0x000f280000300a00 */
[----:B------:R-:W4:Y:S02]  /*48700*/  LDL.LU.64 R24, [R1+0x26e0] ;  /* 0x0026e00001187983 */ /* 0x000f240000300a00 */
[----:B----4-:R-:W-:-:S15]  /*48710*/  HMMA.16816.F32 R8, R4, R24, R8 ;  /* 0x000000180408723c */ /* 0x010fde0000001808 */
[----:B------:R-:W-:-:S08]  /*48720*/  NOP ;  /* 0x0000000000007918 */ /* 0x000fd00000000000 */
[----:B------:R-:W-:Y:S04]  /*48730*/  STL.64 [R1+0x150], R8 ;  /* 0x0001500801007387 */ /* 0x000fe80000100a00 */
[----:B------:R0:W-:Y:S04]  /*48740*/  STL.64 [R1+0x158], R10 ;  /* 0x0001580a01007387 */ /* 0x0001e80000100a00 */
[----:B0-----:R-:W4:Y:S04]  /*48750*/  LDL.LU.64 R10, [R1+0x26d8] ;  /* 0x0026d800010a7983 */ /* 0x001f280000300a00 */
[----:B------:R-:W2:Y:S02]  /*48760*/  LDL.LU.64 R8, [R1+0x26d0] ;  /* 0x0026d00001087983 */ /* 0x000ea40000300a00 */
[----:B--2---:R-:W-:-:S15]  /*48770*/  HMMA.16816.F32 R16, R4, R8, R16 ;  /* 0x000000080410723c */ /* 0x004fde0000001810 */
[----:B------:R-:W-:-:S08]  /*48780*/  NOP ;  /* 0x0000000000007918 */ /* 0x000fd00000000000 */
[----:B------:R0:W-:Y:S04]  /*48790*/  STL.64 [R1+0x140], R16 ;  /* 0x0001401001007387 */ /* 0x0001e80000100a00 */
[----:B------:R-:W-:Y:S04]  /*487a0*/  STL.64 [R1+0x148], R18 ;  /* 0x0001481201007387 */ /* 0x000fe80000100a00 */
[----:B0-----:R-:W2:Y:S04]  /*487b0*/  LDL.LU.64 R16, [R1+0x26c8] ;  /* 0x0026c80001107983 */ /* 0x001ea80000300a00 */
[----:B----4-:R-:W-:Y:S04]  /*487c0*/  STL.64 [R1+0x2598], R10 ;  /* 0x0025980a01007387 */ /* 0x010fe80000100a00 */
[----:B------:R0:W-:Y:S04]  /*487d0*/  STL.64 [R1+0x2590], R8 ;  /* 0x0025900801007387 */ /* 0x0001e80000100a00 */
[----:B0-----:R-:W3:Y:S04]  /*487e0*/  LDL.LU R8, [R1+0xc0] ;  /* 0x0000c00001087983 */ /* 0x001ee80000300800 */
[----:B------:R-:W3:Y:S01]  /*487f0*/  LDL.LU R9, [R1+0xc4] ;  /* 0x0000c40001097983 */ /* 0x000ee20000300800 */
[----:B--2---:R-:W-:Y:S03]  /*48800*/  HMMA.16816.F32 R16, R4, R16, R12 ;  /* 0x000000100410723c */ /* 0x004fe6000000180c */
[----:B------:R-:W2:Y:S04]  /*48810*/  LDL.LU.64 R14, [R1+0x26c0] ;  /* 0x0026c000010e7983 */ /* 0x000ea80000300a00 */
[----:B------:R-:W2:-:S15]  /*48820*/  LDL.LU.64 R12, [R1+0x26b8] ;  /* 0x0026b800010c7983 */ /* 0x000e9e0000300a00 */
[----:B------:R-:W-:-:S01]  /*48830*/  NOP ;  /* 0x0000000000007918 */ /* 0x000fc20000000000 */
[----:B------:R0:W-:Y:S04]  /*48840*/  STL.64 [R1+0x130], R16 ;  /* 0x0001301001007387 */ /* 0x0001e80000100a00 */
[----:B0-----:R-:W2:Y:S01]  /*48850*/  LDL.LU.64 R16, [R1+0x26b0] ;  /* 0x0026b00001107983 */ /* 0x001ea20000300a00 */
[----:B------:R-:W-:Y:S02]  /*48860*/  IMAD.MOV.U32 R26, RZ, RZ, R18 ;  /* 0x000000ffff1a7224 */ /* 0x000fe400078e0012 */
[----:B------:R-:W-:-:S03]  /*48870*/  IMAD.MOV.U32 R27, RZ, RZ, R19 ;  /* 0x000000ffff1b7224 */ /* 0x000fc600078e0013 */
[----:B------:R-:W-:Y:S04]  /*48880*/  STL [R1+0x2494], R26 ;  /* 0x0024941a01007387 */ /* 0x000fe80000100800 */
[----:B------:R-:W-:Y:S01]  /*48890*/  STL [R1+0x2490], R27 ;  /* 0x0024901b01007387 */ /* 0x000fe20000100800 */
[----:B--2---:R-:W-:Y:S03]  /*488a0*/  HMMA.16816.F32 R16, R4, R16, R12 ;  /* 0x000000100410723c */ /* 0x004fe6000000180c */
[----:B------:R-:W2:-:S15]  /*488b0*/  LDL.LU.64 R12, [R1+0x26a8] ;  /* 0x0026a800010c7983 */ /* 0x000e9e0000300a00 */
[----:B------:R-:W-:-:S05]  /*488c0*/  NOP ;  /* 0x0000000000007918 */ /* 0x000fca0000000000 */
[----:B------:R-:W-:Y:S04]  /*488d0*/  STL.64 [R1+0x120], R16 ;  /* 0x0001201001007387 */ /* 0x000fe80000100a00 */
[----:B------:R0:W-:Y:S04]  /*488e0*/  STL.64 [R1+0x128], R18 ;  /* 0x0001281201007387 */ /* 0x0001e80000100a00 */
[----:B0-----:R-:W4:Y:S04]  /*488f0*/  LDL.LU.64 R18, [R1+0x26a0] ;  /* 0x0026a00001127983 */ /* 0x001f280000300a00 */
[----:B------:R-:W4:Y:S01]  /*48900*/  LDL.LU.64 R16, [R1+0x2698] ;  /* 0x0026980001107983 */ /* 0x000f220000300a00 */
[----:B------:R-:W-:-:S02]  /*48910*/  IMAD.MOV.U32 R10, RZ, RZ, R28 ;  /* 0x000000ffff0a7224 */ /* 0x000fc400078e001c */
[----:B------:R-:W-:Y:S01]  /*48920*/  IMAD.MOV.U32 R11, RZ, RZ, R3 ;  /* 0x000000ffff0b7224 */ /* 0x000fe200078e0003 */
[----:B------:R-:W3:Y:S01]  /*48930*/  LDL.LU.64 R14, [R1+0x2690] ;  /* 0x00269000010e7983 */ /* 0x000ee20000300a00 */
[----:B--2---:R-:W-:Y:S02]  /*48940*/  IMAD.MOV.U32 R28, RZ, RZ, R12 ;  /* 0x000000ffff1c7224 */ /* 0x004fe400078e000c */
[----:B------:R-:W-:Y:S01]  /*48950*/  IMAD.MOV.U32 R3, RZ, RZ, R13 ;  /* 0x000000ffff037224 */ /* 0x000fe200078e000d */
[----:B----4-:R-:W-:Y:S01]  /*48960*/  HMMA.16816.F32 R16, R4, R12, R16 ;  /* 0x0000000c0410723c */ /* 0x010fe20000001810 */
[----:B------:R-:W3:-:S15]  /*48970*/  LDL.LU.64 R12, [R1+0x2688] ;  /* 0x00268800010c7983 */ /* 0x000ede0000300a00 */
[----:B------:R-:W-:-:S07]  /*48980*/  NOP ;  /* 0x0000000000007918 */ /* 0x000fce0000000000 */
[----:B------:R0:W-:Y:S04]  /*48990*/  STL.64 [R1+0x110], R16 ;  /* 0x0001101001007387 */ /* 0x0001e80000100a00 */
[----:B0-----:R-:W3:Y:S01]  /*489a0*/  LDL.LU.64 R16, [R1+0x2680] ;  /* 0x0026800001107983 */ /* 0x001ee20000300a00 */
[----:B------:R-:W-:Y:S02]  /*489b0*/  IMAD.MOV.U32 R26, RZ, RZ, R18 ;  /* 0x000000ffff1a7224 */ /* 0x000fe400078e0012 */
[----:B------:R-:W-:-:S05]  /*489c0*/  IMAD.MOV.U32 R27, RZ, RZ, R19 ;  /* 0x000000ffff1b7224 */ /* 0x000fca00078e0013 */
[----:B------:R-:W-:Y:S04]  /*489d0*/  STL.64 [R1+0x25a8], R26 ;  /* 0x0025a81a01007387 */ /* 0x000fe80000100a00 */
[----:B------:R0:W-:Y:S04]  /*489e0*/  STL.64 [R1+0x25a0], R24 ;  /* 0x0025a01801007387 */ /* 0x0001e80000100a00 */
[----:B0-----:R-:W2:Y:S04]  /*489f0*/  LDL.LU.64 R24, [R1+0x240] ;  /* 0x0002400001187983 */ /* 0x001ea80000300a00 */
[----:B------:R-:W-:Y:S04]  /*48a00*/  STL [R1+0x2570], R3 ;  /* 0x0025700301007387 */ /* 0x000fe80000100800 */
[----:B------:R-:W-:Y:S01]  /*48a10*/  STL [R1+0x256c], R28 ;  /* 0x00256c1c01007387 */ /* 0x000fe20000100800 */
[----:B---3--:R-:W-:-:S15]  /*48a20*/  HMMA.16816.F32 R12, R4, R16, R12 ;  /* 0x00000010040c723c */ /* 0x008fde000000180c */
[----:B------:R-:W-:-:S08]  /*48a30*/  NOP ;  /* 0x0000000000007918 */ /* 0x000fd00000000000 */
[----:B------:R-:W-:Y:S04]  /*48a40*/  STL.64 [R1+0x100], R12 ;  /* 0x0001000c01007387 */ /* 0x000fe80000100a00 */
[----:B------:R0:W-:Y:S04]  /*48a50*/  STL.64 [R1+0x108], R14 ;  /* 0x0001080e01007387 */ /* 0x0001e80000100a00 */
[----:B0-----:R-:W3:Y:S04]  /*48a60*/  LDL.LU.64 R14, [R1+0x2678] ;  /* 0x00267800010e7983 */ /* 0x001ee80000300a00 */
[----:B------:R-:W3:Y:S01]  /*48a70*/  LDL.LU.64 R12, [R1+0x2670] ;  /* 0x00267000010c7983 */ /* 0x000ee20000300a00 */
[----:B--2---:R-:W-:-:S02]  /*48a80*/  IMAD.MOV.U32 R3, RZ, RZ, R24 ;  /* 0x000000ffff037224 */ /* 0x004fc400078e0018 */
[----:B------:R-:W-:Y:S02]  /*48a90*/  IMAD.MOV.U32 R28, RZ, RZ, R25 ;  /* 0x000000ffff1c7224 */ /* 0x000fe400078e0019 */
[----:B------:R-:W-:Y:S02]  /*48aa0*/  IMAD.MOV.U32 R0, RZ, RZ, R17 ;  /* 0x000000ffff007224 */ /* 0x000fe400078e0011 */
[----:B------:R-:W2:Y:S04]  /*48ab0*/  LDL.LU.64 R16, [R1+0x2668] ;  /* 0x0026680001107983 */ /* 0x000ea80000300a00 */
[----:B------:R-:W-:Y:S01]  /*48ac0*/  STL [R1+0x2574], R0 ;  /* 0x0025740001007387 */ /* 0x000fe20000100800 */
[C---:B---3--:R-:W-:Y:S06]  /*48ad0*/  HMMA.16816.F32 R12, R4.reuse, R24, R12 ;  /* 0x00000018040c723c */ /* 0x048fec000000180c */
[----:B------:R-:W-:-:S15]  /*48ae0*/  HMMA.16816.F32 R24, R4, R20, R8 ;  /* 0x000000140418723c */ /* 0x000fde0000001808 */
[----:B------:R-:W-:-:S02]  /*48af0*/  NOP ;  /* 0x0000000000007918 */ /* 0x000fc40000000000 */
[----:B------:R-:W-:Y:S04]  /*48b00*/  STL.64 [R1+0xf0], R12 ;  /* 0x0000f00c01007387 */ /* 0x000fe80000100a00 */
[----:B------:R0:W-:Y:S04]  /*48b10*/  STL.64 [R1+0xf8], R14 ;  /* 0x0000f80e01007387 */ /* 0x0001e80000100a00 */
[----:B0-----:R-:W3:Y:S04]  /*48b20*/  LDL.LU.64 R14, [R1+0x2660] ;  /* 0x00266000010e7983 */ /* 0x001ee80000300a00 */
[----:B------:R-:W4:Y:S04]  /*48b30*/  LDL.LU.64 R12, [R1+0x2658] ;  /* 0x00265800010c7983 */ /* 0x000f280000300a00 */
[----:B------:R-:W-:Y:S04]  /*48b40*/  STL [R1+0x257c], R28 ;  /* 0x00257c1c01007387 */ /* 0x000fe80000100800 */
[----:B------:R-:W-:Y:S04]  /*48b50*/  STL [R1+0x2578], R3 ;  /* 0x0025780301007387 */ /* 0x000fe80000100800 */
[----:B------:R-:W2:Y:S04]  /*48b60*/  LDL.LU R8, [R1+0x50] ;  /* 0x0000500001087983 */ /* 0x000ea80000300800 */
[----:B------:R0:W-:Y:S04]  /*48b70*/  STL.64 [R1+0xe0], R24 ;  /* 0x0000e01801007387 */ /* 0x0001e80000100a00 */
[----:B------:R1:W-:Y:S04]  /*48b80*/  STL.64 [R1+0xe8], R26 ;  /* 0x0000e81a01007387 */ /* 0x0003e80000100a00 */
[----:B------:R-:W2:Y:S04]  /*48b90*/  LDL.LU R9, [R1+0x54] ;  /* 0x0000540001097983 */ /* 0x000ea80000300800 */
[----:B------:R-:W3:Y:S04]  /*48ba0*/  LDL.LU R10, [R1+0x58] ;  /* 0x00005800010a7983 */ /* 0x000ee80000300800 */
[----:B------:R-:W3:Y:S04]  /*48bb0*/  LDL.LU R11, [R1+0x5c] ;  /* 0x00005c00010b7983 */ /* 0x000ee80000300800 */
[----:B---3--:R-:W-:Y:S04]  /*48bc0*/  STL.64 [R1+0x25b8], R10 ;  /* 0x0025b80a01007387 */ /* 0x008fe80000100a00 */
[----:B--2---:R2:W-:Y:S04]  /*48bd0*/  STL.64 [R1+0x25b0], R8 ;  /* 0x0025b00801007387 */ /* 0x0045e80000100a00 */
        /* <DEDUP_REMOVED lines=14> */
[----:B------:R-:W-:Y:S02]  /*48cc0*/  IMAD.MOV.U32 R9, RZ, RZ, R14 ;  /* 0x000000ffff097224 */ /* 0x000fe400078e000e */
[----:B------:R-:W-:Y:S01]  /*48cd0*/  IMAD.MOV.U32 R0, RZ, RZ, R21 ;  /* 0x000000ffff007224 */ /* 0x000fe200078e0015 */
[----:B---3--:R-:W-:Y:S04]  /*48ce0*/  STL.64 [R1+0x25e0], R26 ;  /* 0x0025e01a01007387 */ /* 0x008fe80000100a00 */
[----:B--2---:R-:W-:Y:S04]  /*48cf0*/  STL.64 [R1+0x25d8], R24 ;  /* 0x0025d81801007387 */ /* 0x004fe80000100a00 */
[----:B------:R0:W-:Y:S04]  /*48d00*/  STL.64 [R1+0x25e8], R8 ;  /* 0x0025e80801007387 */ /* 0x0001e80000100a00 */
[----:B------:R-:W2:Y:S04]  /*48d10*/  LDL.LU R20, [R1+0xb0] ;  /* 0x0000b00001147983 */ /* 0x000ea80000300800 */
[----:B------:R-:W2:Y:S04]  /*48d20*/  LDL.LU R21, [R1+0xb4] ;  /* 0x0000b40001157983 */ /* 0x000ea80000300800 */
[----:B------:R-:W2:Y:S04]  /*48d30*/  LDL.LU R22, [R1+0xb8] ;  /* 0x0000b80001167983 */ /* 0x000ea80000300800 */
[----:B------:R-:W2:Y:S04]  /*48d40*/  LDL.LU R23, [R1+0xbc] ;  /* 0x0000bc0001177983 */ /* 0x000ea80000300800 */
[----:B------:R-:W2:Y:S01]  /*48d50*/  LDL.LU.64 R16, [R1+0x220] ;  /* 0x0002200001107983 */ /* 0x000ea20000300a00 */
[----:B0-----:R-:W-:-:S02]  /*48d60*/  IMAD.MOV.U32 R8, RZ, RZ, R13 ;  /* 0x000000ffff087224 */ /* 0x001fc400078e000d */
[----:B------:R-:W-:-:S05]  /*48d70*/  IMAD.MOV.U32 R9, RZ, RZ, R12 ;  /* 0x000000ffff097224 */ /* 0x000fca00078e000c */
[----:B------:R0:W-:Y:S04]  /*48d80*/  STL.64 [R1+0x2610], R8 ;  /* 0x0026100801007387 */ /* 0x0001e80000100a00 */
[----:B0-----:R-:W3:Y:S04]  /*48d90*/  LDL.LU R8, [R1+0xa0] ;  /* 0x0000a00001087983 */ /* 0x001ee80000300800 */
[----:B------:R-:W3:Y:S04]  /*48da0*/  LDL.LU R9, [R1+0xa4] ;  /* 0x0000a40001097983 */ /* 0x000ee80000300800 */
[----:B------:R-:W4:Y:S04]  /*48db0*/  LDL.LU R10, [R1+0xa8] ;  /* 0x0000a800010a7983 */ /* 0x000f280000300800 */
[----:B------:R-:W4:Y:S04]  /*48dc0*/  LDL.LU R11, [R1+0xac] ;  /* 0x0000ac00010b7983 */ /* 0x000f280000300800 */
[----:B----4-:R-:W-:Y:S04]  /*48dd0*/  STL.64 [R1+0x2620], R10 ;  /* 0x0026200a01007387 */ /* 0x010fe80000100a00 */
[----:B---3--:R0:W-:Y:S04]  /*48de0*/  STL.64 [R1+0x2618], R8 ;  /* 0x0026180801007387 */ /* 0x0081e80000100a00 */
[----:B0-----:R-:W3:Y:S04]  /*48df0*/  LDL.LU.64 R8, [R1+0x200] ;  /* 0x0002000001087983 */ /* 0x001ee80000300a00 */
[----:B---3--:R0:W-:Y:S04]  /*48e00*/  STL.64 [R1+0x2630], R8 ;  /* 0x0026300801007387 */ /* 0x0081e80000100a00 */
[----:B0-----:R-:W3:Y:S04]  /*48e10*/  LDL.64 R8, [R1+0x210] ;  /* 0x0002100001087983 */ /* 0x001ee80000100a00 */
[----:B------:R-:W4:Y:S04]  /*48e20*/  LDL.LU.64 R12, [R1+0x1f0] ;  /* 0x0001f000010c7983 */ /* 0x000f280000300a00 */
[----:B----4-:R0:W-:Y:S04]  /*48e30*/  STL.64 [R1+0x2628], R12 ;  /* 0x0026280c01007387 */ /* 0x0101e80000100a00 */
[----:B0-----:R-:W4:Y:S04]  /*48e40*/  LDL.LU R12, [R1+0x3d0] ;  /* 0x0003d000010c7983 */ /* 0x001f280000300800 */
        /* <DEDUP_REMOVED lines=20> */
[----:B------:R-:W-:Y:S04]  /*48f90*/  STL [R1+0x2580], R0 ;  /* 0x0025800001007387 */ /* 0x000fe80000100800 */
[----:B------:R-:W-:Y:S04]  /*48fa0*/  STL.64 [R1+0xd0], R20 ;  /* 0x0000d01401007387 */ /* 0x000fe80000100a00 */
[----:B------:R0:W-:Y:S04]  /*48fb0*/  STL.64 [R1+0xd8], R22 ;  /* 0x0000d81601007387 */ /* 0x0001e80000100a00 */
[----:B0-----:R-:W4:Y:S04]  /*48fc0*/  LDL.LU.64 R22, [R1+0x2650] ;  /* 0x0026500001167983 */ /* 0x001f280000300a00 */
[----:B------:R-:W3:Y:S01]  /*48fd0*/  LDL.LU.64 R20, [R1+0x2648] ;  /* 0x0026480001147983 */ /* 0x000ee20000300a00 */
[----:B------:R-:W-:Y:S01]  /*48fe0*/  IMAD.MOV.U32 R3, RZ, RZ, R17 ;  /* 0x000000ffff037224 */ /* 0x000fe200078e0011 */
[----:B--2---:R-:W-:Y:S01]  /*48ff0*/  HMMA.16816.F32 R12, R4, R8, R12 ;  /* 0x00000008040c723c */ /* 0x004fe2000000180c */
[----:B------:R-:W-:-:S02]  /*49000*/  IMAD.MOV.U32 R28, RZ, RZ, R16 ;  /* 0x000000ffff1c7224 */ /* 0x000fc400078e0010 */
[----:B------:R-:W2:Y:S04]  /*49010*/  LDL.LU R16, [R1+0x1c0] ;  /* 0x0001c00001107983 */ /* 0x000ea80000300800 */
[----:B------:R-:W-:Y:S04]  /*49020*/  STL [R1+0x2588], R3 ;  /* 0x0025880301007387 */ /* 0x000fe80000100800 */
[----:B------:R-:W-:Y:S01]  /*49030*/  STL [R1+0x2584], R28 ;  /* 0x0025841c01007387 */ /* 0x000fe20000100800 */
[----:B------:R-:W-:Y:S02]  /*49040*/  IMAD.MOV.U32 R0, RZ, RZ, R9 ;  /* 0x000000ffff007224 */ /* 0x000fe400078e0009 */
[----:B----4-:R-:W-:-:S02]  /*49050*/  IMAD.MOV.U32 R17, RZ, RZ, R22 ;  /* 0x000000ffff117224 */ /* 0x010fc400078e0016 */
[----:B---3--:R-:W-:Y:S02]  /*49060*/  IMAD.MOV.U32 R18, RZ, RZ, R21 ;  /* 0x000000ffff127224 */ /* 0x008fe400078e0015 */
[----:B------:R-:W-:Y:S02]  /*49070*/  IMAD.MOV.U32 R19, RZ, RZ, R20 ;  /* 0x000000ffff137224 */ /* 0x000fe400078e0014 */
[----:B------:R-:W0:Y:S04]  /*49080*/  LDSM.16.MT88.4 R20, [R23+UR5+0x11400] ;  /* 0x011400051714783b */ /* 0x000e280008004200 */
[----:B0-----:R-:W-:Y:S04]  /*49090*/  STL [R1+0x237c], R20 ;  /* 0x00237c1401007387 */ /* 0x001fe80000100800 */
[----:B------:R-:W-:Y:S04]  /*490a0*/  STL [R1+0x2378], R21 ;  /* 0x0023781501007387 */ /* 0x000fe80000100800 */
[----:B------:R-:W-:Y:S04]  /*490b0*/  STL [R1+0x2374], R22 ;  /* 0x0023741601007387 */ /* 0x000fe80000100800 */
[----:B------:R-:W-:Y:S04]  /*490c0*/  STL [R1+0x2370], R23 ;  /* 0x0023701701007387 */ /* 0x000fe80000100800 */
[----:B------:R-:W-:Y:S04]  /*490d0*/  STL.64 [R1+0xc0], R12 ;  /* 0x0000c00c01007387 */ /* 0x000fe80000100a00 */
[----:B------:R0:W-:Y:S04]  /*490e0*/  STL.64 [R1+0xc8], R14 ;  /* 0x0000c80e01007387 */ /* 0x0001e80000100a00 */
[----:B0-----:R-:W3:Y:S04]  /*490f0*/  LDL.LU.64 R14, [R1+0x2640] ;  /* 0x00264000010e7983 */ /* 0x001ee80000300a00 */
[----:B------:R-:W3:Y:S04]  /*49100*/  LDL.LU.64 R12, [R1+0x2638] ;  /* 0x00263800010c7983 */ /* 0x000ee80000300a00 */
[----:B------:R-:W3:Y:S02]  /*49110*/  LDL.LU.64 R8, [R1+0x2630] ;  /* 0x0026300001087983 */ /* 0x000ee40000300a00 */
[----:B---3--:R-:W-:Y:S06]  /*49120*/  HMMA.16816.F32 R12, R4, R8, R12 ;  /* 0x00000008040c723c */ /* 0x008fec000000180c */
[----:B------:R-:W-:-:S02]  /*49130*/  IMAD.MOV.U32 R3, RZ, RZ, R8 ;  /* 0x000000ffff037224 */ /* 0x000fc400078e0008 */
[----:B------:R-:W-:-:S15]  /*49140*/  IMAD.MOV.U32 R28, RZ, RZ, R9 ;  /* 0x000000ffff1c7224 */ /* 0x000fde00078e0009 */
[----:B------:R0:W-:Y:S04]  /*49150*/  STL.64 [R1+0xb0], R12 ;  /* 0x0000b00c01007387 */ /* 0x0001e80000100a00 */
[----:B------:R1:W-:Y:S04]  /*49160*/  STL.64 [R1+0xb8], R14 ;  /* 0x0000b80e01007387 */ /* 0x0003e80000100a00 */
[----:B0-----:R-:W3:Y:S04]  /*49170*/  LDL.LU.64 R12, [R1+0x2628] ;  /* 0x00262800010c7983 */ /* 0x001ee80000300a00 */
[----:B------:R-:W3:Y:S04]  /*49180*/  LDL.LU.64 R10, [R1+0x2620] ;  /* 0x00262000010a7983 */ /* 0x000ee80000300a00 */
[----:B------:R-:W3:Y:S01]  /*49190*/  LDL.LU.64 R8, [R1+0x2618] ;  /* 0x0026180001087983 */ /* 0x000ee20000300a00 */
[----:B------:R-:W-:-:S02]  /*491a0*/  IMAD.MOV.U32 R20, RZ, RZ, R29 ;  /* 0x000000ffff147224 */ /* 0x000fc400078e001d */
[----:B------:R-:W-:Y:S01]  /*491b0*/  IMAD.MOV.U32 R21, RZ, RZ, R2 ;  /* 0x000000ffff157224 */ /* 0x000fe200078e0002 */
[----:B---3--:R-:W-:Y:S01]  /*491c0*/  HMMA.16816.F32 R4, R4, R12, R8 ;  /* 0x0000000c0404723c */ /* 0x008fe20000001808 */
[----:B------:R-:W3:Y:S05]  /*491d0*/  LDL.LU.64 R8, [R1+0x2610] ;  /* 0x0026100001087983 */ /* 0x000eea0000300a00 */
[----:B------:R-:W-:Y:S02]  /*491e0*/  IMAD.MOV.U32 R2, RZ, RZ, R12 ;  /* 0x000000ffff027224 */ /* 0x000fe400078e000c */
[----:B------:R-:W-:-:S15]  /*491f0*/  IMAD.MOV.U32 R29, RZ, RZ, R13 ;  /* 0x000000ffff1d7224 */ /* 0x000fde00078e000d */
[----:B------:R0:W-:Y:S04]  /*49200*/  STL.64 [R1+0xa0], R4 ;  /* 0x0000a00401007387 */ /* 0x0001e80000100a00 */
[----:B------:R4:W-:Y:S04]  /*49210*/  STL.64 [R1+0xa8], R6 ;  /* 0x0000a80601007387 */ /* 0x0009e80000100a00 */
[----:B-1----:R-:W3:Y:S04]  /*49220*/  LDL.LU.64 R14, [R1+0x2608] ;  /* 0x00260800010e7983 */ /* 0x002ee80000300a00 */
[----:B------:R-:W3:Y:S04]  /*49230*/  LDL.LU.64 R12, [R1+0x2600] ;  /* 0x00260000010c7983 */ /* 0x000ee80000300a00 */
[----:B0-----:R-:W2:Y:S04]  /*49240*/  LDL.LU R4, [R1+0x2e0] ;  /* 0x0002e00001047983 */ /* 0x001ea80000300800 */
[----:B------:R-:W2:Y:S04]  /*49250*/  LDL.LU R5, [R1+0x2e4] ;  /* 0x0002e40001057983 */ /* 0x000ea80000300800 */
[----:B----4-:R-:W2:Y:S04]  /*49260*/  LDL.LU R6, [R1+0x2e8] ;  /* 0x0002e80001067983 */ /* 0x010ea80000300800 */
        /* <DEDUP_REMOVED lines=22> */
[----:B------:R-:W4:Y:S01]  /*493d0*/  LDL.LU.64 R8, [R1+0x25b0] ;  /* 0x0025b00001087983 */ /* 0x000f220000300a00 */
[----:B---3--:R-:W-:Y:S03]  /*493e0*/  HMMA.16816.F32 R20, R12, R20, R24 ;  /* 0x000000140c14723c */ /* 0x008fe60000001818 */
[----:B------:R-:W3:Y:S04]  /*493f0*/  LDL.LU.64 R26, [R1+0x25a8] ;  /* 0x0025a800011a7983 */ /* 0x000ee80000300a00 */
[----:B------:R-:W4:-:S15]  /*49400*/  LDL.LU.64 R24, [R1+0x25a0] ;  /* 0x0025a00001187983 */ /* 0x000f1e0000300a00 */
[----:B------:R-:W-:-:S01]  /*49410*/  NOP ;  /* 0x0000000000007918 */ /* 0x000fc20000000000 */
[----:B------:R-:W-:Y:S04]  /*49420*/  STL.64 [R1+0x60], R20 ;  /* 0x0000601401007387 */ /* 0x000fe80000100a00 */
[----:B------:R0:W-:Y:S01]  /*49430*/  STL.64 [R1+0x68], R22 ;  /* 0x0000681601007387 */ /* 0x0001e20000100a00 */
[----:B----4-:R-:W-:-:S15]  /*49440*/  HMMA.16816.F32 R8, R12, R24, R8 ;  /* 0x000000180c08723c */ /* 0x010fde0000001808 */
[----:B------:R-:W-:-:S08]  /*49450*/  NOP ;  /* 0x0000000000007918 */ /* 0x000fd00000000000 */
[----:B------:R1:W-:Y:S01]  /*49460*/  STL [R1+0x5c], R11 ;  /* 0x00005c0b01007387 */ /* 0x0003e20000100800 */
[----:B0-----:R-:W-:Y:S02]  /*49470*/  IMAD.MOV.U32 R22, RZ, RZ, R9 ;  /* 0x000000ffff167224 */ /* 0x001fe400078e0009 */
[----:B------:R-:W-:Y:S02]  /*49480*/  IMAD.MOV.U32 R23, RZ, RZ, R10 ;  /* 0x000000ffff177224 */ /* 0x000fe400078e000a */
[----:B------:R-:W-:Y:S01]  /*49490*/  IMAD.MOV.U32 R21, RZ, RZ, R8 ;  /* 0x000000ffff157224 */ /* 0x000fe200078e0008 */
[----:B-1----:R-:W4:Y:S04]  /*494a0*/  LDL.LU.64 R10, [R1+0x2598] ;  /* 0x00259800010a7983 */ /* 0x002f280000300a00 */
[----:B------:R-:W2:Y:S04]  /*494b0*/  LDL.LU.64 R8, [R1+0x2590] ;  /* 0x0025900001087983 */ /* 0x000ea80000300a00 */
[----:B---3--:R-:W-:Y:S04]  /*494c0*/  STL.64 [R1+0x2548], R26 ;  /* 0x0025481a01007387 */ /* 0x008fe80000100a00 */
[----:B------:R-:W-:Y:S04]  /*494d0*/  STL.64 [R1+0x2440], R22 ;  /* 0x0024401601007387 */ /* 0x000fe80000100a00 */
[----:B------:R0:W-:Y:S04]  /*494e0*/  STL [R1+0x2438], R21 ;  /* 0x0024381501007387 */ /* 0x0001e80000100800 */
[----:B0-----:R-:W3:Y:S04]  /*494f0*/  LDL.LU.64 R20, [R1+0x40] ;  /* 0x0000400001147983 */ /* 0x001ee80000300a00 */
[----:B------:R-:W4:Y:S01]  /*49500*/  LDL.LU.64 R22, [R1+0x48] ;  /* 0x0000480001167983 */ /* 0x000f220000300a00 */
[C---:B--2---:R-:W-:Y:S06]  /*49510*/  HMMA.16816.F32 R4, R12.reuse, R8, R4 ;  /* 0x000000080c04723c */ /* 0x044fec0000001804 */
[----:B---3--:R-:W-:Y:S01]  /*49520*/  HMMA.16816.F32 R16, R12, R20, R16 ;  /* 0x000000140c10723c */ /* 0x008fe20000001810 */
[----:B----4-:R0:W-:-:S15]  /*49530*/  STL.64 [R1+0x2458], R10 ;  /* 0x0024580a01007387 */ /* 0x0101de0000100a00 */
[----:B------:R-:W-:-:S01]  /*49540*/  NOP ;  /* 0x0000000000007918 */ /* 0x000fc20000000000 */
[----:B------:R-:W-:Y:S04]  /*49550*/  STL.64 [R1+0x2310], R6 ;  /* 0x0023100601007387 */ /* 0x000fe80000100a00 */
[----:B------:R1:W-:Y:S04]  /*49560*/  STL.64 [R1+0x2308], R4 ;  /* 0x0023080401007387 */ /* 0x0003e80000100a00 */
[----:B------:R2:W-:Y:S04]  /*49570*/  STL.64 [R1+0x1c0], R16 ;  /* 0x0001c01001007387 */ /* 0x0005e80000100a00 */
[----:B0-----:R-:W3:Y:S04]  /*49580*/  LDL R10, [R1+0x38] ;  /* 0x00003800010a7983 */ /* 0x001ee80000100800 */
[----:B------:R-:W3:Y:S01]  /*49590*/  LDL R11, [R1+0x3c] ;  /* 0x00003c00010b7983 */ /* 0x000ee20000100800 */
[----:B-1----:R-:W-:-:S02]  /*495a0*/  IMAD.MOV.U32 R5, RZ, RZ, R18 ;  /* 0x000000ffff057224 */ /* 0x002fc400078e0012 */
[----:B------:R-:W-:Y:S01]  /*495b0*/  IMAD.MOV.U32 R4, RZ, RZ, R19 ;  /* 0x000000ffff047224 */ /* 0x000fe200078e0013 */
[----:B---3--:R-:W-:Y:S04]  /*495c0*/  STL.64 [R1+0x24b0], R10 ;  /* 0x0024b00a01007387 */ /* 0x008fe80000100a00 */
[----:B--2---:R-:W2:Y:S04]  /*495d0*/  LDL.LU R16, [R1+0x1a0] ;  /* 0x0001a00001107983 */ /* 0x004ea80000300800 */
[----:B------:R-:W2:Y:S04]  /*495e0*/  LDL.LU R17, [R1+0x1a4] ;  /* 0x0001a40001117983 */ /* 0x000ea80000300800 */
[----:B------:R-:W3:Y:S04]  /*495f0*/  LDL.LU R18, [R1+0x1a8] ;  /* 0x0001a80001127983 */ /* 0x000ee80000300800 */
[----:B------:R-:W3:Y:S01]  /*49600*/  LDL.LU R19, [R1+0x1ac] ;  /* 0x0001ac0001137983 */ /* 0x000ee20000300800 */
[----:B------:R-:W-:-:S02]  /*49610*/  IMAD.MOV.U32 R8, RZ, RZ, R3 ;  /* 0x000000ffff087224 */ /* 0x000fc400078e0003 */
        /* <DEDUP_REMOVED lines=10> */
[----:B-1----:R-:W-:-:S03]  /*496c0*/  IMAD.MOV.U32 R9, RZ, RZ, R0 ;  /* 0x000000ffff097224 */ /* 0x002fc600078e0000 */
[----:B--2---:R-:W-:Y:S04]  /*496d0*/  STL.64 [R1+0x24d8], R18 ;  /* 0x0024d81201007387 */ /* 0x004fe80000100a00 */
[----:B----4-:R-:W-:Y:S04]  /*496e0*/  STL.64 [R1+0x24d0], R16 ;  /* 0x0024d01001007387 */ /* 0x010fe80000100a00 */
[----:B------:R-:W2:Y:S04]  /*496f0*/  LDL.LU R8, [R1+0x210] ;  /* 0x0002100001087983 */ /* 0x000ea80000300800 */
[----:B------:R-:W4:Y:S04]  /*49700*/  LDL.LU R0, [R1+0x2580] ;  /* 0x0025800001007983 */ /* 0x000f280000300800 */
[----:B--2---:R3:W-:Y:S02]  /*49710*/  STL.64 [R1+0x24e0], R8 ;  /* 0x0024e00801007387 */ /* 0x0047e40000100a00 */
[----:B---3--:R-:W-:-:S02]  /*49720*/  IMAD.MOV.U32 R8, RZ, RZ, R28 ;  /* 0x000000ffff087224 */ /* 0x008fc400078e001c */
[----:B------:R-:W-:Y:S01]  /*49730*/  IMAD.MOV.U32 R9, RZ, RZ, R3 ;  /* 0x000000ffff097224 */ /* 0x000fe200078e0003 */
[----:B------:R-:W2:Y:S04]  /*49740*/  LDL.LU R28, [R1+0x257c] ;  /* 0x00257c00011c7983 */ /* 0x000ea80000300800 */
[----:B------:R-:W3:Y:S04]  /*49750*/  LDL.LU R3, [R1+0x2578] ;  /* 0x0025780001037983 */ /* 0x000ee80000300800 */
[----:B------:R0:W-:Y:S04]  /*49760*/  STL.64 [R1+0x24f8], R8 ;  /* 0x0024f80801007387 */ /* 0x0001e80000100a00 */
[----:B------:R-:W2:Y:S04]  /*49770*/  LDL.LU R16, [R1+0x1d0] ;  /* 0x0001d00001107983 */ /* 0x000ea80000300800 */
[----:B------:R-:W2:Y:S04]  /*49780*/  LDL.LU R17, [R1+0x1d4] ;  /* 0x0001d40001117983 */ /* 0x000ea80000300800 */
[----:B------:R-:W2:Y:S04]  /*49790*/  LDL.LU R18, [R1+0x1d8] ;  /* 0x0001d80001127983 */ /* 0x000ea80000300800 */
[----:B------:R-:W2:Y:S04]  /*497a0*/  LDL.LU R19, [R1+0x1dc] ;  /* 0x0001dc0001137983 */ /* 0x000ea80000300800 */
[----:B0-----:R-:W3:Y:S01]  /*497b0*/  LDL.LU R8, [R1+0x230] ;  /* 0x0002300001087983 */ /* 0x001ee20000300800 */
[----:B----4-:R-:W-:-:S03]  /*497c0*/  IMAD.MOV.U32 R9, RZ, RZ, R0 ;  /* 0x000000ffff097224 */ /* 0x010fc600078e0000 */
[----:B------:R-:W4:Y:S04]  /*497d0*/  LDL.LU R0, [R1+0x2574] ;  /* 0x0025740001007983 */ /* 0x000f280000300800 */
[----:B---3--:R0:W-:Y:S02]  /*497e0*/  STL.64 [R1+0x2510], R8 ;  /* 0x0025100801007387 */ /* 0x0081e40000100a00 */
[----:B0-----:R-:W-:Y:S02]  /*497f0*/  IMAD.MOV.U32 R8, RZ, RZ, R3 ;  /* 0x000000ffff087224 */ /* 0x001fe400078e0003 */
[----:B--2---:R-:W-:Y:S01]  /*49800*/  IMAD.MOV.U32 R9, RZ, RZ, R28 ;  /* 0x000000ffff097224 */ /* 0x004fe200078e001c */
[----:B------:R-:W2:Y:S04]  /*49810*/  LDL.LU R3, [R1+0x2570] ;  /* 0x0025700001037983 */ /* 0x000ea80000300800 */
[----:B------:R-:W3:Y:S04]  /*49820*/  LDL.LU R28, [R1+0x256c] ;  /* 0x00256c00011c7983 */ /* 0x000ee80000300800 */
[----:B------:R-:W-:Y:S04]  /*49830*/  STL.64 [R1+0x2528], R8 ;  /* 0x0025280801007387 */ /* 0x000fe80000100a00 */
[----:B------:R-:W-:Y:S04]  /*49840*/  STL.64 [R1+0x24f0], R18 ;  /* 0x0024f01201007387 */ /* 0x000fe80000100a00 */
[----:B------:R0:W-:Y:S04]  /*49850*/  STL.64 [R1+0x24e8], R16 ;  /* 0x0024e81001007387 */ /* 0x0001e80000100a00 */
[----:B0-----:R-:W2:Y:S04]  /*49860*/  LDL.LU R16, [R1+0x280] ;  /* 0x0002800001107983 */ /* 0x001ea80000300800 */
[----:B------:R-:W2:Y:S04]  /*49870*/  LDL.LU R17, [R1+0x284] ;  /* 0x0002840001117983 */ /* 0x000ea80000300800 */
[----:B------:R-:W3:Y:S04]  /*49880*/  LDL.LU R18, [R1+0x288] ;  /* 0x0002880001127983 */ /* 0x000ee80000300800 */
[----:B------:R-:W3:Y:S04]  /*49890*/  LDL.LU R19, [R1+0x28c] ;  /* 0x00028c0001137983 */ /* 0x000ee80000300800 */
[----:B------:R-:W2:Y:S04]  /*498a0*/  LDL.LU R24, [R1+0x2c0] ;  /* 0x0002c00001187983 */ /* 0x000ea80000300800 */
[----:B------:R-:W2:Y:S04]  /*498b0*/  LDL.LU R25, [R1+0x2c4] ;  /* 0x0002c40001197983 */ /* 0x000ea80000300800 */
[----:B------:R-:W3:Y:S04]  /*498c0*/  LDL.LU R26, [R1+0x2c8] ;  /* 0x0002c800011a7983 */ /* 0x000ee80000300800 */
[----:B------:R-:W3:Y:S01]  /*498d0*/  LDL.LU R27, [R1+0x2cc] ;  /* 0x0002cc00011b7983 */ /* 0x000ee20000300800 */
[----:B----4-:R-:W-:-:S03]  /*498e0*/  IMAD.MOV.U32 R9, RZ, RZ, R0 ;  /* 0x000000ffff097224 */ /* 0x010fc600078e0000 */
[----:B---3--:R-:W-:Y:S04]  /*498f0*/  STL.64 [R1+0x2558], R26 ;  /* 0x0025581a01007387 */ /* 0x008fe80000100a00 */
[----:B--2---:R0:W-:Y:S04]  /*49900*/  STL.64 [R1+0x2550], R24 ;  /* 0x0025501801007387 */ /* 0x0041e80000100a00 */
[----:B0-----:R-:W2:Y:S04]  /*49910*/  LDL.LU R24, [R1+0x1e0] ;  /* 0x0001e00001187983 */ /* 0x001ea80000300800 */
[----:B------:R-:W2:Y:S04]  /*49920*/  LDL.LU R25, [R1+0x1e4] ;  /* 0x0001e40001197983 */ /* 0x000ea80000300800 */
[----:B------:R-:W3:Y:S04]  /*49930*/  LDL.LU R8, [R1+0x250] ;  /* 0x0002500001087983 */ /* 0x000ee80000300800 */
[----:B------:R-:W4:Y:S04]  /*49940*/  LDL.LU R0, [R1+0x2568] ;  /* 0x0025680001007983 */ /* 0x000f280000300800 */
[----:B---3--:R0:W-:Y:S04]  /*49950*/  STL.64 [R1+0x2560], R8 ;  /* 0x0025600801007387 */ /* 0x0081e80000100a00 */
[----:B0-----:R-:W2:Y:S04]  /*49960*/  LDL.LU R8, [R1+0x2d0] ;  /* 0x0002d00001087983 */ /* 0x001ea80000300800 */
[----:B------:R-:W2:Y:S04]  /*49970*/  LDL.LU R9, [R1+0x2d4] ;  /* 0x0002d40001097983 */ /* 0x000ea80000300800 */
[----:B------:R-:W2:Y:S04]  /*49980*/  LDL.LU R10, [R1+0x2d8] ;  /* 0x0002d800010a7983 */ /* 0x000ea80000300800 */
[----:B------:R-:W2:Y:S04]  /*49990*/  LDL.LU R11, [R1+0x2dc] ;  /* 0x0002dc00010b7983 */ /* 0x000ea80000300800 */
[----:B------:R-:W-:Y:S04]  /*499a0*/  STL.64 [R1+0x2508], R18 ;  /* 0x0025081201007387 */ /* 0x000fe80000100a00 */
        /* <DEDUP_REMOVED lines=10> */
[----:B------:R-:W4:Y:S01]  /*49a50*/  LDL.LU R19, [R1+0x2ac] ;  /* 0x0002ac0001137983 */ /* 0x000f220000300800 */
[----:B--2---:R-:W-:Y:S03]  /*49a60*/  HMMA.16816.F32 R24, R12, R24, R8 ;  /* 0x000000180c18723c */ /* 0x004fe60000001808 */
[----:B----4-:R-:W-:Y:S04]  /*49a70*/  STL.64 [R1+0x2538], R18 ;  /* 0x0025381201007387 */ /* 0x010fe80000100a00 */
[----:B---3--:R0:W-:Y:S04]  /*49a80*/  STL.64 [R1+0x2530], R16 ;  /* 0x0025301001007387 */ /* 0x0081e80000100a00 */
[----:B0-----:R-:W2:Y:S04]  /*49a90*/  LDL.LU R16, [R1+0x2b0] ;  /* 0x0002b00001107983 */ /* 0x001ea80000300800 */
[----:B------:R-:W2:Y:S04]  /*49aa0*/  LDL.LU R17, [R1+0x2b4] ;  /* 0x0002b40001117983 */ /* 0x000ea80000300800 */
[----:B------:R-:W2:Y:S04]  /*49ab0*/  LDL.LU R18, [R1+0x2b8] ;  /* 0x0002b80001127983 */ /* 0x000ea80000300800 */
[----:B------:R-:W2:Y:S04]  /*49ac0*/  LDL.LU R19, [R1+0x2bc] ;  /* 0x0002bc0001137983 */ /* 0x000ea80000300800 */
[----:B------:R0:W-:Y:S04]  /*49ad0*/  STL.64 [R1+0x2450], R22 ;  /* 0x0024501601007387 */ /* 0x0001e80000100a00 */
[----:B------:R-:W3:Y:S04]  /*49ae0*/  LDL.LU R20, [R1+0x190] ;  /* 0x0001900001147983 */ /* 0x000ee80000300800 */
[----:B------:R-:W3:Y:S04]  /*49af0*/  LDL.LU R21, [R1+0x194] ;  /* 0x0001940001157983 */ /* 0x000ee80000300800 */
[----:B0-----:R-:W3:Y:S04]  /*49b00*/  LDL.LU R22, [R1+0x198] ;  /* 0x0001980001167983 */ /* 0x001ee80000300800 */
[----:B------:R-:W3:Y:S04]  /*49b10*/  LDL.LU R23, [R1+0x19c] ;  /* 0x00019c0001177983 */ /* 0x000ee80000300800 */
[----:B------:R-:W-:Y:S04]  /*49b20*/  STL [R1+0x23f8], R4 ;  /* 0x0023f80401007387 */ /* 0x000fe80000100800 */
[----:B------:R-:W-:Y:S04]  /*49b30*/  STL [R1+0x2380], R5 ;  /* 0x0023800501007387 */ /* 0x000fe80000100800 */
[----:B------:R-:W2:Y:S04]  /*49b40*/  LDL.LU.64 R8, [R1+0x2560] ;  /* 0x0025600001087983 */ /* 0x000ea80000300a00 */
[----:B------:R-:W-:Y:S04]  /*49b50*/  STL.64 [R1+0x270], R24 ;  /* 0x0002701801007387 */ /* 0x000fe80000100a00 */
[----:B------:R0:W-:Y:S04]  /*49b60*/  STL.64 [R1+0x278], R26 ;  /* 0x0002781a01007387 */ /* 0x0001e80000100a00 */
[----:B0-----:R-:W4:Y:S04]  /*49b70*/  LDL.LU.64 R26, [R1+0x2558] ;  /* 0x00255800011a7983 */ /* 0x001f280000300a00 */
[----:B------:R-:W4:Y:S01]  /*49b80*/  LDL.LU.64 R24, [R1+0x2550] ;  /* 0x0025500001187983 */ /* 0x000f220000300a00 */
[----:B------:R-:W-:-:S02]  /*49b90*/  IMAD.MOV.U32 R4, RZ, RZ, R28 ;  /* 0x000000ffff047224 */ /* 0x000fc400078e001c */
[----:B------:R-:W-:-:S07]  /*49ba0*/  IMAD.MOV.U32 R5, RZ, RZ, R3 ;  /* 0x000000ffff057224 */ /* 0x000fce00078e0003 */
[----:B----4-:R-:W-:Y:S01]  /*49bb0*/  HMMA.16816.F32 R4, R12, R4, R24 ;  /* 0x000000040c04723c */ /* 0x010fe20000001818 */
[----:B------:R-:W4:-:S15]  /*49bc0*/  LDL.LU.64 R26, [R1+0x2548] ;  /* 0x00254800011a7983 */ /* 0x000f1e0000300a00 */
[----:B------:R-:W-:-:S07]  /*49bd0*/  NOP ;  /* 0x0000000000007918 */ /* 0x000fce0000000000 */
[----:B------:R0:W-:Y:S01]  /*49be0*/  STL [R1+0x3b0], R4 ;  /* 0x0003b00401007387 */ /* 0x0001e20000100800 */
[----:B------:R-:W-:Y:S02]  /*49bf0*/  IMAD.MOV.U32 R24, RZ, RZ, R6 ;  /* 0x000000ffff187224 */ /* 0x000fe400078e0006 */
[----:B------:R-:W-:Y:S01]  /*49c00*/  IMAD.MOV.U32 R3, RZ, RZ, R7 ;  /* 0x000000ffff037224 */ /* 0x000fe200078e0007 */
[----:B------:R-:W3:Y:S04]  /*49c10*/  LDL.LU R6, [R1+0x8] ;  /* 0x0000080001067983 */ /* 0x000ee80000300800 */
[----:B------:R-:W3:Y:S01]  /*49c20*/  LDL.LU R7, [R1+0xc] ;  /* 0x00000c0001077983 */ /* 0x000ee20000300800 */
[----:B--2---:R-:W-:Y:S01]  /*49c30*/  HMMA.16816.F32 R8, R12, R8, R16 ;  /* 0x000000080c08723c */ /* 0x004fe20000001810 */
[----:B------:R-:W-:-:S02]  /*49c40*/  IMAD.MOV.U32 R28, RZ, RZ, R5 ;  /* 0x000000ffff1c7224 */ /* 0x000fc400078e0005 */
[----:B------:R-:W-:Y:S02]  /*49c50*/  IMAD.MOV.U32 R5, RZ, RZ, R29 ;  /* 0x000000ffff057224 */ /* 0x000fe400078e001d */
[----:B0-----:R-:W-:Y:S01]  /*49c60*/  IMAD.MOV.U32 R4, RZ, RZ, R2 ;  /* 0x000000ffff047224 */ /* 0x001fe200078e0002 */
[----:B---3--:R-:W-:Y:S04]  /*49c70*/  STL.64 [R1+0x2470], R6 ;  /* 0x0024700601007387 */ /* 0x008fe80000100a00 */
[----:B------:R-:W2:Y:S04]  /*49c80*/  LDL.LU R2, [R1+0x2544] ;  /* 0x0025440001027983 */ /* 0x000ea80000300800 */
[----:B------:R-:W3:Y:S04]  /*49c90*/  LDL.LU R29, [R1+0x2540] ;  /* 0x00254000011d7983 */ /* 0x000ee80000300800 */
[----:B------:R-:W-:Y:S04]  /*49ca0*/  STL [R1+0x22b0], R3 ;  /* 0x0022b00301007387 */ /* 0x000fe80000100800 */
[----:B------:R-:W-:Y:S04]  /*49cb0*/  STL [R1+0x22ac], R24 ;  /* 0x0022ac1801007387 */ /* 0x000fe80000100800 */
[----:B------:R-:W-:Y:S04]  /*49cc0*/  STL [R1+0x22a8], R28 ;  /* 0x0022a81c01007387 */ /* 0x000fe80000100800 */
[----:B------:R-:W4:Y:S04]  /*49cd0*/  LDL.LU.64 R18, [R1+0x2538] ;  /* 0x0025380001127983 */ /* 0x000f280000300a00 */
[----:B------:R-:W4:Y:S04]  /*49ce0*/  LDL.LU.64 R16, [R1+0x2530] ;  /* 0x0025300001107983 */ /* 0x000f280000300a00 */
[----:B------:R0:W-:Y:S04]  /*49cf0*/  STL.64 [R1+0x3a0], R8 ;  /* 0x0003a00801007387 */ /* 0x0001e80000100a00 */
[----:B------:R4:W-:Y:S04]  /*49d00*/  STL.64 [R1+0x3a8], R10 ;  /* 0x0003a80a01007387 */ /* 0x0009e80000100a00 */
[----:B0-----:R-:W4:Y:S02]  /*49d10*/  LDL.LU.64 R8, [R1+0x2528] ;  /* 0x0025280001087983 */ /* 0x001f240000300a00 */
[----:B----4-:R-:W-:Y:S02]  /*49d20*/  HMMA.16816.F32 R8, R12, R8, R16 ;  /* 0x000000080c08723c */ /* 0x010fe40000001810 */
[----:B------:R-:W4:Y:S04]  /*49d30*/  LDL.LU.64 R18, [R1+0x2520] ;  /* 0x0025200001127983 */ /* 0x000f280000300a00 */
[----:B------:R-:W4:-:S15]  /*49d40*/  LDL.LU.64 R16, [R1+0x2518] ;  /* 0x0025180001107983 */ /* 0x000f1e0000300a00 */
[----:B------:R-:W-:-:S02]  /*49d50*/  NOP ;  /* 0x0000000000007918 */ /* 0x000fc40000000000 */
[----:B------:R0:W-:Y:S01]  /*49d60*/  STL [R1+0x390], R8 ;  /* 0x0003900801007387 */ /* 0x0001e20000100800 */
[----:B------:R-:W-:-:S03]  /*49d70*/  IMAD.MOV.U32 R3, RZ, RZ, R9 ;  /* 0x000000ffff037224 */ /* 0x000fc600078e0009 */
[----:B0-----:R-:W4:Y:S01]  /*49d80*/  LDL.LU.64 R8, [R1+0x2510] ;  /* 0x0025100001087983 */ /* 0x001f220000300a00 */
[----:B------:R-:W-:Y:S02]  /*49d90*/  IMAD.MOV.U32 R24, RZ, RZ, R10 ;  /* 0x000000ffff187224 */ /* 0x000fe400078e000a */
[----:B------:R-:W-:-:S05]  /*49da0*/  IMAD.MOV.U32 R28, RZ, RZ, R11 ;  /* 0x000000ffff1c7224 */ /* 0x000fca00078e000b */
[----:B------:R-:W-:Y:S04]  /*49db0*/  STL [R1+0x22bc], R28 ;  /* 0x0022bc1c01007387 */ /* 0x000fe80000100800 */
[----:B------:R-:W-:Y:S04]  /*49dc0*/  STL [R1+0x22b8], R24 ;  /* 0x0022b81801007387 */ /* 0x000fe80000100800 */
[----:B------:R-:W-:Y:S01]  /*49dd0*/  STL [R1+0x22b4], R3 ;  /* 0x0022b40301007387 */ /* 0x000fe20000100800 */
[----:B----4-:R-:W-:Y:S03]  /*49de0*/  HMMA.16816.F32 R8, R12, R8, R16 ;  /* 0x000000080c08723c */ /* 0x010fe60000001810 */
[----:B------:R-:W4:Y:S04]  /*49df0*/  LDL.LU.64 R18, [R1+0x2508] ;  /* 0x0025080001127983 */ /* 0x000f280000300a00 */
[----:B------:R-:W4:-:S15]  /*49e00*/  LDL.LU.64 R16, [R1+0x2500] ;  /* 0x0025000001107983 */ /* 0x000f1e0000300a00 */
[----:B------:R-:W-:-:S01]  /*49e10*/  NOP ;  /* 0x0000000000007918 */ /* 0x000fc20000000000 */
[----:B------:R0:W-:Y:S04]  /*49e20*/  STL.64 [R1+0x2e0], R8 ;  /* 0x0002e00801007387 */ /* 0x0001e80000100a00 */
[----:B------:R4:W-:Y:S04]  /*49e30*/  STL.64 [R1+0x2e8], R10 ;  /* 0x0002e80a01007387 */ /* 0x0009e80000100a00 */
[----:B0-----:R-:W4:Y:S02]  /*49e40*/  LDL.LU.64 R8, [R1+0x24f8] ;  /* 0x0024f80001087983 */ /* 0x001f240000300a00 */
[----:B----4-:R-:W-:Y:S02]  /*49e50*/  HMMA.16816.F32 R8, R12, R8, R16 ;  /* 0x000000080c08723c */ /* 0x010fe40000001810 */
[----:B------:R-:W4:Y:S04]  /*49e60*/  LDL.LU.64 R18, [R1+0x24f0] ;  /* 0x0024f00001127983 */ /* 0x000f280000300a00 */
[----:B------:R-:W4:-:S15]  /*49e70*/  LDL.LU.64 R16, [R1+0x24e8] ;  /* 0x0024e80001107983 */ /* 0x000f1e0000300a00 */
[----:B------:R-:W-:-:S02]  /*49e80*/  NOP ;  /* 0x0000000000007918 */ /* 0x000fc40000000000 */
        /* <DEDUP_REMOVED lines=16> */
[----:B0-----:R-:W3:Y:S01]  /*49f90*/  LDL.LU.64 R10, [R1+0x24b0] ;  /* 0x0024b000010a7983 */ /* 0x001ee20000300a00 */
[----:B----4-:R-:W-:Y:S03]  /*49fa0*/  HMMA.16816.F32 R4, R12, R4, R16 ;  /* 0x000000040c04723c */ /* 0x010fe60000001810 */
[----:B------:R-:W3:Y:S04]  /*49fb0*/  LDL.LU.64 R18, [R1+0x24a8] ;  /* 0x0024a80001127983 */ /* 0x000ee80000300a00 */
[----:B------:R-:W3:Y:S04]  /*49fc0*/  LDL.LU.64 R16, [R1+0x24a0] ;  /* 0x0024a00001107983 */ /* 0x000ee80000300a00 */
[----:B------:R-:W4:-:S12]  /*49fd0*/  LDL.LU R12, [R1+0x180] ;  /* 0x00018000010c7983 */ /* 0x000f180000300800 */
[----:B------:R-:W-:Y:S04]  /*49fe0*/  STL.64 [R1+0x1d0], R4 ;  /* 0x0001d00401007387 */ /* 0x000fe80000100a00 */
[----:B------:R3:W-:Y:S01]  /*49ff0*/  STL.64 [R1+0x1d8], R6 ;  /* 0x0001d80601007387 */ /* 0x0007e20000100a00 */
[----:B--2---:R-:W-:Y:S02]  /*4a000*/  IMAD.MOV.U32 R14, RZ, RZ, R2 ;  /* 0x000000ffff0e7224 */ /* 0x004fe400078e0002 */
[----:B------:R-:W-:Y:S01]  /*4a010*/  IMAD.MOV.U32 R15, RZ, RZ, R0 ;  /* 0x000000ffff0f7224 */ /* 0x000fe200078e0000 */
[----:B---3--:R-:W-:-:S15]  /*4a020*/  HMMA.16816.F32 R4, R16, R10, R20 ;  /* 0x0000000a1004723c */ /* 0x008fde0000001814 */
[----:B------:R-:W-:-:S08]  /*4a030*/  NOP ;  /* 0x0000000000007918 */ /* 0x000fd00000000000 */
[----:B------:R-:W-:Y:S04]  /*4a040*/  STL [R1+0x280], R4 ;  /* 0x0002800401007387 */ /* 0x000fe80000100800 */
[----:B------:R-:W2:Y:S04]  /*4a050*/  LDL.LU R8, [R1+0x150] ;  /* 0x0001500001087983 */ /* 0x000ea80000300800 */
[----:B------:R-:W2:Y:S04]  /*4a060*/  LDL.LU R9, [R1+0x154] ;  /* 0x0001540001097983 */ /* 0x000ea80000300800 */
[----:B------:R-:W3:Y:S01]  /*4a070*/  LDL.LU R10, [R1+0x158] ;  /* 0x00015800010a7983 */ /* 0x000ee20000300800 */
[----:B------:R-:W-:-:S02]  /*4a080*/  IMAD.MOV.U32 R2, RZ, RZ, R6 ;  /* 0x000000ffff027224 */ /* 0x000fc400078e0006 */
[----:B------:R-:W-:Y:S01]  /*4a090*/  IMAD.MOV.U32 R0, RZ, RZ, R7 ;  /* 0x000000ffff007224 */ /* 0x000fe200078e0007 */
[----:B------:R-:W3:Y:S04]  /*4a0a0*/  LDL.LU R11, [R1+0x15c] ;  /* 0x00015c00010b7983 */ /* 0x000ee80000300800 */
[----:B------:R-:W4:Y:S04]  /*4a0b0*/  LDL.64 R6, [R1+0x18] ;  /* 0x0000180001067983 */ /* 0x000f280000100a00 */
[----:B----4-:R0:W-:Y:S04]  /*4a0c0*/  STL.64 [R1+0x2498], R6 ;  /* 0x0024980601007387 */ /* 0x0101e80000100a00 */
[----:B0-----:R-:W4:Y:S04]  /*4a0d0*/  LDL.LU.64 R6, [R1+0x28] ;  /* 0x0000280001067983 */ /* 0x001f280000300a00 */
        /* <DEDUP_REMOVED lines=18> */
[----:B------:R0:W-:Y:S04]  /*4a200*/  STL [R1+0x22c8], R0 ;  /* 0x0022c80001007387 */ /* 0x0001e80000100800 */
[----:B------:R1:W-:Y:S04]  /*4a210*/  STL [R1+0x22c4], R2 ;  /* 0x0022c40201007387 */ /* 0x0003e80000100800 */
[----:B------:R-:W-:Y:S04]  /*4a220*/  STL [R1+0x22c0], R29 ;  /* 0x0022c01d01007387 */ /* 0x000fe80000100800 */
[----:B------:R-:W2:Y:S01]  /*4a230*/  LDL R25, [R1+0x19b0] ;  /* 0x0019b00001197983 */ /* 0x000ea20000100800 */
[----:B----4-:R-:W-:Y:S06]  /*4a240*/  HMMA.16816.F32 R12, R16, R6, R12 ;  /* 0x00000006100c723c */ /* 0x010fec000000180c */
[----:B0-----:R-:W-:-:S02]  /*4a250*/  IMAD.MOV.U32 R0, RZ, RZ, R7 ;  /* 0x000000ffff007224 */ /* 0x001fc400078e0007 */
[----:B-1----:R-:W-:Y:S01]  /*4a260*/  IMAD.MOV.U32 R2, RZ, RZ, R6 ;  /* 0x000000ffff027224 */ /* 0x002fe200078e0006 */
[----:B--2---:R-:W-:Y:S04]  /*4a270*/  STL [R1+0x2300], R25 ;  /* 0x0023001901007387 */ /* 0x004fe80000100800 */
[----:B------:R-:W2:Y:S10]  /*4a280*/  LDL.LU.64 R6, [R1+0x2498] ;  /* 0x0024980001067983 */ /* 0x000eb40000300a00 */
[----:B------:R0:W-:Y:S04]  /*4a290*/  STL.64 [R1+0x21e8], R14 ;  /* 0x0021e80e01007387 */ /* 0x0001e80000100a00 */
[----:B------:R1:W-:Y:S04]  /*4a2a0*/  STL.64 [R1+0x21e0], R12 ;  /* 0x0021e00c01007387 */ /* 0x0003e80000100a00 */
[----:B0-----:R-:W4:Y:S04]  /*4a2b0*/  LDL.LU R14, [R1+0x1f8] ;  /* 0x0001f800010e7983 */ /* 0x001f280000300800 */
[----:B------:R-:W4:Y:S04]  /*4a2c0*/  LDL.LU R15, [R1+0x1fc] ;  /* 0x0001fc00010f7983 */ /* 0x000f280000300800 */
[----:B----4-:R0:W-:Y:S04]  /*4a2d0*/  STL.64 [R1+0x2418], R14 ;  /* 0x0024180e01007387 */ /* 0x0101e80000100a00 */
[----:B-1----:R-:W4:Y:S04]  /*4a2e0*/  LDL.LU R12, [R1+0x110] ;  /* 0x00011000010c7983 */ /* 0x002f280000300800 */
[----:B------:R-:W4:Y:S01]  /*4a2f0*/  LDL.LU R13, [R1+0x114] ;  /* 0x00011400010d7983 */ /* 0x000f220000300800 */
[----:B0-----:R-:W-:-:S02]  /*4a300*/  IMAD.MOV.U32 R14, RZ, RZ, R26 ;  /* 0x000000ffff0e7224 */ /* 0x001fc400078e001a */
[----:B------:R-:W-:Y:S01]  /*4a310*/  IMAD.MOV.U32 R15, RZ, RZ, R27 ;  /* 0x000000ffff0f7224 */ /* 0x000fe200078e001b */
[----:B------:R-:W3:Y:S04]  /*4a320*/  LDL.LU R26, [R1+0x2494] ;  /* 0x00249400011a7983 */ /* 0x000ee80000300800 */
[----:B------:R-:W3:Y:S04]  /*4a330*/  LDL.LU R27, [R1+0x2490] ;  /* 0x00249000011b7983 */ /* 0x000ee80000300800 */
[----:B------:R0:W-:Y:S01]  /*4a340*/  STL.64 [R1+0x2428], R14 ;  /* 0x0024280e01007387 */ /* 0x0001e20000100a00 */
[----:B--2---:R-:W-:Y:S03]  /*4a350*/  HMMA.16816.F32 R8, R16, R6, R8 ;  /* 0x000000061008723c */ /* 0x004fe60000001808 */
[----:B----4-:R1:W-:Y:S04]  /*4a360*/  STL.64 [R1+0x2420], R12 ;  /* 0x0024200c01007387 */ /* 0x0103e80000100a00 */
[----:B0-----:R-:W2:Y:S01]  /*4a370*/  LDL.LU.64 R14, [R1+0x1e8] ;  /* 0x0001e800010e7983 */ /* 0x001ea20000300a00 */
[----:B------:R-:W-:-:S03]  /*4a380*/  IMAD.MOV.U32 R4, RZ, RZ, R7 ;  /* 0x000000ffff047224 */ /* 0x000fc600078e0007 */
[----:B--2---:R3:W-:Y:S04]  /*4a390*/  STL.64 [R1+0x2448], R14 ;  /* 0x0024480e01007387 */ /* 0x0047e80000100a00 */
[----:B-1----:R-:W2:Y:S04]  /*4a3a0*/  LDL.LU R12, [R1+0x130] ;  /* 0x00013000010c7983 */ /* 0x002ea80000300800 */
[----:B------:R-:W2:Y:S01]  /*4a3b0*/  LDL.LU R13, [R1+0x134] ;  /* 0x00013400010d7983 */ /* 0x000ea20000300800 */
[----:B---3--:R-:W-:Y:S02]  /*4a3c0*/  IMAD.MOV.U32 R14, RZ, RZ, R26 ;  /* 0x000000ffff0e7224 */ /* 0x008fe400078e001a */
[----:B------:R-:W-:Y:S01]  /*4a3d0*/  IMAD.MOV.U32 R15, RZ, RZ, R27 ;  /* 0x000000ffff0f7224 */ /* 0x000fe200078e001b */
[----:B------:R-:W3:Y:S04]  /*4a3e0*/  LDL.LU R26, [R1+0x248c] ;  /* 0x00248c00011a7983 */ /* 0x000ee80000300800 */
[----:B------:R-:W3:Y:S04]  /*4a3f0*/  LDL.LU R27, [R1+0x2488] ;  /* 0x00248800011b7983 */ /* 0x000ee80000300800 */
        /* <DEDUP_REMOVED lines=9> */
[----:B0-----:R-:W3:Y:S04]  /*4a490*/  LDL.LU.64 R10, [R1+0x2468] ;  /* 0x00246800010a7983 */ /* 0x001ee80000300a00 */
[----:B------:R-:W3:Y:S04]  /*4a4a0*/  LDL.LU.64 R8, [R1+0x2460] ;  /* 0x0024600001087983 */ /* 0x000ee80000300a00 */
[----:B------:R-:W-:Y:S01]  /*4a4b0*/  STL.64 [R1+0x2328], R6 ;  /* 0x0023280601007387 */ /* 0x000fe20000100a00 */
[----:B---3--:R-:W-:-:S15]  /*4a4c0*/  HMMA.16816.F32 R8, R16, R26, R8 ;  /* 0x0000001a1008723c */ /* 0x008fde0000001808 */
[----:B------:R-:W-:-:S08]  /*4a4d0*/  NOP ;  /* 0x0000000000007918 */ /* 0x000fd00000000000 */
[----:B------:R-:W-:Y:S04]  /*4a4e0*/  STL.64 [R1+0x380], R8 ;  /* 0x0003800801007387 */ /* 0x000fe80000100a00 */
[----:B------:R0:W-:Y:S04]  /*4a4f0*/  STL.64 [R1+0x388], R10 ;  /* 0x0003880a01007387 */ /* 0x0001e80000100a00 */
[----:B0-----:R-:W3:Y:S04]  /*4a500*/  LDL.LU.64 R10, [R1+0x2458] ;  /* 0x00245800010a7983 */ /* 0x001ee80000300a00 */
[----:B------:R0:W-:Y:S04]  /*4a510*/  STL.64 [R1+0x2430], R26 ;  /* 0x0024301a01007387 */ /* 0x0001e80000100a00 */
[----:B------:R-:W4:Y:S04]  /*4a520*/  LDL.LU R24, [R1+0x120] ;  /* 0x0001200001187983 */ /* 0x000f280000300800 */
[----:B------:R-:W4:Y:S04]  /*4a530*/  LDL.LU R25, [R1+0x124] ;  /* 0x0001240001197983 */ /* 0x000f280000300800 */
[----:B0-----:R-:W4:Y:S04]  /*4a540*/  LDL.LU R26, [R1+0x128] ;  /* 0x00012800011a7983 */ /* 0x001f280000300800 */
[----:B------:R-:W4:Y:S01]  /*4a550*/  LDL.LU R27, [R1+0x12c] ;  /* 0x00012c00011b7983 */ /* 0x000f220000300800 */
[----:B---3--:R-:W-:-:S15]  /*4a560*/  HMMA.16816.F32 R20, R16, R10, R20 ;  /* 0x0000000a1014723c */ /* 0x008fde0000001814 */
[----:B------:R-:W-:-:S08]  /*4a570*/  NOP ;  /* 0x0000000000007918 */ /* 0x000fd00000000000 */
[----:B------:R-:W-:Y:S04]  /*4a580*/  STL.64 [R1+0x370], R20 ;  /* 0x0003701401007387 */ /* 0x000fe80000100a00 */
[----:B------:R0:W-:Y:S04]  /*4a590*/  STL.64 [R1+0x378], R22 ;  /* 0x0003781601007387 */ /* 0x0001e80000100a00 */
[----:B0-----:R-:W2:Y:S02]  /*4a5a0*/  LDL.LU.64 R22, [R1+0x2450] ;  /* 0x0024500001167983 */ /* 0x001ea40000300a00 */
[----:B--2---:R-:W-:Y:S06]  /*4a5b0*/  HMMA.16816.F32 R12, R16, R22, R12 ;  /* 0x00000016100c723c */ /* 0x004fec000000180c */
[----:B------:R-:W-:-:S02]  /*4a5c0*/  IMAD.MOV.U32 R5, RZ, RZ, R22 ;  /* 0x000000ffff057224 */ /* 0x000fc400078e0016 */
[----:B------:R-:W-:-:S15]  /*4a5d0*/  IMAD.MOV.U32 R20, RZ, RZ, R23 ;  /* 0x000000ffff147224 */ /* 0x000fde00078e0017 */
[----:B------:R-:W-:Y:S04]  /*4a5e0*/  STL.64 [R1+0x360], R12 ;  /* 0x0003600c01007387 */ /* 0x000fe80000100a00 */
[----:B------:R0:W-:Y:S04]  /*4a5f0*/  STL.64 [R1+0x368], R14 ;  /* 0x0003680e01007387 */ /* 0x0001e80000100a00 */
[----:B0-----:R-:W4:Y:S04]  /*4a600*/  LDL.LU.64 R14, [R1+0x2448] ;  /* 0x00244800010e7983 */ /* 0x001f280000300a00 */
[----:B------:R-:W2:Y:S04]  /*4a610*/  LDL.LU.64 R22, [R1+0x2440] ;  /* 0x0024400001167983 */ /* 0x000ea80000300a00 */
[----:B------:R-:W3:Y:S04]  /*4a620*/  LDL.LU R21, [R1+0x2438] ;  /* 0x0024380001157983 */ /* 0x000ee80000300800 */
[----:B------:R-:W-:Y:S04]  /*4a630*/  STL.64 [R1+0x2400], R4 ;  /* 0x0024000401007387 */ /* 0x000fe80000100a00 */
[----:B------:R-:W4:Y:S04]  /*4a640*/  LDL.LU.64 R6, [R1+0x258] ;  /* 0x0002580001067983 */ /* 0x000f280000300a00 */
[----:B----4-:R0:W-:Y:S04]  /*4a650*/  STL.64 [R1+0x2410], R6 ;  /* 0x0024100601007387 */ /* 0x0101e80000100a00 */
[----:B0-----:R-:W4:Y:S04]  /*4a660*/  LDL.LU.64 R6, [R1+0x268] ;  /* 0x0002680001067983 */ /* 0x001f280000300a00 */
[----:B--2---:R0:W-:Y:S04]  /*4a670*/  STL.64 [R1+0x2390], R22 ;  /* 0x0023901601007387 */ /* 0x0041e80000100a00 */
[----:B---3--:R1:W-:Y:S04]  /*4a680*/  STL.64 [R1+0x2388], R20 ;  /* 0x0023881401007387 */ /* 0x0083e80000100a00 */
[----:B0-----:R-:W2:Y:S01]  /*4a690*/  LDL.LU.64 R22, [R1+0x248] ;  /* 0x0002480001167983 */ /* 0x001ea20000300a00 */
[----:B------:R-:W-:Y:S06]  /*4a6a0*/  HMMA.16816.F32 R24, R16, R14, R24 ;  /* 0x0000000e1018723c */ /* 0x000fec0000001818 */
[----:B------:R-:W-:Y:S01]  /*4a6b0*/  IMAD.MOV.U32 R8, RZ, RZ, R15 ;  /* 0x000000ffff087224 */ /* 0x000fe200078e000f */
[----:B--2---:R0:W-:Y:S04]  /*4a6c0*/  STL.64 [R1+0x2408], R22 ;  /* 0x0024081601007387 */ /* 0x0041e80000100a00 */
[----:B-1----:R-:W2:Y:S04]  /*4a6d0*/  LDL.LU R20, [R1+0x100] ;  /* 0x0001000001147983 */ /* 0x002ea80000300800 */
[----:B------:R-:W2:Y:S04]  /*4a6e0*/  LDL.LU R21, [R1+0x104] ;  /* 0x0001040001157983 */ /* 0x000ea80000300800 */
[----:B0-----:R-:W2:Y:S04]  /*4a6f0*/  LDL.LU R22, [R1+0x108] ;  /* 0x0001080001167983 */ /* 0x001ea80000300800 */
[----:B------:R-:W2:Y:S04]  /*4a700*/  LDL.LU R23, [R1+0x10c] ;  /* 0x00010c0001177983 */ /* 0x000ea80000300800 */
[----:B------:R0:W-:Y:S04]  /*4a710*/  STL.64 [R1+0x350], R24 ;  /* 0x0003501801007387 */ /* 0x0001e80000100a00 */
[----:B------:R1:W-:Y:S01]  /*4a720*/  STL.64 [R1+0x358], R26 ;  /* 0x0003581a01007387 */ /* 0x0003e20000100a00 */
[----:B0-----:R-:W-:-:S03]  /*4a730*/  IMAD.MOV.U32 R25, RZ, RZ, R14 ;  /* 0x000000ffff197224 */ /* 0x001fc600078e000e */
[----:B-1----:R-:W3:Y:S04]  /*4a740*/  LDL.LU.64 R26, [R1+0x2430] ;  /* 0x00243000011a7983 */ /* 0x002ee80000300a00 */
[----:B------:R-:W4:Y:S04]  /*4a750*/  LDL.LU.64 R14, [R1+0x2428] ;  /* 0x00242800010e7983 */ /* 0x000f280000300a00 */
[----:B------:R-:W4:Y:S02]  /*4a760*/  LDL.LU.64 R12, [R1+0x2420] ;  /* 0x00242000010c7983 */ /* 0x000f240000300a00 */
[----:B----4-:R-:W-:-:S15]  /*4a770*/  HMMA.16816.F32 R12, R16, R6, R12 ;  /* 0x00000006100c723c */ /* 0x010fde000000180c */
[----:B------:R-:W-:-:S08]  /*4a780*/  NOP ;  /* 0x0000000000007918 */ /* 0x000fd00000000000 */
[----:B------:R0:W-:Y:S04]  /*4a790*/  STL.64 [R1+0x340], R12 ;  /* 0x0003400c01007387 */ /* 0x0001e80000100a00 */
[----:B------:R1:W-:Y:S01]  /*4a7a0*/  STL.64 [R1+0x348], R14 ;  /* 0x0003480e01007387 */ /* 0x0003e20000100a00 */
[----:B0-----:R-:W-:-:S03]  /*4a7b0*/  IMAD.MOV.U32 R13, RZ, RZ, R6 ;  /* 0x000000ffff0d7224 */ /* 0x001fc600078e0006 */
[----:B-1----:R-:W4:Y:S01]  /*4a7c0*/  LDL.LU.64 R14, [R1+0x2418] ;  /* 0x00241800010e7983 */ /* 0x002f220000300a00 */
[----:B------:R-:W-:-:S03]  /*4a7d0*/  IMAD.MOV.U32 R12, RZ, RZ, R7 ;  /* 0x000000ffff0c7224 */ /* 0x000fc600078e0007 */
[----:B------:R-:W2:Y:S04]  /*4a7e0*/  LDL.LU.64 R6, [R1+0x2410] ;  /* 0x0024100001067983 */ /* 0x000ea80000300a00 */
[----:B------:R0:W-:Y:S04]  /*4a7f0*/  STL [R1+0x22d0], R12 ;  /* 0x0022d00c01007387 */ /* 0x0001e80000100800 */
[----:B------:R1:W-:Y:S01]  /*4a800*/  STL [R1+0x22cc], R13 ;  /* 0x0022cc0d01007387 */ /* 0x0003e20000100800 */
[----:B--2---:R-:W-:Y:S03]  /*4a810*/  HMMA.16816.F32 R20, R16, R6, R20 ;  /* 0x000000061014723c */ /* 0x004fe60000001814 */
[----:B----4-:R2:W-:Y:S04]  /*4a820*/  STL.64 [R1+0x23d8], R14 ;  /* 0x0023d80e01007387 */ /* 0x0105e80000100a00 */
[----:B0-----:R-:W4:Y:S04]  /*4a830*/  LDL.LU R12, [R1+0xf0] ;  /* 0x0000f000010c7983 */ /* 0x001f280000300800 */
[----:B-1----:R-:W4:Y:S04]  /*4a840*/  LDL.LU R13, [R1+0xf4] ;  /* 0x0000f400010d7983 */ /* 0x002f280000300800 */
[----:B--2---:R-:W4:Y:S04]  /*4a850*/  LDL.LU R14, [R1+0xf8] ;  /* 0x0000f800010e7983 */ /* 0x004f280000300800 */
[----:B------:R-:W4:Y:S04]  /*4a860*/  LDL.LU R15, [R1+0xfc] ;  /* 0x0000fc00010f7983 */ /* 0x000f280000300800 */
[----:B------:R-:W-:Y:S04]  /*4a870*/  STL.64 [R1+0x330], R20 ;  /* 0x0003301401007387 */ /* 0x000fe80000100a00 */
[----:B------:R0:W-:Y:S04]  /*4a880*/  STL.64 [R1+0x338], R22 ;  /* 0x0003381601007387 */ /* 0x0001e80000100a00 */
[----:B0-----:R-:W4:Y:S01]  /*4a890*/  LDL.LU.64 R22, [R1+0x2408] ;  /* 0x0024080001167983 */ /* 0x001f220000300a00 */
[----:B------:R-:W-:-:S02]  /*4a8a0*/  IMAD.MOV.U32 R3, RZ, RZ, R7 ;  /* 0x000000ffff037224 */ /* 0x000fc400078e0007 */
[----:B------:R-:W-:Y:S01]  /*4a8b0*/  IMAD.MOV.U32 R24, RZ, RZ, R6 ;  /* 0x000000ffff187224 */ /* 0x000fe200078e0006 */
[----:B------:R-:W2:Y:S04]  /*4a8c0*/  LDL.LU.64 R4, [R1+0x2400] ;  /* 0x0024000001047983 */ /* 0x000ea80000300a00 */
[----:B------:R-:W-:Y:S04]  /*4a8d0*/  STL [R1+0x22d8], R3 ;  /* 0x0022d80301007387 */ /* 0x000fe80000100800 */
[----:B------:R-:W-:Y:S04]  /*4a8e0*/  STL [R1+0x22d4], R24 ;  /* 0x0022d41801007387 */ /* 0x000fe80000100800 */
[----:B---3--:R-:W-:Y:S04]  /*4a8f0*/  STL.64 [R1+0x23c0], R26 ;  /* 0x0023c01a01007387 */ /* 0x008fe80000100a00 */
[----:B------:R-:W-:Y:S01]  /*4a900*/  STL [R1+0x23b8], R25 ;  /* 0x0023b81901007387 */ /* 0x000fe20000100800 */
[----:B----4-:R-:W-:-:S15]  /*4a910*/  HMMA.16816.F32 R12, R16, R22, R12 ;  /* 0x00000016100c723c */ /* 0x010fde000000180c */
[----:B------:R-:W-:-:S08]  /*4a920*/  NOP ;  /* 0x0000000000007918 */ /* 0x000fd00000000000 */
[----:B------:R-:W-:Y:S04]  /*4a930*/  STL.64 [R1+0x320], R12 ;  /* 0x0003200c01007387 */ /* 0x000fe80000100a00 */
[----:B------:R-:W-:Y:S04]  /*4a940*/  STL.64 [R1+0x328], R14 ;  /* 0x0003280e01007387 */ /* 0x000fe80000100a00 */
[----:B------:R-:W3:Y:S04]  /*4a950*/  LDL R9, [R1+0x708] ;  /* 0x0007080001097983 */ /* 0x000ee80000100800 */
[----:B------:R-:W-:Y:S04]  /*4a960*/  STL.64 [R1+0x2320], R10 ;  /* 0x0023200a01007387 */ /* 0x000fe80000100a00 */
[----:B---3--:R0:W-:Y:S04]  /*4a970*/  STL.64 [R1+0x2318], R8 ;  /* 0x0023180801007387 */ /* 0x0081e80000100a00 */
[----:B0-----:R-:W3:Y:S04]  /*4a980*/  LDL.LU R8, [R1+0x60] ;  /* 0x0000600001087983 */ /* 0x001ee80000300800 */
[----:B------:R-:W3:Y:S04]  /*4a990*/  LDL.LU R9, [R1+0x64] ;  /* 0x0000640001097983 */ /* 0x000ee80000300800 */
[----:B------:R-:W4:Y:S04]  /*4a9a0*/  LDL.LU R10, [R1+0x68] ;  /* 0x00006800010a7983 */ /* 0x000f280000300800 */
[----:B------:R-:W4:Y:S01]  /*4a9b0*/  LDL.LU R11, [R1+0x6c] ;  /* 0x00006c00010b7983 */ /* 0x000f220000300800 */
[----:B--2---:R-:W-:-:S03]  /*4a9c0*/  IMAD.MOV.U32 R7, RZ, RZ, R4 ;  /* 0x000000ffff077224 */ /* 0x004fc600078e0004 */
[----:B----4-:R-:W-:Y:S04]  /*4a9d0*/  STL.64 [R1+0x2338], R10 ;  /* 0x0023380a01007387 */ /* 0x010fe80000100a00 */
[----:B---3--:R0:W-:Y:S04]  /*4a9e0*/  STL.64 [R1+0x2330], R8 ;  /* 0x0023300801007387 */ /* 0x0081e80000100a00 */
[----:B------:R-:W2:Y:S04]  /*4a9f0*/  LDL.LU R6, [R1+0x18] ;  /* 0x0000180001067983 */ /* 0x000ea80000300800 */
[----:B------:R-:W3:Y:S01]  /*4aa00*/  LDL.LU R4, [R1+0x23f8] ;  /* 0x0023f80001047983 */ /* 0x000ee20000300800 */
[----:B------:R-:W-:-:S02]  /*4aa10*/  IMAD.MOV.U32 R29, RZ, RZ, R22 ;  /* 0x000000ffff1d7224 */ /* 0x000fc400078e0016 */
[----:B------:R-:W-:Y:S01]  /*4aa20*/  IMAD.MOV.U32 R28, RZ, RZ, R23 ;  /* 0x000000ffff1c7224 */ /* 0x000fe200078e0017 */
[----:B--2---:R-:W-:Y:S04]  /*4aa30*/  STL.64 [R1+0x2340], R6 ;  /* 0x0023400601007387 */ /* 0x004fe80000100a00 */
[----:B0-----:R-:W2:Y:S04]  /*4aa40*/  LDL.LU R8, [R1+0x70] ;  /* 0x0000700001087983 */ /* 0x001ea80000300800 */
[----:B------:R-:W2:Y:S04]  /*4aa50*/  LDL.LU R9, [R1+0x74] ;  /* 0x0000740001097983 */ /* 0x000ea80000300800 */
[----:B------:R-:W4:Y:S04]  /*4aa60*/  LDL.LU R10, [R1+0x78] ;  /* 0x00007800010a7983 */ /* 0x000f280000300800 */
[----:B------:R-:W4:Y:S04]  /*4aa70*/  LDL.LU R11, [R1+0x7c] ;  /* 0x00007c00010b7983 */ /* 0x000f280000300800 */
[----:B------:R-:W3:Y:S04]  /*4aa80*/  LDL.LU R20, [R1+0xa0] ;  /* 0x0000a00001147983 */ /* 0x000ee80000300800 */
[----:B------:R-:W3:Y:S04]  /*4aa90*/  LDL.LU R21, [R1+0xa4] ;  /* 0x0000a40001157983 */ /* 0x000ee80000300800 */
[----:B------:R-:W2:Y:S04]  /*4aaa0*/  LDL.LU R22, [R1+0xa8] ;  /* 0x0000a80001167983 */ /* 0x000ea80000300800 */
[----:B------:R-:W2:Y:S04]  /*4aab0*/  LDL.LU R23, [R1+0xac] ;  /* 0x0000ac0001177983 */ /* 0x000ea80000300800 */
[----:B------:R-:W4:Y:S04]  /*4aac0*/  LDL.LU R12, [R1+0xd0] ;  /* 0x0000d000010c7983 */ /* 0x000f280000300800 */
[----:B------:R-:W4:Y:S04]  /*4aad0*/  LDL.LU R13, [R1+0xd4] ;  /* 0x0000d400010d7983 */ /* 0x000f280000300800 */
[----:B------:R-:W3:Y:S04]  /*4aae0*/  LDL.LU R14, [R1+0xd8] ;  /* 0x0000d800010e7983 */ /* 0x000ee80000300800 */
[----:B------:R-:W3:Y:S04]  /*4aaf0*/  LDL.LU R15, [R1+0xdc] ;  /* 0x0000dc00010f7983 */ /* 0x000ee80000300800 */
[----:B---3--:R0:W-:Y:S04]  /*4ab00*/  STL.64 [R1+0x23e8], R14 ;  /* 0x0023e80e01007387 */ /* 0x0081e80000100a00 */
[----:B----4-:R-:W-:Y:S04]  /*4ab10*/  STL.64 [R1+0x23e0], R12 ;  /* 0x0023e00c01007387 */ /* 0x010fe80000100a00 */
[----:B0-----:R-:W3:Y:S04]  /*4ab20*/  LDL.LU.64 R14, [R1+0x238] ;  /* 0x00023800010e7983 */ /* 0x001ee80000300a00 */
[----:B------:R-:W4:Y:S04]  /*4ab30*/  LDL.LU.64 R26, [R1+0x218] ;  /* 0x00021800011a7983 */ /* 0x000f280000300a00 */
[----:B----4-:R0:W-:Y:S04]  /*4ab40*/  STL.64 [R1+0x23d0], R26 ;  /* 0x0023d01a01007387 */ /* 0x0101e80000100a00 */
[----:B0-----:R-:W4:Y:S04]  /*4ab50*/  LDL.LU.64 R26, [R1+0x228] ;  /* 0x00022800011a7983 */ /* 0x001f280000300a00 */
[----:B----4-:R0:W-:Y:S04]  /*4ab60*/  STL.64 [R1+0x23f0], R26 ;  /* 0x0023f01a01007387 */ /* 0x0101e80000100a00 */
[----:B------:R-:W3:Y:S04]  /*4ab70*/  LDL.LU R24, [R1+0xe0] ;  /* 0x0000e00001187983 */ /* 0x000ee80000300800 */
[----:B------:R-:W3:Y:S04]  /*4ab80*/  LDL.LU R25, [R1+0xe4] ;  /* 0x0000e40001197983 */ /* 0x000ee80000300800 */
[----:B0-----:R-:W3:Y:S04]  /*4ab90*/  LDL.LU R26, [R1+0xe8] ;  /* 0x0000e800011a7983 */ /* 0x001ee80000300800 */
[----:B------:R-:W3:Y:S04]  /*4aba0*/  LDL.LU R27, [R1+0xec] ;  /* 0x0000ec00011b7983 */ /* 0x000ee80000300800 */
[----:B--2---:R0:W-:Y:S04]  /*4abb0*/  STL.64 [R1+0x23a0], R22 ;  /* 0x0023a01601007387 */ /* 0x0041e80000100a00 */
[----:B------:R1:W-:Y:S04]  /*4abc0*/  STL.64 [R1+0x2398], R20 ;  /* 0x0023981401007387 */ /* 0x0003e80000100a00 */
[----:B0-----:R-:W2:Y:S01]  /*4abd0*/  LDL.LU.64 R22, [R1+0x208] ;  /* 0x0002080001167983 */ /* 0x001ea20000300a00 */
[----:B------:R-:W-:-:S02]  /*4abe0*/  IMAD.MOV.U32 R6, RZ, RZ, R2 ;  /* 0x000000ffff067224 */ /* 0x000fc400078e0002 */
[----:B------:R-:W-:Y:S01]  /*4abf0*/  IMAD.MOV.U32 R7, RZ, RZ, R0 ;  /* 0x000000ffff077224 */ /* 0x000fe200078e0000 */
[----:B--2---:R0:W-:Y:S04]  /*4ac00*/  STL.64 [R1+0x23c8], R22 ;  /* 0x0023c81601007387 */ /* 0x0041e80000100a00 */
[----:B-1----:R-:W2:Y:S04]  /*4ac10*/  LDL.LU R20, [R1+0xc0] ;  /* 0x0000c00001147983 */ /* 0x002ea80000300800 */
[----:B------:R-:W2:Y:S04]  /*4ac20*/  LDL.LU R21, [R1+0xc4] ;  /* 0x0000c40001157983 */ /* 0x000ea80000300800 */
[----:B0-----:R-:W2:Y:S04]  /*4ac30*/  LDL.LU R22, [R1+0xc8] ;  /* 0x0000c80001167983 */ /* 0x001ea80000300800 */
[----:B------:R-:W2:Y:S04]  /*4ac40*/  LDL.LU R23, [R1+0xcc] ;  /* 0x0000cc0001177983 */ /* 0x000ea80000300800 */
[----:B------:R-:W-:Y:S04]  /*4ac50*/  STL.64 [R1+0x2350], R10 ;  /* 0x0023500a01007387 */ /* 0x000fe80000100a00 */
[----:B------:R0:W-:Y:S04]  /*4ac60*/  STL.64 [R1+0x2348], R8 ;  /* 0x0023480801007387 */ /* 0x0001e80000100a00 */
[----:B------:R1:W-:Y:S04]  /*4ac70*/  STL.64 [R1+0x2358], R6 ;  /* 0x0023580601007387 */ /* 0x0003e80000100a00 */
[----:B0-----:R-:W4:Y:S04]  /*4ac80*/  LDL.LU R8, [R1+0x80] ;  /* 0x0000800001087983 */ /* 0x001f280000300800 */
[----:B------:R-:W4:Y:S04]  /*4ac90*/  LDL.LU R9, [R1+0x84] ;  /* 0x0000840001097983 */ /* 0x000f280000300800 */
[----:B------:R-:W2:Y:S04]  /*4aca0*/  LDL.LU R10, [R1+0x88] ;  /* 0x00008800010a7983 */ /* 0x000ea80000300800 */
[----:B------:R-:W2:Y:S01]  /*4acb0*/  LDL.LU R11, [R1+0x8c] ;  /* 0x00008c00010b7983 */ /* 0x000ea20000300800 */
[----:B---3--:R-:W-:Y:S03]  /*4acc0*/  HMMA.16816.F32 R24, R16, R14, R24 ;  /* 0x0000000e1018723c */ /* 0x008fe60000001818 */
[----:B--2---:R-:W-:Y:S04]  /*4acd0*/  STL.64 [R1+0x2368], R10 ;  /* 0x0023680a01007387 */ /* 0x004fe80000100a00 */
[----:B----4-:R-:W-:Y:S04]  /*4ace0*/  STL.64 [R1+0x2360], R8 ;  /* 0x0023600801007387 */ /* 0x010fe80000100a00 */
[----:B-1----:R-:W2:Y:S04]  /*4acf0*/  LDL.LU R6, [R1+0x38] ;  /* 0x0000380001067983 */ /* 0x002ea80000300800 */
[----:B------:R-:W2:Y:S01]  /*4ad00*/  LDL.LU R7, [R1+0x3c] ;  /* 0x00003c0001077983 */ /* 0x000ea20000300800 */
[----:B------:R-:W-:-:S02]  /*4ad10*/  IMAD.MOV.U32 R0, RZ, RZ, R14 ;  /* 0x000000ffff007224 */ /* 0x000fc400078e000e */
[----:B------:R-:W-:Y:S01]  /*4ad20*/  IMAD.MOV.U32 R2, RZ, RZ, R15 ;  /* 0x000000ffff027224 */ /* 0x000fe200078e000f */
[----:B--2---:R-:W-:Y:S04]  /*4ad30*/  STL.64 [R1+0x23b0], R6 ;  /* 0x0023b00601007387 */ /* 0x004fe80000100a00 */
[----:B------:R0:W-:Y:S04]  /*4ad40*/  STL.64 [R1+0x23a8], R4 ;  /* 0x0023a80401007387 */ /* 0x0001e80000100a00 */
        /* <DEDUP_REMOVED lines=8> */
[----:B------:R-:W-:Y:S04]  /*4add0*/  STL [R1+0x22e0], R28 ;  /* 0x0022e01c01007387 */ /* 0x000fe80000100800 */
[----:B------:R-:W-:Y:S04]  /*4ade0*/  STL [R1+0x22dc], R29 ;  /* 0x0022dc1d01007387 */ /* 0x000fe80000100800 */
[----:B------:R-:W-:Y:S04]  /*4adf0*/  STL.64 [R1+0x310], R24 ;  /* 0x0003101801007387 */ /* 0x000fe80000100a00 */
[----:B------:R0:W-:Y:S04]  /*4ae00*/  STL.64 [R1+0x318], R26 ;  /* 0x0003181a01007387 */ /* 0x0001e80000100a00 */
[----:B0-----:R-:W4:Y:S04]  /*4ae10*/  LDL.LU.64 R26, [R1+0x23f0] ;  /* 0x0023f000011a7983 */ /* 0x001f280000300a00 */
        /* <DEDUP_REMOVED lines=9> */
[----:B------:R-:W2:Y:S02]  /*4aeb0*/  LDL.LU.64 R26, [R1+0x23d0] ;  /* 0x0023d000011a7983 */ /* 0x000ea40000300a00 */
[----:B--2---:R-:W-:-:S15]  /*4aec0*/  HMMA.16816.F32 R20, R16, R26, R20 ;  /* 0x0000001a1014723c */ /* 0x004fde0000001814 */
[----:B------:R-:W-:-:S08]  /*4aed0*/  NOP ;  /* 0x0000000000007918 */ /* 0x000fd00000000000 */
[----:B------:R-:W-:Y:S04]  /*4aee0*/  STL.64 [R1+0x3d0], R20 ;  /* 0x0003d01401007387 */ /* 0x000fe80000100a00 */
[----:B------:R0:W-:Y:S04]  /*4aef0*/  STL.64 [R1+0x3d8], R22 ;  /* 0x0003d81601007387 */ /* 0x0001e80000100a00 */
[----:B0-----:R-:W2:Y:S01]  /*4af00*/  LDL.LU.64 R22, [R1+0x23c8] ;  /* 0x0023c80001167983 */ /* 0x001ea20000300a00 */
[----:B------:R-:W-:Y:S02]  /*4af10*/  IMAD.MOV.U32 R3, RZ, RZ, R26 ;  /* 0x000000ffff037224 */ /* 0x000fe400078e001a */
[----:B------:R-:W-:-:S02]  /*4af20*/  IMAD.MOV.U32 R24, RZ, RZ, R27 ;  /* 0x000000ffff187224 */ /* 0x000fc400078e001b */
[----:B------:R-:W3:Y:S04]  /*4af30*/  LDL.LU.64 R26, [R1+0x23c0] ;  /* 0x0023c000011a7983 */ /* 0x000ee80000300a00 */
[----:B------:R-:W3:Y:S01]  /*4af40*/  LDL.LU R25, [R1+0x23b8] ;  /* 0x0023b80001197983 */ /* 0x000ee20000300800 */
[----:B--2---:R-:W-:Y:S06]  /*4af50*/  HMMA.16816.F32 R4, R16, R22, R4 ;  /* 0x000000161004723c */ /* 0x004fec0000001804 */
[----:B------:R-:W-:-:S02]  /*4af60*/  IMAD.MOV.U32 R28, RZ, RZ, R22 ;  /* 0x000000ffff1c7224 */ /* 0x000fc400078e0016 */
[----:B------:R-:W-:-:S15]  /*4af70*/  IMAD.MOV.U32 R29, RZ, RZ, R23 ;  /* 0x000000ffff1d7224 */ /* 0x000fde00078e0017 */
[----:B------:R-:W-:Y:S04]  /*4af80*/  STL.64 [R1+0x3c0], R4 ;  /* 0x0003c00401007387 */ /* 0x000fe80000100a00 */
[----:B------:R0:W-:Y:S04]  /*4af90*/  STL.64 [R1+0x3c8], R6 ;  /* 0x0003c80601007387 */ /* 0x0001e80000100a00 */
[----:B0-----:R-:W3:Y:S04]  /*4afa0*/  LDL.LU.64 R6, [R1+0x23b0] ;  /* 0x0023b00001067983 */ /* 0x001ee80000300a00 */
[----:B------:R-:W2:Y:S04]  /*4afb0*/  LDL.LU.64 R4, [R1+0x23a8] ;  /* 0x0023a80001047983 */ /* 0x000ea80000300a00 */
[----:B------:R-:W4:Y:S04]  /*4afc0*/  LDL.LU.64 R22, [R1+0x23a0] ;  /* 0x0023a00001167983 */ /* 0x000f280000300a00 */
[----:B------:R-:W4:Y:S02]  /*4afd0*/  LDL.LU.64 R20, [R1+0x2398] ;  /* 0x0023980001147983 */ /* 0x000f240000300a00 */
[----:B----4-:R-:W-:Y:S02]  /*4afe0*/  HMMA.16816.F32 R16, R16, R14, R20 ;  /* 0x0000000e1010723c */ /* 0x010fe40000001814 */
[----:B------:R-:W4:Y:S04]  /*4aff0*/  LDL.LU.64 R22, [R1+0x2390] ;  /* 0x0023900001167983 */ /* 0x000f280000300a00 */
[----:B------:R-:W3:Y:S04]  /*4b000*/  LDL.LU.64 R20, [R1+0x2388] ;  /* 0x0023880001147983 */ /* 0x000ee80000300a00 */
[----:B------:R2:W-:Y:S04]  /*4b010*/  STL.64 [R1+0x2200], R14 ;  /* 0x0022000e01007387 */ /* 0x0005e80000100a00 */
[----:B------:R0:W-:Y:S01]  /*4b020*/  STL.64 [R1+0x22e8], R12 ;  /* 0x0022e80c01007387 */ /* 0x0001e20000100a00 */
[----:B--2---:R-:W-:-:S08]  /*4b030*/  IMAD.MOV.U32 R14, RZ, RZ, R5 ;  /* 0x000000ffff0e7224 */ /* 0x004fd000078e0005 */
[----:B------:R-:W-:Y:S04]  /*4b040*/  STL.64 [R1+0x2f0], R16 ;  /* 0x0002f01001007387 */ /* 0x000fe80000100a00 */
[----:B------:R-:W-:Y:S04]  /*4b050*/  STL.64 [R1+0x2f8], R18 ;  /* 0x0002f81201007387 */ /* 0x000fe80000100a00 */
[----:B------:R-:W2:Y:S01]  /*4b060*/  LDL.LU R5, [R1+0x2380] ;  /* 0x0023800001057983 */ /* 0x000ea20000300800 */
[----:B---3--:R-:W-:Y:S02]  /*4b070*/  IMAD.MOV.U32 R15, RZ, RZ, R20 ;  /* 0x000000ffff0f7224 */ /* 0x008fe400078e0014 */
[----:B0-----:R-:W-:Y:S01]  /*4b080*/  IMAD.MOV.U32 R12, RZ, RZ, R21 ;  /* 0x000000ffff0c7224 */ /* 0x001fe200078e0015 */
[----:B------:R-:W3:Y:S04]  /*4b090*/  LDL.LU R20, [R1+0x237c] ;  /* 0x00237c0001147983 */ /* 0x000ee80000300800 */
[----:B------:R0:W-:Y:S04]  /*4b0a0*/  STL.64 [R1+0x22f8], R14 ;  /* 0x0022f80e01007387 */ /* 0x0001e80000100a00 */
[----:B------:R-:W3:Y:S01]  /*4b0b0*/  LDL.LU R21, [R1+0x2378] ;  /* 0x0023780001157983 */ /* 0x000ee20000300800 */
[----:B----4-:R-:W-:-:S03]  /*4b0c0*/  IMAD.MOV.U32 R13, RZ, RZ, R22 ;  /* 0x000000ffff0d7224 */ /* 0x010fc600078e0016 */
[----:B------:R-:W3:Y:S01]  /*4b0d0*/  LDL.LU R22, [R1+0x2374] ;  /* 0x0023740001167983 */ /* 0x000ee20000300800 */
[----:B0-----:R-:W-:-:S03]  /*4b0e0*/  IMAD.MOV.U32 R14, RZ, RZ, R23 ;  /* 0x000000ffff0e7224 */ /* 0x001fc600078e0017 */
[----:B------:R-:W3:Y:S04]  /*4b0f0*/  LDL.LU R23, [R1+0x2370] ;  /* 0x0023700001177983 */ /* 0x000ee80000300800 */
[----:B------:R-:W4:Y:S04]  /*4b100*/  LDL.LU R15, [R1+0x5c] ;  /* 0x00005c00010f7983 */ /* 0x000f280000300800 */
[----:B------:R-:W3:Y:S01]  /*4b110*/  LDL R19, [R1+0x6d0] ;  /* 0x0006d00001137983 */ /* 0x000ee20000100800 */
[----:B--2---:R-:W-:-:S03]  /*4b120*/  IMAD.MOV.U32 R18, RZ, RZ, R5 ;  /* 0x000000ffff127224 */ /* 0x004fc600078e0005 */
[----:B---3--:R0:W-:Y:S04]  /*4b130*/  STL [R1+0x22f0], R19 ;  /* 0x0022f01301007387 */ /* 0x0081e80000100800 */
[----:B------:R-:W2:Y:S04]  /*4b140*/  LDL.LU R16, [R1+0x1c0] ;  /* 0x0001c00001107983 */ /* 0x000ea80000300800 */
[----:B------:R-:W2:Y:S01]  /*4b150*/  LDL.LU R17, [R1+0x1c4] ;  /* 0x0001c40001117983 */ /* 0x000ea20000300800 */
[----:B0-----:R-:W-:Y:S02]  /*4b160*/  IMAD.MOV.U32 R19, RZ, RZ, R4 ;  /* 0x000000ffff137224 */ /* 0x001fe400078e0004 */
[----:B------:R-:W-:Y:S01]  /*4b170*/  HMMA.16816.F32 R4, R20, R6, R8 ;  /* 0x000000061404723c */ /* 0x000fe20000001808 */
[----:B------:R-:W3:Y:S04]  /*4b180*/  LDL.LU.64 R10, [R1+0x2368] ;  /* 0x00236800010a7983 */ /* 0x000ee80000300a00 */
[----:B------:R-:W3:-:S15]  /*4b190*/  LDL.LU.64 R8, [R1+0x2360] ;  /* 0x0023600001087983 */ /* 0x000ede0000300a00 */
[----:B------:R-:W-:-:S03]  /*4b1a0*/  NOP ;  /* 0x0000000000007918 */ /* 0x000fc60000000000 */
        /* <DEDUP_REMOVED lines=19> */
[----:B------:R-:W2:-:S15]  /*4b2e0*/  LDL.LU.64 R8, [R1+0x2318] ;  /* 0x0023180001087983 */ /* 0x000e9e0000300a00 */
[----:B------:R-:W-:-:S02]  /*4b2f0*/  NOP ;  /* 0x0000000000007918 */ /* 0x000fc40000000000 */
[----:B------:R-:W-:Y:S04]  /*4b300*/  STL.64 [R1+0x180], R4 ;  /* 0x0001800401007387 */ /* 0x000fe80000100a00 */
[----:B------:R0:W-:Y:S04]  /*4b310*/  STL.64 [R1+0x188], R6 ;  /* 0x0001880601007387 */ /* 0x0001e80000100a00 */
[----:B0-----:R-:W3:Y:S04]  /*4b320*/  LDL.LU.64 R6, [R1+0x2310] ;  /* 0x0023100001067983 */ /* 0x001ee80000300a00 */
[----:B------:R-:W3:Y:S01]  /*4b330*/  LDL.LU.64 R4, [R1+0x2308] ;  /* 0x0023080001047983 */ /* 0x000ee20000300a00 */
[----:B----4-:R-:W-:-:S15]  /*4b340*/  HMMA.16816.F32 R12, R20, R26, R12 ;  /* 0x0000001a140c723c */ /* 0x010fde000000180c */
[----:B------:R-:W-:-:S08]  /*4b350*/  NOP ;  /* 0x0000000000007918 */ /* 0x000fd00000000000 */
[----:B------:R-:W-:Y:S04]  /*4b360*/  STL.64 [R1+0x170], R12 ;  /* 0x0001700c01007387 */ /* 0x000fe80000100a00 */
[----:B------:R3:W-:Y:S02]  /*4b370*/  STL.64 [R1+0x178], R14 ;  /* 0x0001780e01007387 */ /* 0x0007e40000100a00 */
[----:B---3--:R-:W-:Y:S07]  /*4b380*/  HMMA.16816.F32 R12, R20, R10, R4 ;  /* 0x0000000a140c723c */ /* 0x008fee0000001804 */
[----:B------:R-:W-:-:S02]  /*4b390*/  IMAD.MOV.U32 R6, RZ, RZ, R25 ;  /* 0x000000ffff067224 */ /* 0x000fc400078e0019 */
[----:B------:R-:W3:Y:S01]  /*4b3a0*/  LDL.LU R25, [R1+0x2300] ;  /* 0x0023000001197983 */ /* 0x000ee20000300800 */
[----:B--2---:R-:W-:-:S03]  /*4b3b0*/  IMAD.MOV.U32 R7, RZ, RZ, R8 ;  /* 0x000000ffff077224 */ /* 0x004fc600078e0008 */
[----:B------:R-:W0:Y:S10]  /*4b3c0*/  LDSM.16.MT88.4 R8, [R9+UR5+0x11800] ;  /* 0x011800050908783b */ /* 0x000e340008004200 */
[----:B------:R-:W-:Y:S04]  /*4b3d0*/  STL.64 [R1+0x160], R12 ;  /* 0x0001600c01007387 */ /* 0x000fe80000100a00 */
[----:B------:R-:W-:Y:S04]  /*4b3e0*/  STL.64 [R1+0x168], R14 ;  /* 0x0001680e01007387 */ /* 0x000fe80000100a00 */
[----:B0-----:R-:W-:Y:S04]  /*4b3f0*/  STL.64 [R1+0x21f8], R10 ;  /* 0x0021f80a01007387 */ /* 0x001fe80000100a00 */
[----:B------:R0:W-:Y:S04]  /*4b400*/  STL.64 [R1+0x21f0], R8 ;  /* 0x0021f00801007387 */ /* 0x0001e80000100a00 */
[----:B0-----:R-:W2:Y:S04]  /*4b410*/  LDL.LU R8, [R1+0x270] ;  /* 0x0002700001087983 */ /* 0x001ea80000300800 */
[----:B------:R-:W2:Y:S04]  /*4b420*/  LDL.LU R9, [R1+0x274] ;  /* 0x0002740001097983 */ /* 0x000ea80000300800 */
[----:B------:R-:W2:Y:S04]  /*4b430*/  LDL.LU R10, [R1+0x278] ;  /* 0x00027800010a7983 */ /* 0x000ea80000300800 */
[----:B------:R-:W2:Y:S04]  /*4b440*/  LDL.LU R11, [R1+0x27c] ;  /* 0x00027c00010b7983 */ /* 0x000ea80000300800 */
[----:B---3--:R-:W0:Y:S04]  /*4b450*/  LDSM.16.M88.4 R12, [R25+UR5+0x80] ;  /* 0x00008005190c783b */ /* 0x008e280008000200 */
[----:B0-----:R-:W-:Y:S04]  /*4b460*/  STL.64 [R1+0xe0], R12 ;  /* 0x0000e00c01007387 */ /* 0x001fe80000100a00 */
[----:B------:R-:W-:Y:S04]  /*4b470*/  STL.64 [R1+0xe8], R14 ;  /* 0x0000e80e01007387 */ /* 0x000fe80000100a00 */
[----:B------:R-:W0:Y:S04]  /*4b480*/  LDSM.16.M88.4 R12, [R25+UR5+0x1080] ;  /* 0x00108005190c783b */ /* 0x000e280008000200 */
[----:B0-----:R-:W-:Y:S04]  /*4b490*/  STL.64 [R1+0xd0], R12 ;  /* 0x0000d00c01007387 */ /* 0x001fe80000100a00 */
[----:B------:R0:W-:Y:S04]  /*4b4a0*/  STL.64 [R1+0xd8], R14 ;  /* 0x0000d80e01007387 */ /* 0x0001e80000100a00 */
[----:B0-----:R-:W3:Y:S02]  /*4b4b0*/  LDL.LU.64 R14, [R1+0x22f8] ;  /* 0x0022f800010e7983 */ /* 0x001ee40000300a00 */
[----:B---3--:R-:W-:Y:S02]  /*4b4c0*/  HMMA.16816.F32 R12, R20, R14, R16 ;  /* 0x0000000e140c723c */ /* 0x008fe40000001810 */
[----:B------:R-:W3:-:S15]  /*4b4d0*/  LDL.LU R19, [R1+0x22f0] ;  /* 0x0022f00001137983 */ /* 0x000ede0000300800 */
[----:B------:R-:W-:-:S06]  /*4b4e0*/  NOP ;  /* 0x0000000000007918 */ /* 0x000fcc0000000000 */
        /* <DEDUP_REMOVED lines=29> */
[----:B------:R-:W0:Y:S01]  /*4b6c0*/  LDSM.16.M88.4 R12, [R25+UR5+0xb080] ;  /* 0x00b08005190c783b */ /* 0x000e220008000200 */
[----:B--2---:R-:W-:Y:S03]  /*4b6d0*/  HMMA.16816.F32 R4, R20, R6, R8 ;  /* 0x000000061404723c */ /* 0x004fe60000001808 */
[----:B0-----:R-:W-:Y:S04]  /*4b6e0*/  STL.64 [R1+0x30], R12 ;  /* 0x0000300c01007387 */ /* 0x001fe80000100a00 */
[----:B------:R-:W-:Y:S04]  /*4b6f0*/  STL.64 [R1+0x38], R14 ;  /* 0x0000380e01007387 */ /* 0x000fe80000100a00 */
[----:B------:R-:W0:Y:S04]  /*4b700*/  LDSM.16.M88.4 R12, [R25+UR5+0xc080] ;  /* 0x00c08005190c783b */ /* 0x000e280008000200 */
[----:B0-----:R0:W-:Y:S04]  /*4b710*/  STL.64 [R1+0x20], R12 ;  /* 0x0000200c01007387 */ /* 0x0011e80000100a00 */
[----:B------:R1:W-:Y:S04]  /*4b720*/  STL.64 [R1+0x28], R14 ;  /* 0x0000280e01007387 */ /* 0x0003e80000100a00 */
[----:B0-----:R-:W2:Y:S04]  /*4b730*/  LDL.LU.64 R12, [R1+0x22e8] ;  /* 0x0022e800010c7983 */ /* 0x001ea80000300a00 */
[----:B------:R-:W4:Y:S04]  /*4b740*/  LDL.LU R8, [R1+0x1d0] ;  /* 0x0001d00001087983 */ /* 0x000f280000300800 */
[----:B------:R-:W-:Y:S04]  /*4b750*/  STL.64 [R1+0x140], R4 ;  /* 0x0001400401007387 */ /* 0x000fe80000100a00 */
[----:B------:R-:W-:Y:S04]  /*4b760*/  STL.64 [R1+0x148], R6 ;  /* 0x0001480601007387 */ /* 0x000fe80000100a00 */
[----:B------:R-:W4:Y:S04]  /*4b770*/  LDL.LU R9, [R1+0x1d4] ;  /* 0x0001d40001097983 */ /* 0x000f280000300800 */
[----:B------:R-:W3:Y:S04]  /*4b780*/  LDL.LU R10, [R1+0x1d8] ;  /* 0x0001d800010a7983 */ /* 0x000ee80000300800 */
[----:B------:R-:W3:Y:S01]  /*4b790*/  LDL.LU R11, [R1+0x1dc] ;  /* 0x0001dc00010b7983 */ /* 0x000ee20000300800 */
[----:B-1----:R-:W-:-:S02]  /*4b7a0*/  IMAD.MOV.U32 R14, RZ, RZ, R28 ;  /* 0x000000ffff0e7224 */ /* 0x002fc400078e001c */
[----:B------:R-:W-:Y:S01]  /*4b7b0*/  IMAD.MOV.U32 R15, RZ, RZ, R29 ;  /* 0x000000ffff0f7224 */ /* 0x000fe200078e001d */
[----:B------:R-:W0:Y:S04]  /*4b7c0*/  LDSM.16.M88.4 R4, [R25+UR5+0xd080] ;  /* 0x00d080051904783b */ /* 0x000e280008000200 */
[----:B---3--:R-:W-:Y:S04]  /*4b7d0*/  STL.64 [R1+0x2210], R10 ;  /* 0x0022100a01007387 */ /* 0x008fe80000100a00 */
[----:B----4-:R-:W-:Y:S04]  /*4b7e0*/  STL.64 [R1+0x2208], R8 ;  /* 0x0022080801007387 */ /* 0x010fe80000100a00 */
[----:B------:R-:W3:Y:S04]  /*4b7f0*/  LDL.LU R28, [R1+0x22e0] ;  /* 0x0022e000011c7983 */ /* 0x000ee80000300800 */
[----:B------:R-:W4:Y:S04]  /*4b800*/  LDL.LU R29, [R1+0x22dc] ;  /* 0x0022dc00011d7983 */ /* 0x000f280000300800 */
[----:B------:R1:W-:Y:S02]  /*4b810*/  STL.64 [R1+0x2218], R14 ;  /* 0x0022180e01007387 */ /* 0x0003e40000100a00 */
[----:B-1----:R-:W-:-:S02]  /*4b820*/  IMAD.MOV.U32 R14, RZ, RZ, R3 ;  /* 0x000000ffff0e7224 */ /* 0x002fc400078e0003 */
[----:B------:R-:W-:Y:S01]  /*4b830*/  IMAD.MOV.U32 R15, RZ, RZ, R24 ;  /* 0x000000ffff0f7224 */ /* 0x000fe200078e0018 */
[----:B------:R-:W3:Y:S04]  /*4b840*/  LDL.LU R3, [R1+0x22d8] ;  /* 0x0022d80001037983 */ /* 0x000ee80000300800 */
[----:B------:R-:W3:Y:S04]  /*4b850*/  LDL.LU R24, [R1+0x22d4] ;  /* 0x0022d40001187983 */ /* 0x000ee80000300800 */
[----:B------:R2:W-:Y:S04]  /*4b860*/  STL.64 [R1+0x2230], R14 ;  /* 0x0022300e01007387 */ /* 0x0005e80000100a00 */
[----:B------:R-:W4:Y:S04]  /*4b870*/  LDL.LU R8, [R1+0x2b0] ;  /* 0x0002b00001087983 */ /* 0x000f280000300800 */
[----:B------:R-:W4:Y:S04]  /*4b880*/  LDL.LU R9, [R1+0x2b4] ;  /* 0x0002b40001097983 */ /* 0x000f280000300800 */
[----:B------:R-:W3:Y:S04]  /*4b890*/  LDL.LU R10, [R1+0x2b8] ;  /* 0x0002b800010a7983 */ /* 0x000ee80000300800 */
[----:B------:R-:W3:Y:S01]  /*4b8a0*/  LDL.LU R11, [R1+0x2bc] ;  /* 0x0002bc00010b7983 */ /* 0x000ee20000300800 */
[----:B--2---:R-:W-:-:S02]  /*4b8b0*/  IMAD.MOV.U32 R14, RZ, RZ, R12 ;  /* 0x000000ffff0e7224 */ /* 0x004fc400078e000c */
[----:B------:R-:W-:Y:S01]  /*4b8c0*/  IMAD.MOV.U32 R15, RZ, RZ, R13 ;  /* 0x000000ffff0f7224 */ /* 0x000fe200078e000d */
[----:B------:R-:W2:Y:S04]  /*4b8d0*/  LDL.LU R12, [R1+0x22d0] ;  /* 0x0022d000010c7983 */ /* 0x000ea80000300800 */
[----:B------:R-:W2:Y:S04]  /*4b8e0*/  LDL.LU R13, [R1+0x22cc] ;  /* 0x0022cc00010d7983 */ /* 0x000ea80000300800 */
[----:B------:R-:W-:Y:S04]  /*4b8f0*/  STL.64 [R1+0x2248], R14 ;  /* 0x0022480e01007387 */ /* 0x000fe80000100a00 */
[----:B---3--:R-:W-:Y:S04]  /*4b900*/  STL.64 [R1+0x2228], R10 ;  /* 0x0022280a01007387 */ /* 0x008fe80000100a00 */
[----:B----4-:R1:W-:Y:S04]  /*4b910*/  STL.64 [R1+0x2220], R8 ;  /* 0x0022200801007387 */ /* 0x0103e80000100a00 */
[----:B-1----:R-:W3:Y:S04]  /*4b920*/  LDL.LU R8, [R1+0x2c0] ;  /* 0x0002c00001087983 */ /* 0x002ee80000300800 */
[----:B------:R-:W3:Y:S04]  /*4b930*/  LDL.LU R9, [R1+0x2c4] ;  /* 0x0002c40001097983 */ /* 0x000ee80000300800 */
[----:B------:R-:W4:Y:S04]  /*4b940*/  LDL.LU R10, [R1+0x2c8] ;  /* 0x0002c800010a7983 */ /* 0x000f280000300800 */
[----:B------:R-:W4:Y:S01]  /*4b950*/  LDL.LU R11, [R1+0x2cc] ;  /* 0x0002cc00010b7983 */ /* 0x000f220000300800 */
[----:B------:R-:W-:-:S02]  /*4b960*/  IMAD.MOV.U32 R14, RZ, RZ, R0 ;  /* 0x000000ffff0e7224 */ /* 0x000fc400078e0000 */
[----:B------:R-:W-:Y:S01]  /*4b970*/  IMAD.MOV.U32 R15, RZ, RZ, R2 ;  /* 0x000000ffff0f7224 */ /* 0x000fe200078e0002 */
[----:B------:R-:W2:Y:S04]  /*4b980*/  LDL.LU R0, [R1+0x22c8] ;  /* 0x0022c80001007983 */ /* 0x000ea80000300800 */
[----:B------:R-:W2:Y:S04]  /*4b990*/  LDL.LU R2, [R1+0x22c4] ;  /* 0x0022c40001027983 */ /* 0x000ea80000300800 */
[----:B------:R-:W-:Y:S04]  /*4b9a0*/  STL.64 [R1+0x2260], R14 ;  /* 0x0022600e01007387 */ /* 0x000fe80000100a00 */
[----:B----4-:R-:W-:Y:S04]  /*4b9b0*/  STL.64 [R1+0x2240], R10 ;  /* 0x0022400a01007387 */ /* 0x010fe80000100a00 */
[----:B---3--:R1:W-:Y:S04]  /*4b9c0*/  STL.64 [R1+0x2238], R8 ;  /* 0x0022380801007387 */ /* 0x0083e80000100a00 */
        /* <DEDUP_REMOVED lines=8> */
[----:B------:R1:W-:Y:S02]  /*4ba50*/  STL.64 [R1+0x2278], R14 ;  /* 0x0022780e01007387 */ /* 0x0003e40000100a00 */
[----:B-1----:R-:W-:-:S02]  /*4ba60*/  IMAD.MOV.U32 R14, RZ, RZ, R24 ;  /* 0x000000ffff0e7224 */ /* 0x002fc400078e0018 */
        /* <DEDUP_REMOVED lines=9> */
[----:B------:R-:W4:Y:S04]  /*4bb00*/  LDL.LU R11, [R1+0x2ec] ;  /* 0x0002ec00010b7983 */ /* 0x000f280000300800 */
[----:B----4-:R-:W-:Y:S04]  /*4bb10*/  STL.64 [R1+0x2270], R10 ;  /* 0x0022700a01007387 */ /* 0x010fe80000100a00 */
[----:B---3--:R1:W-:Y:S04]  /*4bb20*/  STL.64 [R1+0x2268], R8 ;  /* 0x0022680801007387 */ /* 0x0083e80000100a00 */
[----:B-1----:R-:W3:Y:S01]  /*4bb30*/  LDL.LU R8, [R1+0x390] ;  /* 0x0003900001087983 */ /* 0x002ee20000300800 */
[----:B--2---:R-:W-:-:S02]  /*4bb40*/  IMAD.MOV.U32 R10, RZ, RZ, R24 ;  /* 0x000000ffff0a7224 */ /* 0x004fc400078e0018 */
[----:B------:R-:W-:Y:S02]  /*4bb50*/  IMAD.MOV.U32 R11, RZ, RZ, R28 ;  /* 0x000000ffff0b7224 */ /* 0x000fe400078e001c */
[----:B------:R-:W-:Y:S02]  /*4bb60*/  IMAD.MOV.U32 R9, RZ, RZ, R3 ;  /* 0x000000ffff097224 */ /* 0x000fe400078e0003 */
[----:B------:R-:W2:Y:S04]  /*4bb70*/  LDL.LU R3, [R1+0x22b0] ;  /* 0x0022b00001037983 */ /* 0x000ea80000300800 */
[----:B------:R-:W4:Y:S04]  /*4bb80*/  LDL.LU R24, [R1+0x22ac] ;  /* 0x0022ac0001187983 */ /* 0x000f280000300800 */
[----:B------:R-:W2:Y:S04]  /*4bb90*/  LDL.LU R28, [R1+0x22a8] ;  /* 0x0022a800011c7983 */ /* 0x000ea80000300800 */
[----:B------:R-:W-:Y:S04]  /*4bba0*/  STL.64 [R1+0x2288], R10 ;  /* 0x0022880a01007387 */ /* 0x000fe80000100a00 */
[----:B---3--:R1:W-:Y:S04]  /*4bbb0*/  STL.64 [R1+0x2280], R8 ;  /* 0x0022800801007387 */ /* 0x0083e80000100a00 */
[----:B-1----:R-:W3:Y:S04]  /*4bbc0*/  LDL.LU R8, [R1+0x3a0] ;  /* 0x0003a00001087983 */ /* 0x002ee80000300800 */
[----:B------:R-:W3:Y:S04]  /*4bbd0*/  LDL.LU R9, [R1+0x3a4] ;  /* 0x0003a40001097983 */ /* 0x000ee80000300800 */
[----:B------:R-:W4:Y:S04]  /*4bbe0*/  LDL.LU R10, [R1+0x3a8] ;  /* 0x0003a800010a7983 */ /* 0x000f280000300800 */
[----:B------:R-:W4:Y:S01]  /*4bbf0*/  LDL.LU R11, [R1+0x3ac] ;  /* 0x0003ac00010b7983 */ /* 0x000f220000300800 */
[----:B------:R-:W-:-:S02]  /*4bc00*/  IMAD.MOV.U32 R14, RZ, RZ, R13 ;  /* 0x000000ffff0e7224 */ /* 0x000fc400078e000d */
[----:B------:R-:W-:Y:S01]  /*4bc10*/  IMAD.MOV.U32 R15, RZ, RZ, R12 ;  /* 0x000000ffff0f7224 */ /* 0x000fe200078e000c */
[----:B----4-:R-:W-:Y:S04]  /*4bc20*/  STL.64 [R1+0x22a0], R10 ;  /* 0x0022a00a01007387 */ /* 0x010fe80000100a00 */
[----:B---3--:R1:W-:Y:S04]  /*4bc30*/  STL.64 [R1+0x2298], R8 ;  /* 0x0022980801007387 */ /* 0x0083e80000100a00 */
[----:B-1----:R-:W3:Y:S01]  /*4bc40*/  LDL.LU R8, [R1+0x3b0] ;  /* 0x0003b00001087983 */ /* 0x002ee20000300800 */
[----:B--2---:R-:W-:-:S02]  /*4bc50*/  IMAD.MOV.U32 R9, RZ, RZ, R28 ;  /* 0x000000ffff097224 */ /* 0x004fc400078e001c */
[----:B------:R-:W-:Y:S02]  /*4bc60*/  IMAD.MOV.U32 R11, RZ, RZ, R3 ;  /* 0x000000ffff0b7224 */ /* 0x000fe400078e0003 */
[----:B0-----:R-:W-:Y:S01]  /*4bc70*/  IMAD.MOV.U32 R28, RZ, RZ, R4 ;  /* 0x000000ffff1c7224 */ /* 0x001fe200078e0004 */
[----:B------:R-:W-:Y:S01]  /*4bc80*/  STL.64 [R1+0x18], R6 ;  /* 0x0000180601007387 */ /* 0x000fe20000100a00 */
[----:B------:R-:W-:-:S03]  /*4bc90*/  IMAD.MOV.U32 R3, RZ, RZ, R5 ;  /* 0x000000ffff037224 */ /* 0x000fc600078e0005 */
[----:B------:R-:W0:Y:S01]  /*4bca0*/  LDSM.16.M88.4 R4, [R25+UR5+0xe080] ;  /* 0x00e080051904783b */ /* 0x000e220008000200 */
[----:B------:R-:W-:-:S03]  /*4bcb0*/  IMAD.MOV.U32 R10, RZ, RZ, R24 ;  /* 0x000000ffff0a7224 */ /* 0x000fc600078e0018 */
[----:B------:R-:W1:Y:S04]  /*4bcc0*/  LDSM.16.M88.4 R24, [R25+UR5+0xf080] ;  /* 0x00f080051918783b */ /* 0x000e680008000200 */
[----:B0-----:R-:W-:Y:S01]  /*4bcd0*/  STL.64 [R1], R4 ;  /* 0x0000000401007387 */ /* 0x001fe20000100a00 */
[----:B------:R-:W-:-:S03]  /*4bce0*/  IMAD.MOV.U32 R17, RZ, RZ, R4 ;  /* 0x000000ffff117224 */ /* 0x000fc600078e0004 */
[----:B------:R-:W-:Y:S01]  /*4bcf0*/  STL.64 [R1+0x8], R6 ;  /* 0x0000080601007387 */ /* 0x000fe20000100a00 */
[----:B------:R-:W-:-:S03]  /*4bd00*/  IMAD.MOV.U32 R16, RZ, RZ, R5 ;  /* 0x000000ffff107224 */ /* 0x000fc600078e0005 */
[----:B------:R-:W0:Y:S04]  /*4bd10*/  LDSM.16.MT88.4 R4, [R19+UR5+0x11800] ;  /* 0x011800051304783b */ /* 0x000e280008004200 */
[----:B-1----:R-:W-:Y:S04]  /*4bd20*/  STL [R1+0x1f54], R26 ;  /* 0x001f541a01007387 */ /* 0x002fe80000100800 */
[----:B------:R-:W-:Y:S04]  /*4bd30*/  STL [R1+0x1f50], R27 ;  /* 0x001f501b01007387 */ /* 0x000fe80000100800 */
[----:B------:R1:W-:Y:S04]  /*4bd40*/  STL.64 [R1+0x21a8], R24 ;  /* 0x0021a81801007387 */ /* 0x0003e80000100a00 */
[----:B-1----:R-:W2:Y:S04]  /*4bd50*/  LDL.LU.64 R24, [R1+0xd0] ;  /* 0x0000d00001187983 */ /* 0x002ea80000300a00 */
[----:B------:R-:W-:Y:S04]  /*4bd60*/  STL [R1+0x2108], R19 ;  /* 0x0021081301007387 */ /* 0x000fe80000100800 */
[----:B------:R1:W-:Y:S04]  /*4bd70*/  STL.64 [R1+0x2188], R16 ;  /* 0x0021881001007387 */ /* 0x0003e80000100a00 */
[----:B-1----:R-:W4:Y:S04]  /*4bd80*/  LDL.LU R16, [R1+0x280] ;  /* 0x0002800001107983 */ /* 0x002f280000300800 */
[----:B0-----:R-:W-:Y:S04]  /*4bd90*/  STL [R1+0x20dc], R6 ;  /* 0x0020dc0601007387 */ /* 0x001fe80000100800 */
[----:B------:R-:W-:Y:S01]  /*4bda0*/  STL [R1+0x20d8], R7 ;  /* 0x0020d80701007387 */ /* 0x000fe20000100800 */
[----:B---3--:R-:W-:Y:S03]  /*4bdb0*/  HMMA.16816.F32 R12, R20, R14, R8 ;  /* 0x0000000e140c723c */ /* 0x008fe60000001808 */
[----:B------:R-:W3:Y:S04]  /*4bdc0*/  LDL.LU.64 R10, [R1+0x22a0] ;  /* 0x0022a000010a7983 */ /* 0x000ee80000300a00 */
[----:B------:R-:W3:-:S15]  /*4bdd0*/  LDL.LU.64 R8, [R1+0x2298] ;  /* 0x0022980001087983 */ /* 0x000ede0000300a00 */
[----:B------:R-:W-:-:S01]  /*4bde0*/  NOP ;  /* 0x0000000000007918 */ /* 0x000fc20000000000 */
[----:B------:R-:W-:Y:S04]  /*4bdf0*/  STL.64 [R1+0x130], R12 ;  /* 0x0001300c01007387 */ /* 0x000fe80000100a00 */
[----:B------:R0:W-:Y:S04]  /*4be00*/  STL.64 [R1+0x138], R14 ;  /* 0x0001380e01007387 */ /* 0x0001e80000100a00 */
[----:B0-----:R-:W3:Y:S01]  /*4be10*/  LDL.LU.64 R14, [R1+0x2290] ;  /* 0x00229000010e7983 */ /* 0x001ee20000300a00 */
[----:B------:R-:W-:Y:S02]  /*4be20*/  IMAD.MOV.U32 R18, RZ, RZ, R2 ;  /* 0x000000ffff127224 */ /* 0x000fe400078e0002 */
[----:B------:R-:W-:Y:S01]  /*4be30*/  IMAD.MOV.U32 R19, RZ, RZ, R0 ;  /* 0x000000ffff137224 */ /* 0x000fe200078e0000 */
[----:B---3--:R-:W-:Y:S01]  /*4be40*/  HMMA.16816.F32 R12, R20, R14, R8 ;  /* 0x0000000e140c723c */ /* 0x008fe20000001808 */
[----:B------:R-:W3:Y:S04]  /*4be50*/  LDL.LU.64 R10, [R1+0x2288] ;  /* 0x00228800010a7983 */ /* 0x000ee80000300a00 */
[----:B------:R-:W3:-:S15]  /*4be60*/  LDL.LU.64 R8, [R1+0x2280] ;  /* 0x0022800001087983 */ /* 0x000ede0000300a00 */
[----:B------:R-:W-:-:S03]  /*4be70*/  NOP ;  /* 0x0000000000007918 */ /* 0x000fc60000000000 */
[----:B------:R3:W-:Y:S01]  /*4be80*/  STL.64 [R1+0x120], R12 ;  /* 0x0001200c01007387 */ /* 0x0007e20000100a00 */
[----:B------:R-:W-:Y:S02]  /*4be90*/  IMAD.MOV.U32 R2, RZ, RZ, R14 ;  /* 0x000000ffff027224 */ /* 0x000fe400078e000e */
[----:B------:R-:W-:Y:S02]  /*4bea0*/  IMAD.MOV.U32 R0, RZ, RZ, R15 ;  /* 0x000000ffff007224 */ /* 0x000fe400078e000f */
[----:B------:R-:W3:Y:S04]  /*4beb0*/  LDL.LU.64 R14, [R1+0x2278] ;  /* 0x00227800010e7983 */ /* 0x000ee80000300a00 */
[----:B------:R-:W-:Y:S04]  /*4bec0*/  STL [R1+0x2094], R0 ;  /* 0x0020940001007387 */ /* 0x000fe80000100800 */
[----:B------:R-:W-:Y:S01]  /*4bed0*/  STL [R1+0x2090], R2 ;  /* 0x0020900201007387 */ /* 0x000fe20000100800 */
        /* <DEDUP_REMOVED lines=36> */
[----:B------:R-:W4:Y:S04]  /*4c120*/  LDL.LU.64 R10, [R1+0x21f8] ;  /* 0x0021f800010a7983 */ /* 0x000f280000300a00 */
[----:B------:R-:W4:Y:S01]  /*4c130*/  LDL.LU.64 R8, [R1+0x21f0] ;  /* 0x0021f00001087983 */ /* 0x000f220000300a00 */
[----:B------:R-:W-:-:S02]  /*4c140*/  IMAD.MOV.U32 R20, RZ, RZ, R28 ;  /* 0x000000ffff147224 */ /* 0x000fc400078e001c */
[----:B------:R-:W-:-:S15]  /*4c150*/  IMAD.MOV.U32 R21, RZ, RZ, R3 ;  /* 0x000000ffff157224 */ /* 0x000fde00078e0003 */
[----:B------:R-:W-:Y:S02]  /*4c160*/  IMAD.MOV.U32 R22, RZ, RZ, R15 ;  /* 0x000000ffff167224 */ /* 0x000fe400078e000f */
[----:B------:R-:W-:Y:S01]  /*4c170*/  IMAD.MOV.U32 R23, RZ, RZ, R14 ;  /* 0x000000ffff177224 */ /* 0x000fe200078e000e */
[----:B------:R0:W-:Y:S04]  /*4c180*/  STL.64 [R1+0x1d0], R12 ;  /* 0x0001d00c01007387 */ /* 0x0001e80000100a00 */
[----:B------:R-:W3:Y:S04]  /*4c190*/  LDL.LU.64 R14, [R1+0x21e8] ;  /* 0x0021e800010e7983 */ /* 0x000ee80000300a00 */
[----:B0-----:R-:W3:Y:S04]  /*4c1a0*/  LDL.LU.64 R12, [R1+0x21e0] ;  /* 0x0021e000010c7983 */ /* 0x001ee80000300a00 */
[----:B------:R-:W-:Y:S04]  /*4c1b0*/  STL [R1+0x20c4], R22 ;  /* 0x0020c41601007387 */ /* 0x000fe80000100800 */
[----:B------:R-:W-:Y:S04]  /*4c1c0*/  STL [R1+0x20c0], R23 ;  /* 0x0020c01701007387 */ /* 0x000fe80000100800 */
[----:B------:R0:W-:Y:S04]  /*4c1d0*/  STL.64 [R1+0x2140], R20 ;  /* 0x0021401401007387 */ /* 0x0001e80000100a00 */
[----:B0-----:R-:W4:Y:S01]  /*4c1e0*/  LDL.LU.64 R20, [R1+0xe0] ;  /* 0x0000e00001147983 */ /* 0x001f220000300a00 */
[----:B------:R-:W-:-:S02]  /*4c1f0*/  IMAD.MOV.U32 R17, RZ, RZ, R29 ;  /* 0x000000ffff117224 */ /* 0x000fc400078e001d */
[----:B--2---:R-:W-:Y:S02]  /*4c200*/  IMAD.MOV.U32 R0, RZ, RZ, R24 ;  /* 0x000000ffff007224 */ /* 0x004fe400078e0018 */
[----:B------:R-:W-:-:S03]  /*4c210*/  IMAD.MOV.U32 R2, RZ, RZ, R25 ;  /* 0x000000ffff027224 */ /* 0x000fc600078e0019 */
[----:B----4-:R-:W-:Y:S06]  /*4c220*/  HMMA.16816.F32 R16, R8, R20, R16 ;  /* 0x000000140810723c */ /* 0x010fec0000001810 */
[----:B------:R-:W-:Y:S02]  /*4c230*/  IMAD.MOV.U32 R6, RZ, RZ, R20 ;  /* 0x000000ffff067224 */ /* 0x000fe400078e0014 */
[----:B------:R-:W-:-:S15]  /*4c240*/  IMAD.MOV.U32 R7, RZ, RZ, R21 ;  /* 0x000000ffff077224 */ /* 0x000fde00078e0015 */
[----:B------:R-:W-:Y:S04]  /*4c250*/  STL [R1+0x2c0], R16 ;  /* 0x0002c01001007387 */ /* 0x000fe80000100800 */
[----:B------:R-:W-:Y:S04]  /*4c260*/  STL.64 [R1+0x20e8], R6 ;  /* 0x0020e80601007387 */ /* 0x000fe80000100a00 */
[----:B------:R3:W-:Y:S02]  /*4c270*/  STL.64 [R1+0x20e0], R4 ;  /* 0x0020e00401007387 */ /* 0x0007e40000100a00 */
[----:B---3--:R-:W-:Y:S01]  /*4c280*/  HMMA.16816.F32 R4, R8, R24, R12 ;  /* 0x000000180804723c */ /* 0x008fe2000000180c */
[----:B------:R-:W-:-:S02]  /*4c290*/  IMAD.MOV.U32 R3, RZ, RZ, R19 ;  /* 0x000000ffff037224 */ /* 0x000fc400078e0013 */
[----:B------:R-:W-:Y:S02]  /*4c2a0*/  IMAD.MOV.U32 R28, RZ, RZ, R18 ;  /* 0x000000ffff1c7224 */ /* 0x000fe400078e0012 */
[----:B------:R-:W-:Y:S01]  /*4c2b0*/  IMAD.MOV.U32 R29, RZ, RZ, R17 ;  /* 0x000000ffff1d7224 */ /* 0x000fe200078e0011 */
[----:B------:R-:W-:Y:S04]  /*4c2c0*/  STL [R1+0x20a0], R3 ;  /* 0x0020a00301007387 */ /* 0x000fe80000100800 */
[----:B------:R-:W-:Y:S04]  /*4c2d0*/  STL [R1+0x209c], R28 ;  /* 0x00209c1c01007387 */ /* 0x000fe80000100800 */
[----:B------:R-:W-:Y:S09]  /*4c2e0*/  STL [R1+0x2098], R29 ;  /* 0x0020981d01007387 */ /* 0x000ff20000100800 */
[----:B------:R-:W-:Y:S04]  /*4c2f0*/  STL.64 [R1+0x2b0], R4 ;  /* 0x0002b00401007387 */ /* 0x000fe80000100a00 */
[----:B------:R-:W-:Y:S04]  /*4c300*/  STL.64 [R1+0x2b8], R6 ;  /* 0x0002b80601007387 */ /* 0x000fe80000100a00 */
[----:B------:R-:W2:Y:S04]  /*4c310*/  LDL R26, [R1+0x708] ;  /* 0x00070800011a7983 */ /* 0x000ea80000100800 */
[----:B------:R-:W3:Y:S04]  /*4c320*/  LDL.LU.64 R24, [R1+0xa0] ;  /* 0x0000a00001187983 */ /* 0x000ee80000300a00 */
[----:B--2---:R-:W0:Y:S04]  /*4c330*/  LDSM.16.MT88.4 R12, [R26+UR5+0x11c00] ;  /* 0x011c00051a0c783b */ /* 0x004e280008004200 */
[----:B---3--:R1:W-:Y:S04]  /*4c340*/  STL.64 [R1+0x21b0], R24 ;  /* 0x0021b01801007387 */ /* 0x0083e80000100a00 */
[----:B-1----:R-:W2:Y:S04]  /*4c350*/  LDL.LU.64 R24, [R1+0xb0] ;  /* 0x0000b00001187983 */ /* 0x002ea80000300a00 */
[----:B--2---:R1:W-:Y:S04]  /*4c360*/  STL.64 [R1+0x21c8], R24 ;  /* 0x0021c81801007387 */ /* 0x0043e80000100a00 */
[----:B-1----:R-:W2:Y:S04]  /*4c370*/  LDL.LU.64 R24, [R1+0xc0] ;  /* 0x0000c00001187983 */ /* 0x002ea80000300a00 */
[----:B------:R-:W3:Y:S04]  /*4c380*/  LDL.LU.64 R16, [R1+0x90] ;  /* 0x0000900001107983 */ /* 0x000ee80000300a00 */
[----:B---3--:R1:W-:Y:S04]  /*4c390*/  STL.64 [R1+0x21a0], R16 ;  /* 0x0021a01001007387 */ /* 0x0083e80000100a00 */
[----:B-1----:R-:W3:Y:S04]  /*4c3a0*/  LDL.LU R16, [R1+0x380] ;  /* 0x0003800001107983 */ /* 0x002ee80000300800 */
[----:B------:R-:W3:Y:S04]  /*4c3b0*/  LDL.LU R17, [R1+0x384] ;  /* 0x0003840001117983 */ /* 0x000ee80000300800 */
[----:B------:R-:W4:Y:S04]  /*4c3c0*/  LDL.LU R18, [R1+0x388] ;  /* 0x0003880001127983 */ /* 0x000f280000300800 */
[----:B------:R-:W4:Y:S04]  /*4c3d0*/  LDL.LU R19, [R1+0x38c] ;  /* 0x00038c0001137983 */ /* 0x000f280000300800 */
        /* <DEDUP_REMOVED lines=10> */
[----:B------:R-:W3:Y:S04]  /*4c480*/  LDL.LU R18, [R1+0x2a8] ;  /* 0x0002a80001127983 */ /* 0x000ee80000300800 */
[----:B------:R-:W3:Y:S04]  /*4c490*/  LDL.LU R19, [R1+0x2ac] ;  /* 0x0002ac0001137983 */ /* 0x000ee80000300800 */
[----:B------:R-:W4:Y:S04]  /*4c4a0*/  LDL.LU R4, [R1+0x360] ;  /* 0x0003600001047983 */ /* 0x000f280000300800 */
[----:B------:R-:W4:Y:S04]  /*4c4b0*/  LDL.LU R5, [R1+0x364] ;  /* 0x0003640001057983 */ /* 0x000f280000300800 */
[----:B------:R-:W4:Y:S04]  /*4c4c0*/  LDL.LU R6, [R1+0x368] ;  /* 0x0003680001067983 */ /* 0x000f280000300800 */
[----:B------:R-:W4:Y:S01]  /*4c4d0*/  LDL.LU R7, [R1+0x36c] ;  /* 0x00036c0001077983 */ /* 0x000f220000300800 */
[----:B--2---:R-:W-:-:S02]  /*4c4e0*/  IMAD.MOV.U32 R28, RZ, RZ, R24 ;  /* 0x000000ffff1c7224 */ /* 0x004fc400078e0018 */
[----:B------:R-:W-:Y:S01]  /*4c4f0*/  IMAD.MOV.U32 R29, RZ, RZ, R25 ;  /* 0x000000ffff1d7224 */ /* 0x000fe200078e0019 */
[C---:B---3--:R-:W-:Y:S01]  /*4c500*/  HMMA.16816.F32 R16, R8.reuse, R24, R16 ;  /* 0x000000180810723c */ /* 0x048fe20000001810 */
[----:B----4-:R-:W-:Y:S04]  /*4c510*/  STL.64 [R1+0x2198], R6 ;  /* 0x0021980601007387 */ /* 0x010fe80000100a00 */
[----:B------:R1:W-:Y:S04]  /*4c520*/  STL.64 [R1+0x2190], R4 ;  /* 0x0021900401007387 */ /* 0x0003e80000100a00 */
[----:B-1----:R-:W2:Y:S04]  /*4c530*/  LDL.LU R4, [R1+0x370] ;  /* 0x0003700001047983 */ /* 0x002ea80000300800 */
[----:B------:R-:W2:Y:S04]  /*4c540*/  LDL.LU R5, [R1+0x374] ;  /* 0x0003740001057983 */ /* 0x000ea80000300800 */
[----:B------:R-:W2:Y:S04]  /*4c550*/  LDL.LU R6, [R1+0x378] ;  /* 0x0003780001067983 */ /* 0x000ea80000300800 */
[----:B------:R-:W2:Y:S04]  /*4c560*/  LDL.LU R7, [R1+0x37c] ;  /* 0x00037c0001077983 */ /* 0x000ea80000300800 */
[----:B------:R-:W3:Y:S04]  /*4c570*/  LDL.LU.64 R20, [R1+0x80] ;  /* 0x0000800001147983 */ /* 0x000ee80000300a00 */
[----:B------:R-:W-:Y:S04]  /*4c580*/  STL [R1+0x20a8], R2 ;  /* 0x0020a80201007387 */ /* 0x000fe80000100800 */
[----:B------:R-:W-:Y:S04]  /*4c590*/  STL [R1+0x20a4], R0 ;  /* 0x0020a40001007387 */ /* 0x000fe80000100800 */
[----:B0-----:R-:W-:Y:S04]  /*4c5a0*/  STL.64 [R1+0x1f78], R14 ;  /* 0x001f780e01007387 */ /* 0x001fe80000100a00 */
[----:B------:R0:W-:Y:S04]  /*4c5b0*/  STL.64 [R1+0x1f70], R12 ;  /* 0x001f700c01007387 */ /* 0x0001e80000100a00 */
[----:B0-----:R-:W4:Y:S04]  /*4c5c0*/  LDL.LU R12, [R1+0x60] ;  /* 0x00006000010c7983 */ /* 0x001f280000300800 */
[----:B------:R-:W4:Y:S04]  /*4c5d0*/  LDL.LU R13, [R1+0x64] ;  /* 0x00006400010d7983 */ /* 0x000f280000300800 */
        /* <DEDUP_REMOVED lines=19> */
[----:B------:R-:W-:Y:S02]  /*4c710*/  IMAD.MOV.U32 R3, RZ, RZ, R25 ;  /* 0x000000ffff037224 */ /* 0x000fe400078e0019 */
[----:B------:R-:W2:-:S13]  /*4c720*/  LDL.LU.64 R24, [R1+0x21a8] ;  /* 0x0021a80001187983 */ /* 0x000e9a0000300a00 */
[----:B------:R0:W-:Y:S04]  /*4c730*/  STL.64 [R1+0x280], R16 ;  /* 0x0002801001007387 */ /* 0x0001e80000100a00 */
[----:B0-----:R-:W3:Y:S01]  /*4c740*/  LDL.LU.64 R16, [R1+0x21a0] ;  /* 0x0021a00001107983 */ /* 0x001ee20000300a00 */
[----:B------:R-:W-:Y:S02]  /*4c750*/  IMAD.MOV.U32 R26, RZ, RZ, R18 ;  /* 0x000000ffff1a7224 */ /* 0x000fe400078e0012 */
[----:B------:R-:W-:Y:S01]  /*4c760*/  IMAD.MOV.U32 R27, RZ, RZ, R19 ;  /* 0x000000ffff1b7224 */ /* 0x000fe200078e0013 */
[----:B------:R-:W-:Y:S04]  /*4c770*/  STL [R1+0x20c8], R3 ;  /* 0x0020c80301007387 */ /* 0x000fe80000100800 */
[----:B------:R-:W-:Y:S04]  /*4c780*/  STL [R1+0x20bc], R0 ;  /* 0x0020bc0001007387 */ /* 0x000fe80000100800 */
        /* <DEDUP_REMOVED lines=10> */
[----:B------:R-:W4:Y:S04]  /*4c830*/  LDL.LU.64 R16, [R1+0x2188] ;  /* 0x0021880001107983 */ /* 0x000f280000300a00 */
[----:B------:R-:W-:Y:S04]  /*4c840*/  STL [R1+0x20d0], R2 ;  /* 0x0020d00201007387 */ /* 0x000fe80000100800 */
[----:B------:R-:W-:Y:S01]  /*4c850*/  STL [R1+0x20cc], R28 ;  /* 0x0020cc1c01007387 */ /* 0x000fe20000100800 */
[----:B---3--:R-:W-:-:S15]  /*4c860*/  HMMA.16816.F32 R4, R8, R20, R4 ;  /* 0x000000140804723c */ /* 0x008fde0000001804 */
[----:B------:R-:W-:-:S08]  /*4c870*/  NOP ;  /* 0x0000000000007918 */ /* 0x000fd00000000000 */
[----:B------:R0:W-:Y:S01]  /*4c880*/  STL [R1+0x260], R4 ;  /* 0x0002600401007387 */ /* 0x0001e20000100800 */
[----:B------:R-:W-:-:S03]  /*4c890*/  IMAD.MOV.U32 R26, RZ, RZ, R5 ;  /* 0x000000ffff1a7224 */ /* 0x000fc600078e0005 */
[----:B------:R-:W-:Y:S01]  /*4c8a0*/  STL [R1+0x26c], R7 ;  /* 0x00026c0701007387 */ /* 0x000fe20000100800 */
[----:B----4-:R-:W-:Y:S02]  /*4c8b0*/  IMAD.MOV.U32 R5, RZ, RZ, R16 ;  /* 0x000000ffff057224 */ /* 0x010fe400078e0010 */
[----:B0-----:R-:W-:Y:S02]  /*4c8c0*/  IMAD.MOV.U32 R4, RZ, RZ, R17 ;  /* 0x000000ffff047224 */ /* 0x001fe400078e0011 */
[----:B------:R-:W3:Y:S04]  /*4c8d0*/  LDL.LU.64 R16, [R1+0x20] ;  /* 0x0000200001107983 */ /* 0x000ee80000300a00 */
[----:B---3--:R0:W-:Y:S04]  /*4c8e0*/  STL.64 [R1+0x2120], R16 ;  /* 0x0021201001007387 */ /* 0x0081e80000100a00 */
[----:B0-----:R-:W3:Y:S01]  /*4c8f0*/  LDL.LU.64 R16, [R1+0x30] ;  /* 0x0000300001107983 */ /* 0x001ee20000300a00 */
[----:B------:R-:W-:-:S02]  /*4c900*/  IMAD.MOV.U32 R27, RZ, RZ, R6 ;  /* 0x000000ffff1b7224 */ /* 0x000fc400078e0006 */
[----:B------:R-:W-:Y:S02]  /*4c910*/  IMAD.MOV.U32 R15, RZ, RZ, R20 ;  /* 0x000000ffff0f7224 */ /* 0x000fe400078e0014 */
[----:B------:R-:W-:Y:S01]  /*4c920*/  IMAD.MOV.U32 R29, RZ, RZ, R21 ;  /* 0x000000ffff1d7224 */ /* 0x000fe200078e0015 */
[----:B---3--:R-:W-:Y:S04]  /*4c930*/  STL.64 [R1+0x2138], R16 ;  /* 0x0021381001007387 */ /* 0x008fe80000100a00 */
[----:B------:R0:W-:Y:S04]  /*4c940*/  STL.64 [R1+0x2100], R4 ;  /* 0x0021000401007387 */ /* 0x0001e80000100a00 */
[----:B0-----:R-:W3:Y:S04]  /*4c950*/  LDL.LU R4, [R1+0x3d0] ;  /* 0x0003d00001047983 */ /* 0x001ee80000300800 */
[----:B------:R-:W3:Y:S04]  /*4c960*/  LDL.LU R5, [R1+0x3d4] ;  /* 0x0003d40001057983 */ /* 0x000ee80000300800 */
        /* <DEDUP_REMOVED lines=20> */
[----:B0-----:R-:W2:Y:S04]  /*4cab0*/  LDL.LU.64 R20, [R1+0x70] ;  /* 0x0000700001147983 */ /* 0x001ea80000300a00 */
[----:B------:R-:W3:Y:S04]  /*4cac0*/  LDL.LU.64 R16, [R1+0x40] ;  /* 0x0000400001107983 */ /* 0x000ee80000300a00 */
[----:B---3--:R0:W-:Y:S04]  /*4cad0*/  STL.64 [R1+0x2158], R16 ;  /* 0x0021581001007387 */ /* 0x0081e80000100a00 */
[----:B0-----:R-:W3:Y:S04]  /*4cae0*/  LDL.LU.64 R16, [R1+0x50] ;  /* 0x0000500001107983 */ /* 0x001ee80000300a00 */
[----:B---3--:R0:W-:Y:S04]  /*4caf0*/  STL.64 [R1+0x2180], R16 ;  /* 0x0021801001007387 */ /* 0x0081e80000100a00 */
[----:B0-----:R-:W3:Y:S04]  /*4cb00*/  LDL.LU R16, [R1+0x350] ;  /* 0x0003500001107983 */ /* 0x001ee80000300800 */
[----:B------:R-:W3:Y:S04]  /*4cb10*/  LDL.LU R17, [R1+0x354] ;  /* 0x0003540001117983 */ /* 0x000ee80000300800 */
[----:B------:R-:W3:Y:S04]  /*4cb20*/  LDL.LU R18, [R1+0x358] ;  /* 0x0003580001127983 */ /* 0x000ee80000300800 */
[----:B------:R-:W3:Y:S04]  /*4cb30*/  LDL.LU R19, [R1+0x35c] ;  /* 0x00035c0001137983 */ /* 0x000ee80000300800 */
[----:B----4-:R-:W-:Y:S04]  /*4cb40*/  STL.64 [R1+0x2118], R6 ;  /* 0x0021180601007387 */ /* 0x010fe80000100a00 */
[----:B------:R0:W-:Y:S04]  /*4cb50*/  STL.64 [R1+0x2110], R4 ;  /* 0x0021100401007387 */ /* 0x0001e80000100a00 */
[----:B0-----:R-:W4:Y:S04]  /*4cb60*/  LDL.LU R4, [R1+0x300] ;  /* 0x0003000001047983 */ /* 0x001f280000300800 */
        /* <DEDUP_REMOVED lines=8> */
[----:B0-----:R-:W2:Y:S04]  /*4cbf0*/  LDL.LU R4, [R1+0x310] ;  /* 0x0003100001047983 */ /* 0x001ea80000300800 */
[----:B------:R-:W2:Y:S04]  /*4cc00*/  LDL.LU R5, [R1+0x314] ;  /* 0x0003140001057983 */ /* 0x000ea80000300800 */
[----:B------:R-:W2:Y:S04]  /*4cc10*/  LDL.LU R6, [R1+0x318] ;  /* 0x0003180001067983 */ /* 0x000ea80000300800 */
[----:B------:R-:W2:Y:S04]  /*4cc20*/  LDL.LU R7, [R1+0x31c] ;  /* 0x00031c0001077983 */ /* 0x000ea80000300800 */
[----:B------:R-:W-:Y:S04]  /*4cc30*/  STL [R1+0x20d4], R15 ;  /* 0x0020d40f01007387 */ /* 0x000fe80000100800 */
[----:B------:R-:W-:Y:S04]  /*4cc40*/  STL [R1+0x1f64], R27 ;  /* 0x001f641b01007387 */ /* 0x000fe80000100800 */
[----:B------:R-:W-:Y:S04]  /*4cc50*/  STL [R1+0x1f60], R26 ;  /* 0x001f601a01007387 */ /* 0x000fe80000100800 */
[----:B------:R0:W-:Y:S04]  /*4cc60*/  STL.64 [R1+0x250], R16 ;  /* 0x0002501001007387 */ /* 0x0001e80000100a00 */
[----:B------:R-:W-:Y:S04]  /*4cc70*/  STL.64 [R1+0x258], R18 ;  /* 0x0002581201007387 */ /* 0x000fe80000100a00 */
[----:B0-----:R-:W3:Y:S04]  /*4cc80*/  LDL.LU.64 R16, [R1+0x2180] ;  /* 0x0021800001107983 */ /* 0x001ee80000300a00 */
[----:B------:R-:W4:Y:S04]  /*4cc90*/  LDL.LU.64 R22, [R1+0x2178] ;  /* 0x0021780001167983 */ /* 0x000f280000300a00 */
[----:B------:R-:W4:Y:S02]  /*4cca0*/  LDL.LU.64 R20, [R1+0x2170] ;  /* 0x0021700001147983 */ /* 0x000f240000300a00 */
[----:B----4-:R-:W-:-:S15]  /*4ccb0*/  HMMA.16816.F32 R20, R8, R12, R20 ;  /* 0x0000000c0814723c */ /* 0x010fde0000001814 */
[----:B------:R-:W-:-:S08]  /*4ccc0*/  NOP ;  /* 0x0000000000007918 */ /* 0x000fd00000000000 */
[----:B------:R-:W-:Y:S04]  /*4ccd0*/  STL.64 [R1+0x240], R20 ;  /* 0x0002401401007387 */ /* 0x000fe80000100a00 */
[----:B------:R0:W-:Y:S04]  /*4cce0*/  STL.64 [R1+0x248], R22 ;  /* 0x0002481601007387 */ /* 0x0001e80000100a00 */
[----:B0-----:R-:W4:Y:S04]  /*4ccf0*/  LDL.LU.64 R22, [R1+0x2168] ;  /* 0x0021680001167983 */ /* 0x001f280000300a00 */
[----:B------:R-:W4:Y:S04]  /*4cd00*/  LDL.LU.64 R20, [R1+0x2160] ;  /* 0x0021600001147983 */ /* 0x000f280000300a00 */
[----:B------:R3:W-:Y:S02]  /*4cd10*/  STL.64 [R1+0x2000], R12 ;  /* 0x0020000c01007387 */ /* 0x0007e40000100a00 */
[----:B---3--:R-:W-:-:S02]  /*4cd20*/  IMAD.MOV.U32 R13, RZ, RZ, R16 ;  /* 0x000000ffff0d7224 */ /* 0x008fc400078e0010 */
[----:B------:R-:W-:Y:S01]  /*4cd30*/  IMAD.MOV.U32 R12, RZ, RZ, R17 ;  /* 0x000000ffff0c7224 */ /* 0x000fe200078e0011 */
[----:B----4-:R-:W-:Y:S01]  /*4cd40*/  HMMA.16816.F32 R20, R8, R16, R20 ;  /* 0x000000100814723c */ /* 0x010fe20000001814 */
[----:B------:R-:W3:-:S15]  /*4cd50*/  LDL.LU.64 R16, [R1+0x2158] ;  /* 0x0021580001107983 */ /* 0x000ede0000300a00 */
[----:B------:R-:W-:-:S07]  /*4cd60*/  NOP ;  /* 0x0000000000007918 */ /* 0x000fce0000000000 */
[----:B------:R0:W-:Y:S01]  /*4cd70*/  STL.64 [R1+0x230], R20 ;  /* 0x0002301401007387 */ /* 0x0001e20000100a00 */
[----:B------:R-:W-:Y:S02]  /*4cd80*/  IMAD.MOV.U32 R27, RZ, RZ, R22 ;  /* 0x000000ffff1b7224 */ /* 0x000fe400078e0016 */
[----:B------:R-:W-:Y:S02]  /*4cd90*/  IMAD.MOV.U32 R26, RZ, RZ, R23 ;  /* 0x000000ffff1a7224 */ /* 0x000fe400078e0017 */
[----:B------:R-:W3:Y:S04]  /*4cda0*/  LDL.LU.64 R22, [R1+0x2150] ;  /* 0x0021500001167983 */ /* 0x000ee80000300a00 */
[----:B0-----:R-:W3:Y:S04]  /*4cdb0*/  LDL.LU.64 R20, [R1+0x2148] ;  /* 0x0021480001147983 */ /* 0x001ee80000300a00 */
[----:B------:R-:W-:Y:S04]  /*4cdc0*/  STL.64 [R1+0x20f8], R26 ;  /* 0x0020f81a01007387 */ /* 0x000fe80000100a00 */
[----:B------:R0:W-:Y:S04]  /*4cdd0*/  STL.64 [R1+0x20f0], R24 ;  /* 0x0020f01801007387 */ /* 0x0001e80000100a00 */
[----:B0-----:R-:W4:Y:S04]  /*4cde0*/  LDL.LU R24, [R1+0x3c0] ;  /* 0x0003c00001187983 */ /* 0x001f280000300800 */
[----:B------:R-:W4:Y:S04]  /*4cdf0*/  LDL.LU R25, [R1+0x3c4] ;  /* 0x0003c40001197983 */ /* 0x000f280000300800 */
[----:B------:R-:W4:Y:S04]  /*4ce00*/  LDL.LU R26, [R1+0x3c8] ;  /* 0x0003c800011a7983 */ /* 0x000f280000300800 */
[----:B------:R-:W4:Y:S01]  /*4ce10*/  LDL.LU R27, [R1+0x3cc] ;  /* 0x0003cc00011b7983 */ /* 0x000f220000300800 */
[----:B---3--:R-:W-:-:S15]  /*4ce20*/  HMMA.16816.F32 R20, R8, R16, R20 ;  /* 0x000000100814723c */ /* 0x008fde0000001814 */
[----:B------:R-:W-:-:S08]  /*4ce30*/  NOP ;  /* 0x0000000000007918 */ /* 0x000fd00000000000 */
[----:B------:R0:W-:Y:S04]  /*4ce40*/  STL.64 [R1+0x220], R20 ;  /* 0x0002201401007387 */ /* 0x0001e80000100a00 */
[----:B------:R1:W-:Y:S04]  /*4ce50*/  STL.64 [R1+0x228], R22 ;  /* 0x0002281601007387 */ /* 0x0003e80000100a00 */
[----:B0-----:R-:W3:Y:S01]  /*4ce60*/  LDL.LU.64 R20, [R1+0x2140] ;  /* 0x0021400001147983 */ /* 0x001ee20000300a00 */
[----:B-1----:R-:W-:Y:S02]  /*4ce70*/  IMAD.MOV.U32 R22, RZ, RZ, R16 ;  /* 0x000000ffff167224 */ /* 0x002fe400078e0010 */
[----:B------:R-:W-:-:S02]  /*4ce80*/  IMAD.MOV.U32 R23, RZ, RZ, R17 ;  /* 0x000000ffff177224 */ /* 0x000fc400078e0011 */
[----:B------:R-:W2:Y:S02]  /*4ce90*/  LDL.LU.64 R16, [R1+0x2138] ;  /* 0x0021380001107983 */ /* 0x000ea40000300a00 */
[----:B--2---:R-:W-:Y:S06]  /*4cea0*/  HMMA.16816.F32 R4, R8, R16, R4 ;  /* 0x000000100804723c */ /* 0x004fec0000001804 */
[----:B------:R-:W-:Y:S02]  /*4ceb0*/  IMAD.MOV.U32 R28, RZ, RZ, R16 ;  /* 0x000000ffff1c7224 */ /* 0x000fe400078e0010 */
[----:B------:R-:W-:-:S15]  /*4cec0*/  IMAD.MOV.U32 R3, RZ, RZ, R17 ;  /* 0x000000ffff037224 */ /* 0x000fde00078e0011 */
[----:B------:R-:W-:Y:S04]  /*4ced0*/  STL.64 [R1+0x210], R4 ;  /* 0x0002100401007387 */ /* 0x000fe80000100a00 */
[----:B------:R0:W-:Y:S04]  /*4cee0*/  STL.64 [R1+0x218], R6 ;  /* 0x0002180601007387 */ /* 0x0001e80000100a00 */
[----:B0-----:R-:W2:Y:S04]  /*4cef0*/  LDL.LU.64 R6, [R1+0x2130] ;  /* 0x0021300001067983 */ /* 0x001ea80000300a00 */
[----:B------:R-:W2:Y:S04]  /*4cf00*/  LDL.LU.64 R4, [R1+0x2128] ;  /* 0x0021280001047983 */ /* 0x000ea80000300a00 */
[----:B------:R-:W2:Y:S02]  /*4cf10*/  LDL.LU.64 R16, [R1+0x2120] ;  /* 0x0021200001107983 */ /* 0x000ea40000300a00 */
[----:B--2---:R-:W-:-:S15]  /*4cf20*/  HMMA.16816.F32 R4, R8, R16, R4 ;  /* 0x000000100804723c */ /* 0x004fde0000001804 */
[----:B------:R-:W-:-:S08]  /*4cf30*/  NOP ;  /* 0x0000000000007918 */ /* 0x000fd00000000000 */
[----:B------:R-:W-:Y:S04]  /*4cf40*/  STL.64 [R1+0x200], R4 ;  /* 0x0002000401007387 */ /* 0x000fe80000100a00 */
[----:B------:R0:W-:Y:S04]  /*4cf50*/  STL.64 [R1+0x208], R6 ;  /* 0x0002080601007387 */ /* 0x0001e80000100a00 */
[----:B0-----:R-:W3:Y:S04]  /*4cf60*/  LDL.LU.64 R6, [R1+0x2118] ;  /* 0x0021180001067983 */ /* 0x001ee80000300a00 */
[----:B------:R-:W3:Y:S04]  /*4cf70*/  LDL.LU.64 R4, [R1+0x2110] ;  /* 0x0021100001047983 */ /* 0x000ee80000300a00 */
[----:B------:R-:W2:Y:S01]  /*4cf80*/  LDL.LU R19, [R1+0x2108] ;  /* 0x0021080001137983 */ /* 0x000ea20000300800 */
[----:B------:R-:W-:-:S02]  /*4cf90*/  IMAD.MOV.U32 R15, RZ, RZ, R16 ;  /* 0x000000ffff0f7224 */ /* 0x000fc400078e0010 */
[----:B------:R-:W-:Y:S02]  /*4cfa0*/  IMAD.MOV.U32 R2, RZ, RZ, R17 ;  /* 0x000000ffff027224 */ /* 0x000fe400078e0011 */
[----:B--2---:R-:W0:Y:S01]  /*4cfb0*/  LDSM.16.MT88.4 R16, [R19+UR5+0x11c00] ;  /* 0x011c00051310783b */ /* 0x004e220008004200 */
[C---:B---3--:R-:W-:Y:S03]  /*4cfc0*/  HMMA.16816.F32 R4, R8.reuse, R20, R4 ;  /* 0x000000140804723c */ /* 0x048fe60000001804 */
[----:B0-----:R-:W-:Y:S04]  /*4cfd0*/  STL.64 [R1+0x1e40], R18 ;  /* 0x001e401201007387 */ /* 0x001fe80000100a00 */
[----:B------:R0:W-:Y:S04]  /*4cfe0*/  STL.64 [R1+0x1e38], R16 ;  /* 0x001e381001007387 */ /* 0x0001e80000100a00 */
[----:B0-----:R-:W2:Y:S04]  /*4cff0*/  LDL.LU R16, [R1+0x2f0] ;  /* 0x0002f00001107983 */ /* 0x001ea80000300800 */
[----:B------:R-:W2:Y:S04]  /*4d000*/  LDL.LU R17, [R1+0x2f4] ;  /* 0x0002f40001117983 */ /* 0x000ea80000300800 */
[----:B------:R-:W2:Y:S04]  /*4d010*/  LDL.LU R18, [R1+0x2f8] ;  /* 0x0002f80001127983 */ /* 0x000ea80000300800 */
[----:B------:R-:W2:Y:S04]  /*4d020*/  LDL.LU R19, [R1+0x2fc] ;  /* 0x0002fc0001137983 */ /* 0x000ea80000300800 */
[----:B------:R0:W-:Y:S04]  /*4d030*/  STL.64 [R1+0x1f0], R4 ;  /* 0x0001f00401007387 */ /* 0x0001e80000100a00 */
[----:B------:R4:W-:Y:S04]  /*4d040*/  STL.64 [R1+0x1f8], R6 ;  /* 0x0001f80601007387 */ /* 0x0009e80000100a00 */
[----:B0-----:R-:W4:Y:S04]  /*4d050*/  LDL.LU.64 R4, [R1+0x2100] ;  /* 0x0021000001047983 */ /* 0x001f280000300a00 */
[----:B------:R-:W-:Y:S01]  /*4d060*/  STL.64 [R1+0x1f90], R20 ;  /* 0x001f901401007387 */ /* 0x000fe20000100a00 */
[----:B----4-:R-:W-:Y:S03]  /*4d070*/  HMMA.16816.F32 R4, R8, R4, R24 ;  /* 0x000000040804723c */ /* 0x010fe60000001818 */
[----:B------:R-:W3:Y:S04]  /*4d080*/  LDL.LU.64 R26, [R1+0x20f8] ;  /* 0x0020f800011a7983 */ /* 0x000ee80000300a00 */
[----:B------:R-:W2:-:S15]  /*4d090*/  LDL.LU.64 R24, [R1+0x20f0] ;  /* 0x0020f00001187983 */ /* 0x000e9e0000300a00 */
[----:B------:R-:W-:-:S01]  /*4d0a0*/  NOP ;  /* 0x0000000000007918 */ /* 0x000fc20000000000 */
[----:B------:R-:W-:Y:S04]  /*4d0b0*/  STL.64 [R1+0x1e0], R4 ;  /* 0x0001e00401007387 */ /* 0x000fe80000100a00 */
[----:B------:R0:W-:Y:S04]  /*4d0c0*/  STL.64 [R1+0x1e8], R6 ;  /* 0x0001e80601007387 */ /* 0x0001e80000100a00 */
[----:B0-----:R-:W4:Y:S04]  /*4d0d0*/  LDL.LU.64 R6, [R1+0x20e8] ;  /* 0x0020e80001067983 */ /* 0x001f280000300a00 */
[----:B------:R-:W3:Y:S01]  /*4d0e0*/  LDL.LU.64 R4, [R1+0x20e0] ;  /* 0x0020e00001047983 */ /* 0x000ee20000300a00 */
[----:B--2---:R-:W-:Y:S07]  /*4d0f0*/  HMMA.16816.F32 R16, R8, R24, R16 ;  /* 0x000000180810723c */ /* 0x004fee0000001810 */
[----:B----4-:R-:W-:-:S02]  /*4d100*/  IMAD.MOV.U32 R8, RZ, RZ, R6 ;  /* 0x000000ffff087224 */ /* 0x010fc400078e0006 */
[----:B------:R-:W-:Y:S01]  /*4d110*/  IMAD.MOV.U32 R9, RZ, RZ, R7 ;  /* 0x000000ffff097224 */ /* 0x000fe200078e0007 */
[----:B------:R-:W2:Y:S04]  /*4d120*/  LDL.LU R6, [R1+0x20dc] ;  /* 0x0020dc0001067983 */ /* 0x000ea80000300800 */
[----:B------:R-:W2:Y:S04]  /*4d130*/  LDL.LU R7, [R1+0x20d8] ;  /* 0x0020d80001077983 */ /* 0x000ea80000300800 */
[----:B---3--:R-:W-:Y:S04]  /*4d140*/  STL.64 [R1+0x1f88], R26 ;  /* 0x001f881a01007387 */ /* 0x008fe80000100a00 */
[----:B------:R0:W-:Y:S04]  /*4d150*/  STL.64 [R1+0x1f80], R24 ;  /* 0x001f801801007387 */ /* 0x0001e80000100a00 */
[----:B0-----:R-:W2:Y:S04]  /*4d160*/  LDL.LU R24, [R1+0x1b0] ;  /* 0x0001b00001187983 */ /* 0x001ea80000300800 */
[----:B------:R-:W2:Y:S04]  /*4d170*/  LDL.LU R25, [R1+0x1b4] ;  /* 0x0001b40001197983 */ /* 0x000ea80000300800 */
[----:B------:R-:W2:Y:S04]  /*4d180*/  LDL.LU R26, [R1+0x1b8] ;  /* 0x0001b800011a7983 */ /* 0x000ea80000300800 */
[----:B------:R-:W2:Y:S04]  /*4d190*/  LDL.LU R27, [R1+0x1bc] ;  /* 0x0001bc00011b7983 */ /* 0x000ea80000300800 */
[----:B------:R-:W-:Y:S04]  /*4d1a0*/  STL.64 [R1+0x1e50], R18 ;  /* 0x001e501201007387 */ /* 0x000fe80000100a00 */
[----:B------:R0:W-:Y:S04]  /*4d1b0*/  STL.64 [R1+0x1e48], R16 ;  /* 0x001e481001007387 */ /* 0x0001e80000100a00 */
[----:B0-----:R-:W3:Y:S04]  /*4d1c0*/  LDL.LU.64 R16, [R1] ;  /* 0x0000000001107983 */ /* 0x001ee80000300a00 */
[----:B------:R-:W4:Y:S01]  /*4d1d0*/  LDL.LU.64 R18, [R1+0x8] ;  /* 0x0000080001127983 */ /* 0x000f220000300a00 */
[----:B--2---:R-:W-:Y:S03]  /*4d1e0*/  HMMA.16816.F32 R8, R4, R8, R24 ;  /* 0x000000080408723c */ /* 0x004fe60000001818 */
[----:B----4-:R-:W-:Y:S04]  /*4d1f0*/  STL [R1+0x1e64], R18 ;  /* 0x001e641201007387 */ /* 0x010fe80000100800 */
[----:B------:R-:W-:Y:S04]  /*4d200*/  STL [R1+0x1e60], R19 ;  /* 0x001e601301007387 */ /* 0x000fe80000100800 */
[----:B---3--:R-:W-:Y:S04]  /*4d210*/  STL.64 [R1+0x2088], R16 ;  /* 0x0020881001007387 */ /* 0x008fe80000100a00 */
[----:B------:R-:W2:Y:S08]  /*4d220*/  LDL.LU R24, [R1+0x2e0] ;  /* 0x0002e00001187983 */ /* 0x000eb00000300800 */
[----:B------:R-:W-:Y:S04]  /*4d230*/  STL.64 [R1+0x1b0], R8 ;  /* 0x0001b00801007387 */ /* 0x000fe80000100a00 */
[----:B------:R-:W-:Y:S04]  /*4d240*/  STL.64 [R1+0x1b8], R10 ;  /* 0x0001b80a01007387 */ /* 0x000fe80000100a00 */
        /* <DEDUP_REMOVED lines=21> */
[----:B0-----:R-:W-:-:S02]  /*4d3a0*/  IMAD.MOV.U32 R20, RZ, RZ, R22 ;  /* 0x000000ffff147224 */ /* 0x001fc400078e0016 */
[----:B------:R-:W-:Y:S01]  /*4d3b0*/  IMAD.MOV.U32 R21, RZ, RZ, R23 ;  /* 0x000000ffff157224 */ /* 0x000fe200078e0017 */
[----:B------:R-:W3:Y:S04]  /*4d3c0*/  LDL.LU R22, [R1+0x20c4] ;  /* 0x0020c40001167983 */ /* 0x000ee80000300800 */
[----:B------:R-:W3:Y:S04]  /*4d3d0*/  LDL.LU R23, [R1+0x20c0] ;  /* 0x0020c00001177983 */ /* 0x000ee80000300800 */
[----:B------:R0:W-:Y:S04]  /*4d3e0*/  STL.64 [R1+0x1fd8], R20 ;  /* 0x001fd81401007387 */ /* 0x0001e80000100a00 */
[----:B------:R-:W4:Y:S04]  /*4d3f0*/  LDL.LU R24, [R1+0x100] ;  /* 0x0001000001187983 */ /* 0x000f280000300800 */
[----:B------:R-:W4:Y:S04]  /*4d400*/  LDL.LU R25, [R1+0x104] ;  /* 0x0001040001197983 */ /* 0x000f280000300800 */
[----:B------:R-:W4:Y:S04]  /*4d410*/  LDL.LU R26, [R1+0x108] ;  /* 0x00010800011a7983 */ /* 0x000f280000300800 */
[----:B------:R-:W4:Y:S01]  /*4d420*/  LDL.LU R27, [R1+0x10c] ;  /* 0x00010c00011b7983 */ /* 0x000f220000300800 */
[----:B0-----:R-:W-:-:S02]  /*4d430*/  IMAD.MOV.U32 R20, RZ, RZ, R13 ;  /* 0x000000ffff147224 */ /* 0x001fc400078e000d */
[----:B------:R-:W-:Y:S01]  /*4d440*/  IMAD.MOV.U32 R21, RZ, RZ, R12 ;  /* 0x000000ffff157224 */ /* 0x000fe200078e000c */
[----:B---3--:R-:W-:Y:S04]  /*4d450*/  STL.64 [R1+0x1ff8], R22 ;  /* 0x001ff81601007387 */ /* 0x008fe80000100a00 */
[----:B------:R0:W-:Y:S04]  /*4d460*/  STL.64 [R1+0x1ff0], R20 ;  /* 0x001ff01401007387 */ /* 0x0001e80000100a00 */
[----:B0-----:R-:W3:Y:S04]  /*4d470*/  LDL.LU R20, [R1+0x130] ;  /* 0x0001300001147983 */ /* 0x001ee80000300800 */
[----:B------:R-:W3:Y:S04]  /*4d480*/  LDL.LU R21, [R1+0x134] ;  /* 0x0001340001157983 */ /* 0x000ee80000300800 */
[----:B------:R-:W2:Y:S04]  /*4d490*/  LDL.LU R22, [R1+0x138] ;  /* 0x0001380001167983 */ /* 0x000ea80000300800 */
[----:B------:R-:W2:Y:S01]  /*4d4a0*/  LDL.LU R23, [R1+0x13c] ;  /* 0x00013c0001177983 */ /* 0x000ea20000300800 */
[----:B------:R-:W-:-:S02]  /*4d4b0*/  IMAD.MOV.U32 R12, RZ, RZ, R0 ;  /* 0x000000ffff0c7224 */ /* 0x000fc400078e0000 */
[----:B------:R-:W-:Y:S01]  /*4d4c0*/  IMAD.MOV.U32 R13, RZ, RZ, R14 ;  /* 0x000000ffff0d7224 */ /* 0x000fe200078e000e */
[----:B--2---:R-:W-:Y:S04]  /*4d4d0*/  STL.64 [R1+0x2010], R22 ;  /* 0x0020101601007387 */ /* 0x004fe80000100a00 */
[----:B---3--:R-:W-:Y:S04]  /*4d4e0*/  STL.64 [R1+0x2008], R20 ;  /* 0x0020081401007387 */ /* 0x008fe80000100a00 */
[----:B------:R-:W2:Y:S04]  /*4d4f0*/  LDL.LU R0, [R1+0x20bc] ;  /* 0x0020bc0001007983 */ /* 0x000ea80000300800 */
[----:B------:R-:W3:Y:S04]  /*4d500*/  LDL.LU R14, [R1+0x20b8] ;  /* 0x0020b800010e7983 */ /* 0x000ee80000300800 */
[----:B------:R0:W-:Y:S02]  /*4d510*/  STL.64 [R1+0x2018], R12 ;  /* 0x0020180c01007387 */ /* 0x0001e40000100a00 */
[----:B0-----:R-:W-:-:S02]  /*4d520*/  IMAD.MOV.U32 R12, RZ, RZ, R15 ;  /* 0x000000ffff0c7224 */ /* 0x001fc400078e000f */
[----:B------:R-:W-:Y:S01]  /*4d530*/  IMAD.MOV.U32 R13, RZ, RZ, R29 ;  /* 0x000000ffff0d7224 */ /* 0x000fe200078e001d */
[----:B------:R-:W3:Y:S04]  /*4d540*/  LDL.LU R15, [R1+0x20b4] ;  /* 0x0020b400010f7983 */ /* 0x000ee80000300800 */
[----:B------:R-:W4:Y:S04]  /*4d550*/  LDL.LU R29, [R1+0x20b0] ;  /* 0x0020b000011d7983 */ /* 0x000f280000300800 */
[----:B------:R0:W-:Y:S04]  /*4d560*/  STL.64 [R1+0x2030], R12 ;  /* 0x0020300c01007387 */ /* 0x0001e80000100a00 */
[----:B------:R-:W2:Y:S04]  /*4d570*/  LDL.LU R20, [R1+0x140] ;  /* 0x0001400001147983 */ /* 0x000ea80000300800 */
[----:B------:R-:W2:Y:S04]  /*4d580*/  LDL.LU R21, [R1+0x144] ;  /* 0x0001440001157983 */ /* 0x000ea80000300800 */
[----:B------:R-:W3:Y:S04]  /*4d590*/  LDL.LU R22, [R1+0x148] ;  /* 0x0001480001167983 */ /* 0x000ee80000300800 */
[----:B------:R-:W3:Y:S01]  /*4d5a0*/  LDL.LU R23, [R1+0x14c] ;  /* 0x00014c0001177983 */ /* 0x000ee20000300800 */
        /* <DEDUP_REMOVED lines=11> */
[----:B------:R-:W-:-:S02]  /*4d660*/  IMAD.MOV.U32 R12, RZ, RZ, R0 ;  /* 0x000000ffff0c7224 */ /* 0x000fc400078e0000 */
[----:B----4-:R-:W-:Y:S01]  /*4d670*/  IMAD.MOV.U32 R8, RZ, RZ, R28 ;  /* 0x000000ffff087224 */ /* 0x010fe200078e001c */
[----:B------:R-:W4:Y:S01]  /*4d680*/  LDL.LU R0, [R1+0x20a4] ;  /* 0x0020a40001007983 */ /* 0x000f220000300800 */
[----:B------:R-:W-:Y:S02]  /*4d690*/  IMAD.MOV.U32 R9, RZ, RZ, R29 ;  /* 0x000000ffff097224 */ /* 0x000fe400078e001d */
[----:B------:R-:W-:Y:S02]  /*4d6a0*/  IMAD.MOV.U32 R13, RZ, RZ, R3 ;  /* 0x000000ffff0d7224 */ /* 0x000fe400078e0003 */
[----:B------:R-:W4:Y:S04]  /*4d6b0*/  LDL.LU R3, [R1+0x20a0] ;  /* 0x0020a00001037983 */ /* 0x000f280000300800 */
[----:B------:R-:W4:Y:S04]  /*4d6c0*/  LDL.LU R28, [R1+0x209c] ;  /* 0x00209c00011c7983 */ /* 0x000f280000300800 */
[----:B------:R-:W4:Y:S04]  /*4d6d0*/  LDL.LU R29, [R1+0x2098] ;  /* 0x00209800011d7983 */ /* 0x000f280000300800 */
[----:B------:R-:W-:Y:S04]  /*4d6e0*/  STL.64 [R1+0x2080], R8 ;  /* 0x0020800801007387 */ /* 0x000fe80000100a00 */
[----:B------:R-:W-:Y:S04]  /*4d6f0*/  STL.64 [R1+0x2060], R12 ;  /* 0x0020600c01007387 */ /* 0x000fe80000100a00 */
[----:B---3--:R-:W-:Y:S04]  /*4d700*/  STL.64 [R1+0x2040], R22 ;  /* 0x0020401601007387 */ /* 0x008fe80000100a00 */
[----:B--2---:R0:W-:Y:S04]  /*4d710*/  STL.64 [R1+0x2038], R20 ;  /* 0x0020381401007387 */ /* 0x0041e80000100a00 */
[----:B0-----:R-:W2:Y:S04]  /*4d720*/  LDL.LU R20, [R1+0x160] ;  /* 0x0001600001147983 */ /* 0x001ea80000300800 */
[----:B------:R-:W2:Y:S04]  /*4d730*/  LDL.LU R21, [R1+0x164] ;  /* 0x0001640001157983 */ /* 0x000ea80000300800 */
[----:B------:R-:W3:Y:S04]  /*4d740*/  LDL.LU R22, [R1+0x168] ;  /* 0x0001680001167983 */ /* 0x000ee80000300800 */
[----:B------:R-:W3:Y:S01]  /*4d750*/  LDL.LU R23, [R1+0x16c] ;  /* 0x00016c0001177983 */ /* 0x000ee20000300800 */
[----:B----4-:R-:W-:-:S02]  /*4d760*/  IMAD.MOV.U32 R8, RZ, RZ, R0 ;  /* 0x000000ffff087224 */ /* 0x010fc400078e0000 */
[----:B------:R-:W-:Y:S01]  /*4d770*/  IMAD.MOV.U32 R9, RZ, RZ, R2 ;  /* 0x000000ffff097224 */ /* 0x000fe200078e0002 */
[----:B------:R-:W4:Y:S04]  /*4d780*/  LDL.LU R0, [R1+0x2094] ;  /* 0x0020940001007983 */ /* 0x000f280000300800 */
[----:B------:R-:W4:Y:S01]  /*4d790*/  LDL.LU R2, [R1+0x2090] ;  /* 0x0020900001027983 */ /* 0x000f220000300800 */
[----:B------:R-:W-:Y:S02]  /*4d7a0*/  IMAD.MOV.U32 R12, RZ, RZ, R15 ;  /* 0x000000ffff0c7224 */ /* 0x000fe400078e000f */
[----:B------:R-:W-:Y:S01]  /*4d7b0*/  IMAD.MOV.U32 R13, RZ, RZ, R14 ;  /* 0x000000ffff0d7224 */ /* 0x000fe200078e000e */
[----:B------:R-:W4:Y:S04]  /*4d7c0*/  LDL.LU R16, [R1+0x1a0] ;  /* 0x0001a00001107983 */ /* 0x000f280000300800 */
[----:B------:R-:W4:Y:S04]  /*4d7d0*/  LDL.LU R17, [R1+0x1a4] ;  /* 0x0001a40001117983 */ /* 0x000f280000300800 */
[----:B------:R-:W4:Y:S04]  /*4d7e0*/  LDL.LU R18, [R1+0x1a8] ;  /* 0x0001a80001127983 */ /* 0x000f280000300800 */
[----:B------:R-:W4:Y:S04]  /*4d7f0*/  LDL.LU R19, [R1+0x1ac] ;  /* 0x0001ac0001137983 */ /* 0x000f280000300800 */
[----:B------:R0:W-:Y:S04]  /*4d800*/  STL.64 [R1+0x2078], R12 ;  /* 0x0020780c01007387 */ /* 0x0001e80000100a00 */
[----:B0-----:R-:W4:Y:S04]  /*4d810*/  LDL.LU R12, [R1+0x190] ;  /* 0x00019000010c7983 */ /* 0x001f280000300800 */
        /* <DEDUP_REMOVED lines=26> */
[----:B------:R-:W4:Y:S04]  /*4d9c0*/  LDL.LU.64 R16, [R1+0x2088] ;  /* 0x0020880001107983 */ /* 0x000f280000300a00 */
[----:B------:R0:W-:Y:S04]  /*4d9d0*/  STL.64 [R1+0x1a0], R8 ;  /* 0x0001a00801007387 */ /* 0x0001e80000100a00 */
[----:B0-----:R-:W2:Y:S01]  /*4d9e0*/  LDL.LU.64 R8, [R1+0x2080] ;  /* 0x0020800001087983 */ /* 0x001ea20000300a00 */
[----:B------:R-:W-:-:S02]  /*4d9f0*/  IMAD.MOV.U32 R18, RZ, RZ, R10 ;  /* 0x000000ffff127224 */ /* 0x000fc400078e000a */
[----:B------:R-:W-:Y:S02]  /*4da00*/  IMAD.MOV.U32 R19, RZ, RZ, R11 ;  /* 0x000000ffff137224 */ /* 0x000fe400078e000b */
[----:B--2---:R-:W-:Y:S01]  /*4da10*/  HMMA.16816.F32 R8, R4, R8, R12 ;  /* 0x000000080408723c */ /* 0x004fe2000000180c */
[----:B------:R-:W2:Y:S01]  /*4da20*/  LDL.LU.64 R12, [R1+0x2078] ;  /* 0x00207800010c7983 */ /* 0x000ea20000300a00 */
[----:B------:R-:W-:Y:S02]  /*4da30*/  IMAD.MOV.U32 R27, RZ, RZ, R0 ;  /* 0x000000ffff1b7224 */ /* 0x000fe400078e0000 */
[----:B------:R-:W-:-:S15]  /*4da40*/  IMAD.MOV.U32 R26, RZ, RZ, R2 ;  /* 0x000000ffff1a7224 */ /* 0x000fde00078e0002 */
[----:B------:R-:W-:-:S04]  /*4da50*/  NOP ;  /* 0x0000000000007918 */ /* 0x000fc80000000000 */
[----:B------:R0:W-:Y:S01]  /*4da60*/  STL.64 [R1+0x190], R8 ;  /* 0x0001900801007387 */ /* 0x0001e20000100a00 */
[----:B------:R-:W-:Y:S02]  /*4da70*/  IMAD.MOV.U32 R0, RZ, RZ, R11 ;  /* 0x000000ffff007224 */ /* 0x000fe400078e000b */
[----:B------:R-:W-:Y:S01]  /*4da80*/  IMAD.MOV.U32 R2, RZ, RZ, R10 ;  /* 0x000000ffff027224 */ /* 0x000fe200078e000a */
[----:B0-----:R-:W4:Y:S04]  /*4da90*/  LDL.LU R8, [R1+0x2d0] ;  /* 0x0002d00001087983 */ /* 0x001f280000300800 */
[----:B------:R-:W4:Y:S04]  /*4daa0*/  LDL.LU R9, [R1+0x2d4] ;  /* 0x0002d40001097983 */ /* 0x000f280000300800 */
[----:B------:R-:W4:Y:S04]  /*4dab0*/  LDL.LU R10, [R1+0x2d8] ;  /* 0x0002d800010a7983 */ /* 0x000f280000300800 */
[----:B------:R-:W4:Y:S04]  /*4dac0*/  LDL.LU R11, [R1+0x2dc] ;  /* 0x0002dc00010b7983 */ /* 0x000f280000300800 */
[----:B------:R-:W-:Y:S04]  /*4dad0*/  STL [R1+0x1e74], R0 ;  /* 0x001e740001007387 */ /* 0x000fe80000100800 */
[----:B------:R-:W-:Y:S01]  /*4dae0*/  STL [R1+0x1e70], R2 ;  /* 0x001e700201007387 */ /* 0x000fe20000100800 */
        /* <DEDUP_REMOVED lines=12> */
[----:B------:R2:W-:Y:S04]  /*4dbb0*/  STL [R1+0x178], R14 ;  /* 0x0001780e01007387 */ /* 0x0005e80000100800 */
[----:B0-----:R-:W2:Y:S01]  /*4dbc0*/  LDL.LU.64 R12, [R1+0x2048] ;  /* 0x00204800010c7983 */ /* 0x001ea20000300a00 */
[----:B------:R-:W-:-:S05]  /*4dbd0*/  IMAD.MOV.U32 R0, RZ, RZ, R15 ;  /* 0x000000ffff007224 */ /* 0x000fca00078e000f */
        /* <DEDUP_REMOVED lines=26> */
[----:B------:R-:W3:-:S15]  /*4dd80*/  LDL.LU.64 R20, [R1+0x1ff0] ;  /* 0x001ff00001147983 */ /* 0x000ede0000300a00 */
[----:B------:R-:W-:-:S02]  /*4dd90*/  NOP ;  /* 0x0000000000007918 */ /* 0x000fc40000000000 */
[----:B------:R0:W-:Y:S04]  /*4dda0*/  STL.64 [R1+0x130], R12 ;  /* 0x0001300c01007387 */ /* 0x0001e80000100a00 */
[----:B------:R2:W-:Y:S01]  /*4ddb0*/  STL [R1+0x138], R14 ;  /* 0x0001380e01007387 */ /* 0x0005e20000100800 */
[----:B------:R-:W-:-:S03]  /*4ddc0*/  IMAD.MOV.U32 R0, RZ, RZ, R15 ;  /* 0x000000ffff007224 */ /* 0x000fc600078e000f */
[----:B0-----:R-:W4:Y:S04]  /*4ddd0*/  LDL.LU R12, [R1+0x1d0] ;  /* 0x0001d000010c7983 */ /* 0x001f280000300800 */
[----:B------:R-:W4:Y:S04]  /*4dde0*/  LDL.LU R13, [R1+0x1d4] ;  /* 0x0001d400010d7983 */ /* 0x000f280000300800 */
[----:B------:R-:W-:Y:S01]  /*4ddf0*/  STL [R1+0x1e80], R0 ;  /* 0x001e800001007387 */ /* 0x000fe20000100800 */
[----:B--2---:R-:W-:Y:S02]  /*4de00*/  IMAD.MOV.U32 R14, RZ, RZ, R23 ;  /* 0x000000ffff0e7224 */ /* 0x004fe400078e0017 */
[----:B------:R-:W-:-:S02]  /*4de10*/  IMAD.MOV.U32 R15, RZ, RZ, R22 ;  /* 0x000000ffff0f7224 */ /* 0x000fc400078e0016 */
[----:B---3--:R-:W-:Y:S01]  /*4de20*/  HMMA.16816.F32 R20, R4, R20, R24 ;  /* 0x000000140414723c */ /* 0x008fe20000001818 */
[----:B------:R-:W2:Y:S04]  /*4de30*/  LDL.LU.64 R26, [R1+0x1fe8] ;  /* 0x001fe800011a7983 */ /* 0x000ea80000300a00 */
[----:B------:R-:W2:-:S15]  /*4de40*/  LDL.LU.64 R24, [R1+0x1fe0] ;  /* 0x001fe00001187983 */ /* 0x000e9e0000300a00 */
[----:B------:R-:W-:-:S03]  /*4de50*/  NOP ;  /* 0x0000000000007918 */ /* 0x000fc60000000000 */
        /* <DEDUP_REMOVED lines=29> */
[----:B------:R-:W-:Y:S04]  /*4e030*/  STL.64 [R1+0x1d08], R20 ;  /* 0x001d081401007387 */ /* 0x000fe80000100a00 */
[----:B0-----:R-:W4:Y:S04]  /*4e040*/  LDL.LU R22, [R1+0x28] ;  /* 0x0000280001167983 */ /* 0x001f280000300800 */
[----:B----4-:R-:W-:Y:S04]  /*4e050*/  STL [R1+0x1e9c], R22 ;  /* 0x001e9c1601007387 */ /* 0x010fe80000100800 */
[----:B------:R-:W4:Y:S01]  /*4e060*/  LDL.LU R23, [R1+0x2c] ;  /* 0x00002c0001177983 */ /* 0x000f220000300800 */
[C---:B------:R-:W-:Y:S03]  /*4e070*/  HMMA.16816.F32 R8, R4.reuse, R16, R8 ;  /* 0x000000100408723c */ /* 0x040fe60000001808 */
[----:B----4-:R0:W-:Y:S04]  /*4e080*/  STL [R1+0x1eb8], R23 ;  /* 0x001eb81701007387 */ /* 0x0101e80000100800 */
[----:B0-----:R-:W4:Y:S04]  /*4e090*/  LDL.LU.64 R22, [R1+0xd8] ;  /* 0x0000d80001167983 */ /* 0x001f280000300a00 */
[----:B----4-:R0:W-:Y:S04]  /*4e0a0*/  STL.64 [R1+0x1f68], R22 ;  /* 0x001f681601007387 */ /* 0x0101e80000100a00 */
[----:B0-----:R-:W4:Y:S04]  /*4e0b0*/  LDL.LU.64 R22, [R1+0xe8] ;  /* 0x0000e80001167983 */ /* 0x001f280000300a00 */
[----:B------:R0:W-:Y:S04]  /*4e0c0*/  STL.64 [R1+0x1e68], R18 ;  /* 0x001e681201007387 */ /* 0x0001e80000100a00 */
[----:B------:R-:W2:Y:S04]  /*4e0d0*/  LDL.LU R16, [R1+0x2b0] ;  /* 0x0002b00001107983 */ /* 0x000ea80000300800 */
[----:B------:R-:W2:Y:S04]  /*4e0e0*/  LDL.LU R17, [R1+0x2b4] ;  /* 0x0002b40001117983 */ /* 0x000ea80000300800 */
[----:B0-----:R-:W2:Y:S04]  /*4e0f0*/  LDL.LU R18, [R1+0x2b8] ;  /* 0x0002b80001127983 */ /* 0x001ea80000300800 */
[----:B------:R-:W2:Y:S04]  /*4e100*/  LDL.LU R19, [R1+0x2bc] ;  /* 0x0002bc0001137983 */ /* 0x000ea80000300800 */
[----:B------:R0:W-:Y:S04]  /*4e110*/  STL.64 [R1+0x1d00], R10 ;  /* 0x001d000a01007387 */ /* 0x0001e80000100a00 */
[----:B------:R1:W-:Y:S04]  /*4e120*/  STL.64 [R1+0x1cf8], R8 ;  /* 0x001cf80801007387 */ /* 0x0003e80000100a00 */
[----:B0-----:R-:W3:Y:S04]  /*4e130*/  LDL.LU R10, [R1+0x18] ;  /* 0x00001800010a7983 */ /* 0x001ee80000300800 */
[----:B---3--:R0:W-:Y:S04]  /*4e140*/  STL [R1+0x1e84], R10 ;  /* 0x001e840a01007387 */ /* 0x0081e80000100800 */
[----:B------:R-:W3:Y:S01]  /*4e150*/  LDL.LU R11, [R1+0x1c] ;  /* 0x00001c00010b7983 */ /* 0x000ee20000300800 */
[----:B------:R-:W-:Y:S01]  /*4e160*/  HMMA.16816.F32 R4, R4, R24, R12 ;  /* 0x000000180404723c */ /* 0x000fe2000000180c */
[----:B-1----:R-:W-:-:S02]  /*4e170*/  IMAD.MOV.U32 R9, RZ, RZ, R29 ;  /* 0x000000ffff097224 */ /* 0x002fc400078e001d */
[----:B---3--:R1:W-:Y:S04]  /*4e180*/  STL [R1+0x1e88], R11 ;  /* 0x001e880b01007387 */ /* 0x0083e80000100800 */
[----:B------:R-:W4:Y:S04]  /*4e190*/  LDL.LU R8, [R1+0x2c0] ;  /* 0x0002c00001087983 */ /* 0x000f280000300800 */
[----:B------:R-:W4:Y:S04]  /*4e1a0*/  LDL.LU.64 R14, [R1+0x1f78] ;  /* 0x001f7800010e7983 */ /* 0x000f280000300a00 */
[----:B------:R-:W4:Y:S01]  /*4e1b0*/  LDL.LU.64 R12, [R1+0x1f70] ;  /* 0x001f7000010c7983 */ /* 0x000f220000300a00 */
[----:B0-----:R-:W-:-:S07]  /*4e1c0*/  IMAD.MOV.U32 R10, RZ, RZ, R28 ;  /* 0x000000ffff0a7224 */ /* 0x001fce00078e001c */
[----:B------:R-:W-:Y:S01]  /*4e1d0*/  STL.64 [R1+0x1d20], R6 ;  /* 0x001d200601007387 */ /* 0x000fe20000100a00 */
[----:B-1----:R-:W-:-:S03]  /*4e1e0*/  IMAD.MOV.U32 R11, RZ, RZ, R3 ;  /* 0x000000ffff0b7224 */ /* 0x002fc600078e0003 */
[----:B------:R4:W-:Y:S04]  /*4e1f0*/  STL.64 [R1+0x1d18], R4 ;  /* 0x001d180401007387 */ /* 0x0009e80000100a00 */
[----:B----4-:R-:W-:Y:S07]  /*4e200*/  HMMA.16816.F32 R4, R12, R22, R8 ;  /* 0x000000160c04723c */ /* 0x010fee0000001808 */
[----:B------:R-:W-:-:S02]  /*4e210*/  IMAD.MOV.U32 R9, RZ, RZ, R22 ;  /* 0x000000ffff097224 */ /* 0x000fc400078e0016 */
[----:B------:R-:W-:Y:S02]  /*4e220*/  IMAD.MOV.U32 R8, RZ, RZ, R23 ;  /* 0x000000ffff087224 */ /* 0x000fe400078e0017 */
[----:B------:R-:W2:-:S12]  /*4e230*/  LDL.LU.64 R22, [R1+0x1f68] ;  /* 0x001f680001167983 */ /* 0x000e980000300a00 */
[----:B------:R-:W-:Y:S01]  /*4e240*/  STL.64 [R1+0x500], R4 ;  /* 0x0005000401007387 */ /* 0x000fe20000100a00 */
[----:B------:R-:W-:Y:S02]  /*4e250*/  IMAD.MOV.U32 R29, RZ, RZ, R6 ;  /* 0x000000ffff1d7224 */ /* 0x000fe400078e0006 */
[----:B------:R-:W-:Y:S01]  /*4e260*/  IMAD.MOV.U32 R25, RZ, RZ, R5 ;  /* 0x000000ffff197224 */ /* 0x000fe200078e0005 */
[----:B------:R2:W-:Y:S01]  /*4e270*/  STL.64 [R1+0x508], R6 ;  /* 0x0005080601007387 */ /* 0x0005e20000100a00 */
[----:B------:R-:W-:-:S03]  /*4e280*/  IMAD.MOV.U32 R3, RZ, RZ, R4 ;  /* 0x000000ffff037224 */ /* 0x000fc600078e0004 */
[----:B------:R-:W-:Y:S04]  /*4e290*/  STL [R1+0x1e90], R8 ;  /* 0x001e900801007387 */ /* 0x000fe80000100800 */
[----:B------:R-:W-:Y:S04]  /*4e2a0*/  STL [R1+0x1e8c], R9 ;  /* 0x001e8c0901007387 */ /* 0x000fe80000100800 */
[----:B------:R-:W-:Y:S04]  /*4e2b0*/  STL [R1+0x1ac8], R3 ;  /* 0x001ac80301007387 */ /* 0x000fe80000100800 */
[----:B------:R-:W-:Y:S04]  /*4e2c0*/  STL [R1+0x1ac4], R25 ;  /* 0x001ac41901007387 */ /* 0x000fe80000100800 */
[----:B------:R0:W-:Y:S01]  /*4e2d0*/  STL [R1+0x1ac0], R29 ;  /* 0x001ac01d01007387 */ /* 0x0001e20000100800 */
[----:B--2---:R-:W-:Y:S06]  /*4e2e0*/  HMMA.16816.F32 R4, R12, R22, R16 ;  /* 0x000000160c04723c */ /* 0x004fec0000001810 */
[----:B0-----:R-:W-:-:S02]  /*4e2f0*/  IMAD.MOV.U32 R29, RZ, RZ, R22 ;  /* 0x000000ffff1d7224 */ /* 0x001fc400078e0016 */
[----:B------:R-:W-:-:S15]  /*4e300*/  IMAD.MOV.U32 R3, RZ, RZ, R23 ;  /* 0x000000ffff037224 */ /* 0x000fde00078e0017 */
[----:B------:R-:W-:Y:S04]  /*4e310*/  STL.64 [R1+0x4f0], R4 ;  /* 0x0004f00401007387 */ /* 0x000fe80000100a00 */
[----:B------:R-:W-:Y:S04]  /*4e320*/  STL.64 [R1+0x4f8], R6 ;  /* 0x0004f80601007387 */ /* 0x000fe80000100a00 */
[----:B------:R-:W2:Y:S04]  /*4e330*/  LDL.LU R20, [R1+0x220] ;  /* 0x0002200001147983 */ /* 0x000ea80000300800 */
        /* <DEDUP_REMOVED lines=8> */
[----:B--2---:R-:W-:Y:S04]  /*4e3c0*/  STL.64 [R1+0x1ef0], R22 ;  /* 0x001ef01601007387 */ /* 0x004fe80000100a00 */
[----:B------:R-:W2:Y:S04]  /*4e3d0*/  LDL.LU.64 R6, [R1+0x38] ;  /* 0x0000380001067983 */ /* 0x000ea80000300a00 */
[----:B--2---:R0:W-:Y:S04]  /*4e3e0*/  STL.64 [R1+0x1eb0], R6 ;  /* 0x001eb00601007387 */ /* 0x0041e80000100a00 */
[----:B0-----:R-:W2:Y:S01]  /*4e3f0*/  LDL.LU.64 R6, [R1+0x48] ;  /* 0x0000480001067983 */ /* 0x001ea20000300a00 */
[----:B------:R-:W-:-:S02]  /*4e400*/  IMAD.MOV.U32 R24, RZ, RZ, R4 ;  /* 0x000000ffff187224 */ /* 0x000fc400078e0004 */
[----:B------:R-:W-:Y:S01]  /*4e410*/  IMAD.MOV.U32 R28, RZ, RZ, R5 ;  /* 0x000000ffff1c7224 */ /* 0x000fe200078e0005 */
[----:B--2---:R0:W-:Y:S04]  /*4e420*/  STL.64 [R1+0x1ed0], R6 ;  /* 0x001ed00601007387 */ /* 0x0041e80000100a00 */
[----:B------:R-:W2:Y:S04]  /*4e430*/  LDL.LU R4, [R1+0x230] ;  /* 0x0002300001047983 */ /* 0x000ea80000300800 */
[----:B------:R-:W2:Y:S01]  /*4e440*/  LDL.LU R5, [R1+0x234] ;  /* 0x0002340001057983 */ /* 0x000ea20000300800 */
[----:B0-----:R-:W-:-:S02]  /*4e450*/  IMAD.MOV.U32 R6, RZ, RZ, R27 ;  /* 0x000000ffff067224 */ /* 0x001fc400078e001b */
[----:B------:R-:W-:Y:S01]  /*4e460*/  IMAD.MOV.U32 R7, RZ, RZ, R26 ;  /* 0x000000ffff077224 */ /* 0x000fe200078e001a */
[----:B------:R-:W3:Y:S04]  /*4e470*/  LDL.LU R27, [R1+0x1f64] ;  /* 0x001f6400011b7983 */ /* 0x000ee80000300800 */
[----:B------:R-:W4:Y:S04]  /*4e480*/  LDL.LU R26, [R1+0x1f60] ;  /* 0x001f6000011a7983 */ /* 0x000f280000300800 */
[----:B------:R-:W2:Y:S04]  /*4e490*/  LDL.LU R8, [R1+0x250] ;  /* 0x0002500001087983 */ /* 0x000ea80000300800 */
[----:B------:R-:W2:Y:S04]  /*4e4a0*/  LDL.LU R9, [R1+0x254] ;  /* 0x0002540001097983 */ /* 0x000ea80000300800 */
[----:B------:R-:W3:Y:S04]  /*4e4b0*/  LDL.LU R10, [R1+0x258] ;  /* 0x00025800010a7983 */ /* 0x000ee80000300800 */
[----:B------:R-:W3:Y:S04]  /*4e4c0*/  LDL.LU R11, [R1+0x25c] ;  /* 0x00025c00010b7983 */ /* 0x000ee80000300800 */
[----:B------:R-:W4:Y:S04]  /*4e4d0*/  LDL.LU R16, [R1+0x290] ;  /* 0x0002900001107983 */ /* 0x000f280000300800 */
[----:B------:R-:W4:Y:S04]  /*4e4e0*/  LDL.LU R17, [R1+0x294] ;  /* 0x0002940001117983 */ /* 0x000f280000300800 */
[----:B------:R-:W2:Y:S04]  /*4e4f0*/  LDL.LU R18, [R1+0x298] ;  /* 0x0002980001127983 */ /* 0x000ea80000300800 */
[----:B------:R-:W2:Y:S04]  /*4e500*/  LDL.LU R19, [R1+0x29c] ;  /* 0x00029c0001137983 */ /* 0x000ea80000300800 */
[----:B--2---:R0:W-:Y:S04]  /*4e510*/  STL.64 [R1+0x1f40], R18 ;  /* 0x001f401201007387 */ /* 0x0041e80000100a00 */
[----:B----4-:R-:W-:Y:S04]  /*4e520*/  STL.64 [R1+0x1f38], R16 ;  /* 0x001f381001007387 */ /* 0x010fe80000100a00 */
[----:B0-----:R-:W2:Y:S04]  /*4e530*/  LDL.LU.64 R18, [R1+0xc8] ;  /* 0x0000c80001127983 */ /* 0x001ea80000300a00 */
[----:B---3--:R0:W-:Y:S04]  /*4e540*/  STL.64 [R1+0x1f00], R10 ;  /* 0x001f000a01007387 */ /* 0x0081e80000100a00 */
[----:B------:R-:W-:Y:S04]  /*4e550*/  STL.64 [R1+0x1ef8], R8 ;  /* 0x001ef80801007387 */ /* 0x000fe80000100a00 */
[----:B0-----:R-:W3:Y:S04]  /*4e560*/  LDL.LU.64 R10, [R1+0x88] ;  /* 0x00008800010a7983 */ /* 0x001ee80000300a00 */
[----:B---3--:R0:W-:Y:S04]  /*4e570*/  STL.64 [R1+0x1f10], R10 ;  /* 0x001f100a01007387 */ /* 0x0081e80000100a00 */
[----:B0-----:R-:W3:Y:S04]  /*4e580*/  LDL.LU.64 R10, [R1+0x98] ;  /* 0x00009800010a7983 */ /* 0x001ee80000300a00 */
[----:B---3--:R0:W-:Y:S04]  /*4e590*/  STL.64 [R1+0x1f18], R10 ;  /* 0x001f180a01007387 */ /* 0x0081e80000100a00 */
[----:B0-----:R-:W3:Y:S04]  /*4e5a0*/  LDL.LU.64 R10, [R1+0xa8] ;  /* 0x0000a800010a7983 */ /* 0x001ee80000300a00 */
[----:B---3--:R0:W-:Y:S04]  /*4e5b0*/  STL.64 [R1+0x1f30], R10 ;  /* 0x001f300a01007387 */ /* 0x0081e80000100a00 */
[----:B0-----:R-:W3:Y:S04]  /*4e5c0*/  LDL.LU.64 R10, [R1+0xb8] ;  /* 0x0000b800010a7983 */ /* 0x001ee80000300a00 */
[----:B---3--:R0:W-:Y:S04]  /*4e5d0*/  STL.64 [R1+0x1f48], R10 ;  /* 0x001f480a01007387 */ /* 0x0081e80000100a00 */
[----:B------:R-:W2:Y:S04]  /*4e5e0*/  LDL.LU R8, [R1+0x2a0] ;  /* 0x0002a00001087983 */ /* 0x000ea80000300800 */
[----:B------:R-:W2:Y:S04]  /*4e5f0*/  LDL.LU R9, [R1+0x2a4] ;  /* 0x0002a40001097983 */ /* 0x000ea80000300800 */
[----:B0-----:R-:W2:Y:S04]  /*4e600*/  LDL.LU R10, [R1+0x2a8] ;  /* 0x0002a800010a7983 */ /* 0x001ea80000300800 */
[----:B------:R-:W2:Y:S04]  /*4e610*/  LDL.LU R11, [R1+0x2ac] ;  /* 0x0002ac00010b7983 */ /* 0x000ea80000300800 */
[----:B------:R-:W3:Y:S01]  /*4e620*/  LDL.LU.64 R22, [R1+0x78] ;  /* 0x0000780001167983 */ /* 0x000ee20000300a00 */
[----:B------:R-:W-:-:S03]  /*4e630*/  IMAD.MOV.U32 R21, RZ, RZ, R26 ;  /* 0x000000ffff157224 */ /* 0x000fc600078e001a */
[----:B---3--:R0:W-:Y:S04]  /*4e640*/  STL.64 [R1+0x1f08], R22 ;  /* 0x001f081601007387 */ /* 0x0081e80000100a00 */
[----:B------:R-:W3:Y:S04]  /*4e650*/  LDL.LU R20, [R1+0x260] ;  /* 0x0002600001147983 */ /* 0x000ee80000300800 */
[----:B------:R-:W4:Y:S01]  /*4e660*/  LDL.LU R26, [R1+0x1f5c] ;  /* 0x001f5c00011a7983 */ /* 0x000f220000300800 */
[----:B0-----:R-:W-:-:S03]  /*4e670*/  IMAD.MOV.U32 R22, RZ, RZ, R27 ;  /* 0x000000ffff167224 */ /* 0x001fc600078e001b */
[----:B------:R-:W4:Y:S04]  /*4e680*/  LDL.LU R27, [R1+0x1f58] ;  /* 0x001f5800011b7983 */ /* 0x000f280000300800 */
[----:B------:R-:W3:Y:S01]  /*4e690*/  LDL.LU R23, [R1+0x26c] ;  /* 0x00026c0001177983 */ /* 0x000ee20000300800 */
[----:B--2---:R-:W-:Y:S03]  /*4e6a0*/  HMMA.16816.F32 R8, R12, R18, R8 ;  /* 0x000000120c08723c */ /* 0x004fe60000001808 */
[----:B---3--:R4:W-:Y:S04]  /*4e6b0*/  STL.64 [R1+0x1f28], R22 ;  /* 0x001f281601007387 */ /* 0x0089e80000100a00 */
[----:B------:R0:W-:Y:S01]  /*4e6c0*/  STL.64 [R1+0x1f20], R20 ;  /* 0x001f201401007387 */ /* 0x0001e20000100a00 */
[----:B----4-:R-:W-:-:S03]  /*4e6d0*/  IMAD.MOV.U32 R22, RZ, RZ, R26 ;  /* 0x000000ffff167224 */ /* 0x010fc600078e001a */
[----:B0-----:R-:W2:Y:S04]  /*4e6e0*/  LDL.LU R20, [R1+0x280] ;  /* 0x0002800001147983 */ /* 0x001ea80000300800 */
[----:B------:R-:W2:Y:S04]  /*4e6f0*/  LDL.LU R21, [R1+0x284] ;  /* 0x0002840001157983 */ /* 0x000ea80000300800 */
[----:B------:R-:W3:Y:S01]  /*4e700*/  LDL.LU R26, [R1+0x1f54] ;  /* 0x001f5400011a7983 */ /* 0x000ee20000300800 */
[----:B------:R-:W-:-:S03]  /*4e710*/  IMAD.MOV.U32 R23, RZ, RZ, R27 ;  /* 0x000000ffff177224 */ /* 0x000fc600078e001b */
[----:B------:R-:W3:Y:S04]  /*4e720*/  LDL.LU R27, [R1+0x1f50] ;  /* 0x001f5000011b7983 */ /* 0x000ee80000300800 */
[----:B------:R-:W-:Y:S04]  /*4e730*/  STL.64 [R1+0x1ee8], R6 ;  /* 0x001ee80601007387 */ /* 0x000fe80000100a00 */
[----:B------:R0:W-:Y:S04]  /*4e740*/  STL.64 [R1+0x1ee0], R4 ;  /* 0x001ee00401007387 */ /* 0x0001e80000100a00 */
[----:B0-----:R-:W4:Y:S04]  /*4e750*/  LDL.LU R4, [R1+0x240] ;  /* 0x0002400001047983 */ /* 0x001f280000300800 */
[----:B------:R-:W4:Y:S04]  /*4e760*/  LDL.LU R5, [R1+0x244] ;  /* 0x0002440001057983 */ /* 0x000f280000300800 */
[----:B------:R-:W4:Y:S04]  /*4e770*/  LDL.LU R6, [R1+0x248] ;  /* 0x0002480001067983 */ /* 0x000f280000300800 */
[----:B------:R-:W4:Y:S04]  /*4e780*/  LDL.LU R7, [R1+0x24c] ;  /* 0x00024c0001077983 */ /* 0x000f280000300800 */
[----:B------:R-:W-:Y:S04]  /*4e790*/  STL [R1+0x1e98], R3 ;  /* 0x001e980301007387 */ /* 0x000fe80000100800 */
[----:B------:R-:W-:Y:S04]  /*4e7a0*/  STL [R1+0x1e94], R29 ;  /* 0x001e941d01007387 */ /* 0x000fe80000100800 */
[----:B------:R0:W-:Y:S01]  /*4e7b0*/  STL [R1+0x1ad0], R24 ;  /* 0x001ad01801007387 */ /* 0x0001e20000100800 */
[----:B------:R-:W-:-:S03]  /*4e7c0*/  IMAD.MOV.U32 R2, RZ, RZ, R18 ;  /* 0x000000ffff027224 */ /* 0x000fc600078e0012 */
[----:B---3--:R1:W-:Y:S04]  /*4e7d0*/  STL.64 [R1+0x1e58], R26 ;  /* 0x001e581a01007387 */ /* 0x0083e80000100a00 */
[----:B0-----:R-:W3:Y:S04]  /*4e7e0*/  LDL.LU R24, [R1+0x270] ;  /* 0x0002700001187983 */ /* 0x001ee80000300800 */
[----:B------:R-:W3:Y:S04]  /*4e7f0*/  LDL.LU R25, [R1+0x274] ;  /* 0x0002740001197983 */ /* 0x000ee80000300800 */
[----:B-1----:R-:W3:Y:S04]  /*4e800*/  LDL.LU R26, [R1+0x278] ;  /* 0x00027800011a7983 */ /* 0x002ee80000300800 */
[----:B------:R-:W3:Y:S04]  /*4e810*/  LDL.LU R27, [R1+0x27c] ;  /* 0x00027c00011b7983 */ /* 0x000ee80000300800 */
[----:B------:R0:W-:Y:S04]  /*4e820*/  STL [R1+0x1acc], R28 ;  /* 0x001acc1c01007387 */ /* 0x0001e80000100800 */
[----:B------:R-:W-:Y:S04]  /*4e830*/  STL.64 [R1+0x4e0], R8 ;  /* 0x0004e00801007387 */ /* 0x000fe80000100a00 */
[----:B------:R1:W-:Y:S01]  /*4e840*/  STL.64 [R1+0x4e8], R10 ;  /* 0x0004e80a01007387 */ /* 0x0003e20000100a00 */
[----:B0-----:R-:W-:-:S03]  /*4e850*/  IMAD.MOV.U32 R28, RZ, RZ, R19 ;  /* 0x000000ffff1c7224 */ /* 0x001fc600078e0013 */
[----:B-1----:R-:W2:Y:S04]  /*4e860*/  LDL.LU.64 R10, [R1+0x1f48] ;  /* 0x001f4800010a7983 */ /* 0x002ea80000300a00 */
[----:B------:R-:W2:Y:S04]  /*4e870*/  LDL.LU.64 R18, [R1+0x1f40] ;  /* 0x001f400001127983 */ /* 0x000ea80000300a00 */
[----:B------:R-:W2:Y:S02]  /*4e880*/  LDL.LU.64 R16, [R1+0x1f38] ;  /* 0x001f380001107983 */ /* 0x000ea40000300a00 */
[----:B--2---:R-:W-:-:S15]  /*4e890*/  HMMA.16816.F32 R16, R12, R10, R16 ;  /* 0x0000000a0c10723c */ /* 0x004fde0000001810 */
[----:B------:R-:W-:-:S08]  /*4e8a0*/  NOP ;  /* 0x0000000000007918 */ /* 0x000fd00000000000 */
[----:B------:R0:W-:Y:S04]  /*4e8b0*/  STL.64 [R1+0x4d0], R16 ;  /* 0x0004d01001007387 */ /* 0x0001e80000100a00 */
[----:B------:R1:W-:Y:S01]  /*4e8c0*/  STL.64 [R1+0x4d8], R18 ;  /* 0x0004d81201007387 */ /* 0x0003e20000100a00 */
[----:B0-----:R-:W-:Y:S02]  /*4e8d0*/  IMAD.MOV.U32 R17, RZ, RZ, R10 ;  /* 0x000000ffff117224 */ /* 0x001fe400078e000a */
[----:B------:R-:W-:Y:S02]  /*4e8e0*/  IMAD.MOV.U32 R16, RZ, RZ, R11 ;  /* 0x000000ffff107224 */ /* 0x000fe400078e000b */
[----:B------:R-:W2:Y:S02]  /*4e8f0*/  LDL.LU.64 R10, [R1+0x1f30] ;  /* 0x001f3000010a7983 */ /* 0x000ea40000300a00 */
[----:B--2---:R-:W-:Y:S06]  /*4e900*/  HMMA.16816.F32 R20, R12, R10, R20 ;  /* 0x0000000a0c14723c */ /* 0x004fec0000001814 */
[----:B-1----:R-:W-:-:S02]  /*4e910*/  IMAD.MOV.U32 R19, RZ, RZ, R10 ;  /* 0x000000ffff137224 */ /* 0x002fc400078e000a */
[----:B------:R-:W-:-:S15]  /*4e920*/  IMAD.MOV.U32 R18, RZ, RZ, R11 ;  /* 0x000000ffff127224 */ /* 0x000fde00078e000b */
[----:B------:R-:W-:Y:S04]  /*4e930*/  STL.64 [R1+0x4a0], R20 ;  /* 0x0004a01401007387 */ /* 0x000fe80000100a00 */
[----:B------:R0:W-:Y:S04]  /*4e940*/  STL.64 [R1+0x4a8], R22 ;  /* 0x0004a81601007387 */ /* 0x0001e80000100a00 */
[----:B0-----:R-:W2:Y:S04]  /*4e950*/  LDL.LU.64 R22, [R1+0x1f28] ;  /* 0x001f280001167983 */ /* 0x001ea80000300a00 */
[----:B------:R-:W2:Y:S04]  /*4e960*/  LDL.LU.64 R20, [R1+0x1f20] ;  /* 0x001f200001147983 */ /* 0x000ea80000300a00 */
[----:B------:R-:W3:Y:S04]  /*4e970*/  LDL.LU.64 R10, [R1+0x1f18] ;  /* 0x001f1800010a7983 */ /* 0x000ee80000300a00 */
        /* <DEDUP_REMOVED lines=20> */
[----:B------:R-:W2:Y:S02]  /*4eac0*/  LDL.LU.64 R8, [R1+0x1ef8] ;  /* 0x001ef80001087983 */ /* 0x000ea40000300a00 */
[----:B--2---:R-:W-:Y:S06]  /*4ead0*/  HMMA.16816.F32 R8, R12, R22, R8 ;  /* 0x000000160c08723c */ /* 0x004fec0000001808 */
[----:B------:R-:W-:-:S15]  /*4eae0*/  IMAD.MOV.U32 R0, RZ, RZ, R23 ;  /* 0x000000ffff007224 */ /* 0x000fde00078e0017 */
[----:B------:R-:W-:-:S02]  /*4eaf0*/  NOP ;  /* 0x0000000000007918 */ /* 0x000fc40000000000 */
[----:B------:R-:W-:Y:S04]  /*4eb00*/  STL.64 [R1+0x460], R8 ;  /* 0x0004600801007387 */ /* 0x000fe80000100a00 */
[----:B------:R0:W-:Y:S02]  /*4eb10*/  STL.64 [R1+0x468], R10 ;  /* 0x0004680a01007387 */ /* 0x0001e40000100a00 */
[----:B0-----:R-:W-:Y:S02]  /*4eb20*/  IMAD.MOV.U32 R10, RZ, RZ, R22 ;  /* 0x000000ffff0a7224 */ /* 0x001fe400078e0016 */
[----:B------:R-:W4:Y:S02]  /*4eb30*/  LDL.LU.64 R22, [R1+0x1ef0] ;  /* 0x001ef00001167983 */ /* 0x000f240000300a00 */
[----:B----4-:R-:W-:Y:S06]  /*4eb40*/  HMMA.16816.F32 R4, R12, R22, R4 ;  /* 0x000000160c04723c */ /* 0x010fec0000001804 */
[----:B------:R-:W-:-:S02]  /*4eb50*/  IMAD.MOV.U32 R9, RZ, RZ, R22 ;  /* 0x000000ffff097224 */ /* 0x000fc400078e0016 */
[----:B------:R-:W-:-:S15]  /*4eb60*/  IMAD.MOV.U32 R11, RZ, RZ, R23 ;  /* 0x000000ffff0b7224 */ /* 0x000fde00078e0017 */
[----:B------:R-:W-:Y:S04]  /*4eb70*/  STL.64 [R1+0x430], R4 ;  /* 0x0004300401007387 */ /* 0x000fe80000100a00 */
[----:B------:R0:W-:Y:S04]  /*4eb80*/  STL.64 [R1+0x438], R6 ;  /* 0x0004380601007387 */ /* 0x0001e80000100a00 */
[----:B0-----:R-:W2:Y:S04]  /*4eb90*/  LDL.LU.64 R6, [R1+0x1ee8] ;  /* 0x001ee80001067983 */ /* 0x001ea80000300a00 */
[----:B------:R-:W2:Y:S04]  /*4eba0*/  LDL.LU.64 R4, [R1+0x1ee0] ;  /* 0x001ee00001047983 */ /* 0x000ea80000300a00 */
[----:B------:R-:W2:Y:S02]  /*4ebb0*/  LDL.LU.64 R22, [R1+0x1ed8] ;  /* 0x001ed80001167983 */ /* 0x000ea40000300a00 */
        /* <DEDUP_REMOVED lines=10> */
[----:B------:R0:W-:Y:S04]  /*4ec60*/  STL.64 [R1+0x410], R20 ;  /* 0x0004101401007387 */ /* 0x0001e80000100a00 */
[----:B------:R1:W-:Y:S01]  /*4ec70*/  STL.64 [R1+0x418], R22 ;  /* 0x0004181601007387 */ /* 0x0003e20000100a00 */
[----:B0-----:R-:W-:-:S03]  /*4ec80*/  IMAD.MOV.U32 R21, RZ, RZ, R6 ;  /* 0x000000ffff157224 */ /* 0x001fc600078e0006 */
[----:B-1----:R-:W2:Y:S01]  /*4ec90*/  LDL.LU R23, [R1+0x1eb8] ;  /* 0x001eb80001177983 */ /* 0x002ea20000300800 */
[----:B------:R-:W-:-:S03]  /*4eca0*/  IMAD.MOV.U32 R20, RZ, RZ, R7 ;  /* 0x000000ffff147224 */ /* 0x000fc600078e0007 */
[----:B------:R-:W3:Y:S02]  /*4ecb0*/  LDL.LU.64 R6, [R1+0x1eb0] ;  /* 0x001eb00001067983 */ /* 0x000ee40000300a00 */
[----:B---3--:R-:W-:Y:S06]  /*4ecc0*/  HMMA.16816.F32 R16, R12, R6, R16 ;  /* 0x000000060c10723c */ /* 0x008fec0000001810 */
[----:B------:R-:W-:Y:S02]  /*4ecd0*/  IMAD.MOV.U32 R22, RZ, RZ, R6 ;  /* 0x000000ffff167224 */ /* 0x000fe400078e0006 */
[----:B------:R-:W-:-:S15]  /*4ece0*/  IMAD.MOV.U32 R3, RZ, RZ, R7 ;  /* 0x000000ffff037224 */ /* 0x000fde00078e0007 */
[----:B------:R-:W-:Y:S04]  /*4ecf0*/  STL.64 [R1+0x400], R16 ;  /* 0x0004001001007387 */ /* 0x000fe80000100a00 */
[----:B------:R0:W-:Y:S04]  /*4ed00*/  STL.64 [R1+0x408], R18 ;  /* 0x0004081201007387 */ /* 0x0001e80000100a00 */
[----:B0-----:R-:W3:Y:S04]  /*4ed10*/  LDL.LU.64 R18, [R1+0x1ea8] ;  /* 0x001ea80001127983 */ /* 0x001ee80000300a00 */
[----:B------:R-:W4:Y:S04]  /*4ed20*/  LDL.LU.64 R16, [R1+0x1ea0] ;  /* 0x001ea00001107983 */ /* 0x000f280000300a00 */
[----:B------:R-:W2:Y:S04]  /*4ed30*/  LDL.LU R4, [R1+0xf0] ;  /* 0x0000f00001047983 */ /* 0x000ea80000300800 */
[----:B------:R-:W2:Y:S04]  /*4ed40*/  LDL.LU R5, [R1+0xf4] ;  /* 0x0000f40001057983 */ /* 0x000ea80000300800 */
[----:B------:R-:W3:Y:S04]  /*4ed50*/  LDL.LU R6, [R1+0xf8] ;  /* 0x0000f80001067983 */ /* 0x000ee80000300800 */
[----:B------:R-:W3:Y:S04]  /*4ed60*/  LDL.LU R7, [R1+0xfc] ;  /* 0x0000fc0001077983 */ /* 0x000ee80000300800 */
[----:B---3--:R0:W-:Y:S04]  /*4ed70*/  STL.64 [R1+0x1d30], R6 ;  /* 0x001d300601007387 */ /* 0x0081e80000100a00 */
[----:B--2---:R1:W-:Y:S01]  /*4ed80*/  STL.64 [R1+0x1d28], R4 ;  /* 0x001d280401007387 */ /* 0x0043e20000100a00 */
[----:B0-----:R-:W-:-:S02]  /*4ed90*/  IMAD.MOV.U32 R6, RZ, RZ, R22 ;  /* 0x000000ffff067224 */ /* 0x001fc400078e0016 */
[----:B------:R-:W-:Y:S01]  /*4eda0*/  IMAD.MOV.U32 R7, RZ, RZ, R3 ;  /* 0x000000ffff077224 */ /* 0x000fe200078e0003 */
[----:B------:R-:W2:Y:S04]  /*4edb0*/  LDL.LU R22, [R1+0x1e9c] ;  /* 0x001e9c0001167983 */ /* 0x000ea80000300800 */
[----:B------:R-:W3:Y:S04]  /*4edc0*/  LDL.LU R3, [R1+0x1e98] ;  /* 0x001e980001037983 */ /* 0x000ee80000300800 */
[----:B------:R0:W-:Y:S04]  /*4edd0*/  STL.64 [R1+0x1d40], R6 ;  /* 0x001d400601007387 */ /* 0x0001e80000100a00 */
[----:B-1----:R-:W2:Y:S04]  /*4ede0*/  LDL.LU R4, [R1+0x200] ;  /* 0x0002000001047983 */ /* 0x002ea80000300800 */
[----:B------:R-:W2:Y:S04]  /*4edf0*/  LDL.LU R5, [R1+0x204] ;  /* 0x0002040001057983 */ /* 0x000ea80000300800 */
[----:B0-----:R-:W2:Y:S04]  /*4ee00*/  LDL.LU R6, [R1+0x208] ;  /* 0x0002080001067983 */ /* 0x001ea80000300800 */
[----:B------:R-:W2:Y:S02]  /*4ee10*/  LDL.LU R7, [R1+0x20c] ;  /* 0x00020c0001077983 */ /* 0x000ea40000300800 */
[----:B--2---:R-:W-:-:S15]  /*4ee20*/  HMMA.16816.F32 R4, R12, R22, R4 ;  /* 0x000000160c04723c */ /* 0x004fde0000001804 */
[----:B------:R-:W-:-:S08]  /*4ee30*/  NOP ;  /* 0x0000000000007918 */ /* 0x000fd00000000000 */
[----:B------:R-:W-:Y:S04]  /*4ee40*/  STL.64 [R1+0x3c0], R4 ;  /* 0x0003c00401007387 */ /* 0x000fe80000100a00 */
[----:B------:R0:W-:Y:S02]  /*4ee50*/  STL.64 [R1+0x3c8], R6 ;  /* 0x0003c80601007387 */ /* 0x0001e40000100a00 */
[----:B0-----:R-:W-:Y:S02]  /*4ee60*/  IMAD.MOV.U32 R6, RZ, RZ, R21 ;  /* 0x000000ffff067224 */ /* 0x001fe400078e0015 */
[----:B------:R-:W-:-:S05]  /*4ee70*/  IMAD.MOV.U32 R7, RZ, RZ, R20 ;  /* 0x000000ffff077224 */ /* 0x000fca00078e0014 */
[----:B------:R-:W-:Y:S04]  /*4ee80*/  STL.64 [R1+0x1d58], R6 ;  /* 0x001d580601007387 */ /* 0x000fe80000100a00 */
[----:B------:R0:W-:Y:S04]  /*4ee90*/  STL.64 [R1+0x1d38], R22 ;  /* 0x001d381601007387 */ /* 0x0001e80000100a00 */
[----:B------:R-:W2:Y:S04]  /*4eea0*/  LDL.LU R20, [R1+0x100] ;  /* 0x0001000001147983 */ /* 0x000ea80000300800 */
[----:B------:R-:W2:Y:S04]  /*4eeb0*/  LDL.LU R21, [R1+0x104] ;  /* 0x0001040001157983 */ /* 0x000ea80000300800 */
[----:B0-----:R-:W4:Y:S04]  /*4eec0*/  LDL.LU R22, [R1+0x108] ;  /* 0x0001080001167983 */ /* 0x001f280000300800 */
        /* <DEDUP_REMOVED lines=27> */
[----:B------:R0:W-:Y:S02]  /*4f080*/  STL.64 [R1+0x1da0], R6 ;  /* 0x001da00601007387 */ /* 0x0001e40000100a00 */
[----:B0-----:R-:W-:-:S02]  /*4f090*/  IMAD.MOV.U32 R6, RZ, RZ, R27 ;  /* 0x000000ffff067224 */ /* 0x001fc400078e001b */
[----:B------:R-:W-:-:S05]  /*4f0a0*/  IMAD.MOV.U32 R7, RZ, RZ, R26 ;  /* 0x000000ffff077224 */ /* 0x000fca00078e001a */
[----:B------:R-:W-:Y:S04]  /*4f0b0*/  STL.64 [R1+0x1db8], R6 ;  /* 0x001db80601007387 */ /* 0x000fe80000100a00 */
[----:B----4-:R-:W-:Y:S04]  /*4f0c0*/  STL.64 [R1+0x1d80], R22 ;  /* 0x001d801601007387 */ /* 0x010fe80000100a00 */
[----:B--2---:R0:W-:Y:S04]  /*4f0d0*/  STL.64 [R1+0x1d78], R20 ;  /* 0x001d781401007387 */ /* 0x0041e80000100a00 */
[----:B0-----:R-:W2:Y:S04]  /*4f0e0*/  LDL.LU R20, [R1+0x130] ;  /* 0x0001300001147983 */ /* 0x001ea80000300800 */
[----:B------:R-:W2:Y:S04]  /*4f0f0*/  LDL.LU R21, [R1+0x134] ;  /* 0x0001340001157983 */ /* 0x000ea80000300800 */
[----:B------:R-:W4:Y:S01]  /*4f100*/  LDL.LU R22, [R1+0x138] ;  /* 0x0001380001167983 */ /* 0x000f220000300800 */
[----:B------:R-:W-:-:S02]  /*4f110*/  IMAD.MOV.U32 R6, RZ, RZ, R25 ;  /* 0x000000ffff067224 */ /* 0x000fc400078e0019 */
[----:B------:R-:W-:Y:S02]  /*4f120*/  IMAD.MOV.U32 R7, RZ, RZ, R24 ;  /* 0x000000ffff077224 */ /* 0x000fe400078e0018 */
[----:B---3--:R-:W-:Y:S02]  /*4f130*/  IMAD.MOV.U32 R23, RZ, RZ, R0 ;  /* 0x000000ffff177224 */ /* 0x008fe400078e0000 */
        /* <DEDUP_REMOVED lines=9> */
[----:B------:R-:W-:-:S05]  /*4f1d0*/  IMAD.MOV.U32 R7, RZ, RZ, R18 ;  /* 0x000000ffff077224 */ /* 0x000fca00078e0012 */
[----:B------:R-:W-:Y:S04]  /*4f1e0*/  STL.64 [R1+0x1de8], R6 ;  /* 0x001de80601007387 */ /* 0x000fe80000100a00 */
[----:B----4-:R-:W-:Y:S04]  /*4f1f0*/  STL.64 [R1+0x1db0], R22 ;  /* 0x001db01601007387 */ /* 0x010fe80000100a00 */
[----:B--2---:R0:W-:Y:S04]  /*4f200*/  STL.64 [R1+0x1da8], R20 ;  /* 0x001da81401007387 */ /* 0x0041e80000100a00 */
[----:B0-----:R-:W2:Y:S04]  /*4f210*/  LDL.LU R20, [R1+0x150] ;  /* 0x0001500001147983 */ /* 0x001ea80000300800 */
[----:B------:R-:W2:Y:S04]  /*4f220*/  LDL.LU R21, [R1+0x154] ;  /* 0x0001540001157983 */ /* 0x000ea80000300800 */
[----:B------:R-:W4:Y:S01]  /*4f230*/  LDL.LU R22, [R1+0x158] ;  /* 0x0001580001167983 */ /* 0x000f220000300800 */
[----:B---3--:R-:W-:-:S02]  /*4f240*/  IMAD.MOV.U32 R23, RZ, RZ, R0 ;  /* 0x000000ffff177224 */ /* 0x008fc400078e0000 */
[----:B------:R-:W-:Y:S01]  /*4f250*/  IMAD.MOV.U32 R7, RZ, RZ, R16 ;  /* 0x000000ffff077224 */ /* 0x000fe200078e0010 */
[----:B------:R-:W3:Y:S01]  /*4f260*/  LDL.LU R0, [R1+0x1e78] ;  /* 0x001e780001007983 */ /* 0x000ee20000300800 */
[----:B------:R-:W-:-:S03]  /*4f270*/  IMAD.MOV.U32 R6, RZ, RZ, R17 ;  /* 0x000000ffff067224 */ /* 0x000fc600078e0011 */
[----:B------:R-:W3:Y:S04]  /*4f280*/  LDL.LU R16, [R1+0x1f0] ;  /* 0x0001f00001107983 */ /* 0x000ee80000300800 */
[----:B------:R-:W3:Y:S04]  /*4f290*/  LDL.LU R17, [R1+0x1f4] ;  /* 0x0001f40001117983 */ /* 0x000ee80000300800 */
        /* <DEDUP_REMOVED lines=16> */
[----:B------:R-:W4:Y:S01]  /*4f3a0*/  LDL.LU R22, [R1+0x178] ;  /* 0x0001780001167983 */ /* 0x000f220000300800 */
[----:B---3--:R-:W-:-:S03]  /*4f3b0*/  IMAD.MOV.U32 R23, RZ, RZ, R0 ;  /* 0x000000ffff177224 */ /* 0x008fc600078e0000 */
[----:B------:R-:W3:Y:S01]  /*4f3c0*/  LDL.LU R0, [R1+0x1e74] ;  /* 0x001e740001007983 */ /* 0x000ee20000300800 */
[----:B------:R-:W-:Y:S03]  /*4f3d0*/  HMMA.16816.F32 R16, R12, R10, R16 ;  /* 0x0000000a0c10723c */ /* 0x000fe60000001810 */
[----:B----4-:R-:W-:Y:S04]  /*4f3e0*/  STL.64 [R1+0x1df8], R22 ;  /* 0x001df81601007387 */ /* 0x010fe80000100a00 */
[----:B--2---:R0:W-:Y:S04]  /*4f3f0*/  STL.64 [R1+0x1df0], R20 ;  /* 0x001df01401007387 */ /* 0x0041e80000100a00 */
[----:B0-----:R-:W2:Y:S04]  /*4f400*/  LDL.LU R20, [R1+0x180] ;  /* 0x0001800001147983 */ /* 0x001ea80000300800 */
[----:B------:R-:W2:Y:S04]  /*4f410*/  LDL.LU R21, [R1+0x184] ;  /* 0x0001840001157983 */ /* 0x000ea80000300800 */
[----:B------:R-:W4:Y:S04]  /*4f420*/  LDL.LU R22, [R1+0x188] ;  /* 0x0001880001167983 */ /* 0x000f280000300800 */
[----:B------:R-:W4:Y:S04]  /*4f430*/  LDL.LU R23, [R1+0x18c] ;  /* 0x00018c0001177983 */ /* 0x000f280000300800 */
[----:B----4-:R0:W-:Y:S04]  /*4f440*/  STL.64 [R1+0x1e08], R22 ;  /* 0x001e081601007387 */ /* 0x0101e80000100a00 */
[----:B--2---:R-:W-:Y:S01]  /*4f450*/  STL.64 [R1+0x1e00], R20 ;  /* 0x001e001401007387 */ /* 0x004fe20000100a00 */
[----:B0-----:R-:W-:-:S02]  /*4f460*/  IMAD.MOV.U32 R22, RZ, RZ, R2 ;  /* 0x000000ffff167224 */ /* 0x001fc400078e0002 */
[----:B------:R-:W-:Y:S01]  /*4f470*/  IMAD.MOV.U32 R23, RZ, RZ, R28 ;  /* 0x000000ffff177224 */ /* 0x000fe200078e001c */
[----:B------:R-:W2:Y:S01]  /*4f480*/  LDL.LU R2, [R1+0x1e70] ;  /* 0x001e700001027983 */ /* 0x000ea20000300800 */
[----:B------:R-:W0:Y:S03]  /*4f490*/  LDC R28, c[0x0][0x230] ;  /* 0x00008c00ff1c7b82 */ /* 0x000e260000000800 */
[----:B------:R1:W-:Y:S02]  /*4f4a0*/  STL.64 [R1+0x1e10], R22 ;  /* 0x001e101601007387 */ /* 0x0003e40000100a00 */
[----:B-1----:R-:W-:Y:S02]  /*4f4b0*/  IMAD.MOV.U32 R22, RZ, RZ, R29 ;  /* 0x000000ffff167224 */ /* 0x002fe400078e001d */
[----:B------:R-:W-:-:S05]  /*4f4c0*/  IMAD.MOV.U32 R23, RZ, RZ, R3 ;  /* 0x000000ffff177224 */ /* 0x000fca00078e0003 */
[----:B------:R-:W-:Y:S04]  /*4f4d0*/  STL.64 [R1+0x1e20], R22 ;  /* 0x001e201601007387 */ /* 0x000fe80000100a00 */
[----:B------:R-:W-:Y:S04]  /*4f4e0*/  STL.64 [R1+0x3e0], R16 ;  /* 0x0003e01001007387 */ /* 0x000fe80000100a00 */
[----:B------:R1:W-:Y:S04]  /*4f4f0*/  STL.64 [R1+0x3e8], R18 ;  /* 0x0003e81201007387 */ /* 0x0003e80000100a00 */
[----:B-1----:R-:W4:Y:S01]  /*4f500*/  LDL.LU.64 R18, [R1+0x1e68] ;  /* 0x001e680001127983 */ /* 0x002f220000300a00 */
[----:B------:R-:W-:-:S03]  /*4f510*/  IMAD.MOV.U32 R23, RZ, RZ, R8 ;  /* 0x000000ffff177224 */ /* 0x000fc600078e0008 */
[----:B------:R4:W-:Y:S01]  /*4f520*/  STL.64 [R1+0x1e18], R10 ;  /* 0x001e180a01007387 */ /* 0x0009e20000100a00 */
[----:B------:R-:W-:-:S03]  /*4f530*/  IMAD.MOV.U32 R22, RZ, RZ, R9 ;  /* 0x000000ffff167224 */ /* 0x000fc600078e0009 */
[----:B------:R-:W3:Y:S04]  /*4f540*/  LDL.LU R8, [R1+0x1a0] ;  /* 0x0001a00001087983 */ /* 0x000ee80000300800 */
[----:B------:R-:W3:Y:S01]  /*4f550*/  LDL.LU R9, [R1+0x1a4] ;  /* 0x0001a40001097983 */ /* 0x000ee20000300800 */
[----:B----4-:R-:W-:Y:S02]  /*4f560*/  IMAD.MOV.U32 R10, RZ, RZ, R18 ;  /* 0x000000ffff0a7224 */ /* 0x010fe400078e0012 */
[----:B------:R-:W-:Y:S01]  /*4f570*/  IMAD.MOV.U32 R11, RZ, RZ, R19 ;  /* 0x000000ffff0b7224 */ /* 0x000fe200078e0013 */
[----:B------:R-:W4:Y:S04]  /*4f580*/  LDL.LU R18, [R1+0x1e64] ;  /* 0x001e640001127983 */ /* 0x000f280000300800 */
[----:B------:R-:W4:Y:S04]  /*4f590*/  LDL.LU R19, [R1+0x1e60] ;  /* 0x001e600001137983 */ /* 0x000f280000300800 */
[----:B------:R-:W-:Y:S04]  /*4f5a0*/  STL.64 [R1+0x1e30], R10 ;  /* 0x001e300a01007387 */ /* 0x000fe80000100a00 */
[----:B---3--:R1:W-:Y:S04]  /*4f5b0*/  STL.64 [R1+0x1e28], R8 ;  /* 0x001e280801007387 */ /* 0x0083e80000100a00 */
[----:B-1----:R-:W3:Y:S04]  /*4f5c0*/  LDL.LU R8, [R1+0x1b0] ;  /* 0x0001b00001087983 */ /* 0x002ee80000300800 */
[----:B------:R-:W3:Y:S04]  /*4f5d0*/  LDL.LU R9, [R1+0x1b4] ;  /* 0x0001b40001097983 */ /* 0x000ee80000300800 */
[----:B------:R-:W3:Y:S04]  /*4f5e0*/  LDL.LU R10, [R1+0x1b8] ;  /* 0x0001b800010a7983 */ /* 0x000ee80000300800 */
[----:B------:R-:W3:Y:S01]  /*4f5f0*/  LDL.LU R11, [R1+0x1bc] ;  /* 0x0001bc00010b7983 */ /* 0x000ee20000300800 */
[----:B----4-:R-:W-:Y:S06]  /*4f600*/  HMMA.16816.F32 R24, R12, R18, R24 ;  /* 0x000000120c18723c */ /* 0x010fec0000001818 */
[----:B------:R-:W-:-:S02]  /*4f610*/  IMAD.MOV.U32 R4, RZ, RZ, R18 ;  /* 0x000000ffff047224 */ /* 0x000fc400078e0012 */
[----:B------:R-:W-:-:S15]  /*4f620*/  IMAD.MOV.U32 R3, RZ, RZ, R19 ;  /* 0x000000ffff037224 */ /* 0x000fde00078e0013 */
[----:B------:R-:W-:Y:S04]  /*4f630*/  STL.64 [R1+0x3b0], R24 ;  /* 0x0003b01801007387 */ /* 0x000fe80000100a00 */
[----:B------:R1:W-:Y:S04]  /*4f640*/  STL.64 [R1+0x3b8], R26 ;  /* 0x0003b81a01007387 */ /* 0x0003e80000100a00 */
[----:B-1----:R-:W4:Y:S04]  /*4f650*/  LDL.LU.64 R26, [R1+0x1e58] ;  /* 0x001e5800011a7983 */ /* 0x002f280000300a00 */
[----:B------:R-:W4:Y:S04]  /*4f660*/  LDL.LU.64 R18, [R1+0x1e50] ;  /* 0x001e500001127983 */ /* 0x000f280000300a00 */
[----:B------:R-:W4:Y:S02]  /*4f670*/  LDL.LU.64 R16, [R1+0x1e48] ;  /* 0x001e480001107983 */ /* 0x000f240000300a00 */
[----:B----4-:R-:W-:Y:S02]  /*4f680*/  HMMA.16816.F32 R12, R12, R26, R16 ;  /* 0x0000001a0c0c723c */ /* 0x010fe40000001810 */
[----:B------:R-:W3:Y:S04]  /*4f690*/  LDL.LU.64 R18, [R1+0x1e40] ;  /* 0x001e400001127983 */ /* 0x000ee80000300a00 */
[----:B------:R-:W3:-:S15]  /*4f6a0*/  LDL.LU.64 R16, [R1+0x1e38] ;  /* 0x001e380001107983 */ /* 0x000ede0000300a00 */
[----:B------:R-:W-:-:S02]  /*4f6b0*/  NOP ;  /* 0x0000000000007918 */ /* 0x000fc40000000000 */
[----:B------:R1:W-:Y:S04]  /*4f6c0*/  STL.64 [R1+0x3a0], R12 ;  /* 0x0003a00c01007387 */ /* 0x0003e80000100a00 */
[----:B------:R-:W-:Y:S04]  /*4f6d0*/  STL.64 [R1+0x3a8], R14 ;  /* 0x0003a80e01007387 */ /* 0x000fe80000100a00 */
[----:B-1----:R-:W4:Y:S04]  /*4f6e0*/  LDL.LU R12, [R1+0x190] ;  /* 0x00019000010c7983 */ /* 0x002f280000300800 */
[----:B------:R-:W4:Y:S01]  /*4f6f0*/  LDL.LU R13, [R1+0x194] ;  /* 0x00019400010d7983 */ /* 0x000f220000300800 */
[----:B---3--:R-:W-:Y:S03]  /*4f700*/  HMMA.16816.F32 R20, R16, R22, R8 ;  /* 0x000000161014723c */ /* 0x008fe60000001808 */
[----:B------:R-:W3:Y:S04]  /*4f710*/  LDL.LU.64 R10, [R1+0x1e30] ;  /* 0x001e3000010a7983 */ /* 0x000ee80000300a00 */
[----:B------:R-:W3:-:S15]  /*4f720*/  LDL.LU.64 R8, [R1+0x1e28] ;  /* 0x001e280001087983 */ /* 0x000ede0000300a00 */
[----:B------:R-:W-:-:S01]  /*4f730*/  NOP ;  /* 0x0000000000007918 */ /* 0x000fc20000000000 */
[----:B------:R-:W-:Y:S04]  /*4f740*/  STL.64 [R1+0x4c0], R20 ;  /* 0x0004c01401007387 */ /* 0x000fe80000100a00 */
[----:B------:R1:W-:Y:S04]  /*4f750*/  STL.64 [R1+0x4c8], R22 ;  /* 0x0004c81601007387 */ /* 0x0003e80000100a00 */
[----:B-1----:R-:W3:Y:S02]  /*4f760*/  LDL.LU.64 R22, [R1+0x1e20] ;  /* 0x001e200001167983 */ /* 0x002ee40000300a00 */
[----:B---3--:R-:W-:Y:S02]  /*4f770*/  HMMA.16816.F32 R20, R16, R22, R8 ;  /* 0x000000161014723c */ /* 0x008fe40000001808 */
[----:B------:R-:W3:-:S15]  /*4f780*/  LDL.LU.64 R10, [R1+0x1e18] ;  /* 0x001e1800010a7983 */ /* 0x000ede0000300a00 */
[----:B------:R-:W-:-:S06]  /*4f790*/  NOP ;  /* 0x0000000000007918 */ /* 0x000fcc0000000000 */
[----:B------:R-:W-:Y:S04]  /*4f7a0*/  STL.64 [R1+0x4b0], R20 ;  /* 0x0004b01401007387 */ /* 0x000fe80000100a00 */
[----:B------:R1:W-:Y:S04]  /*4f7b0*/  STL.64 [R1+0x4b8], R22 ;  /* 0x0004b81601007387 */ /* 0x0003e80000100a00 */
[----:B-1----:R-:W4:Y:S01]  /*4f7c0*/  LDL.LU.64 R22, [R1+0x1e10] ;  /* 0x001e100001167983 */ /* 0x002f220000300a00 */
[----:B--2---:R-:W-:Y:S02]  /*4f7d0*/  IMAD.MOV.U32 R14, RZ, RZ, R2 ;  /* 0x000000ffff0e7224 */ /* 0x004fe400078e0002 */
[----:B------:R-:W-:Y:S01]  /*4f7e0*/  IMAD.MOV.U32 R15, RZ, RZ, R0 ;  /* 0x000000ffff0f7224 */ /* 0x000fe200078e0000 */
[----:B------:R-:W2:Y:S04]  /*4f7f0*/  LDL.LU R24, [R1+0x17a4] ;  /* 0x0017a40001187983 */ /* 0x000ea80000300800 */
[----:B------:R-:W2:Y:S04]  /*4f800*/  LDL.LU R29, [R1+0x17b0] ;  /* 0x0017b000011d7983 */ /* 0x000ea80000300800 */
[----:B------:R-:W2:Y:S01]  /*4f810*/  LDL.LU R2, [R1+0x17ac] ;  /* 0x0017ac0001027983 */ /* 0x000ea20000300800 */
[----:B----4-:R-:W-:-:S15]  /*4f820*/  HMMA.16816.F32 R20, R16, R22, R12 ;  /* 0x000000161014723c */ /* 0x010fde000000180c */
[----:B------:R-:W-:-:S08]  /*4f830*/  NOP ;  /* 0x0000000000007918 */ /* 0x000fd00000000000 */
[----:B------:R-:W-:Y:S01]  /*4f840*/  STL.64 [R1+0x450], R20 ;  /* 0x0004501401007387 */ /* 0x000fe20000100a00 */
[----:B------:R-:W-:Y:S02]  /*4f850*/  IMAD.MOV.U32 R15, RZ, RZ, R23 ;  /* 0x000000ffff0f7224 */ /* 0x000fe400078e0017 */
[----:B------:R-:W-:Y:S01]  /*4f860*/  IMAD.MOV.U32 R14, RZ, RZ, R22 ;  /* 0x000000ffff0e7224 */ /* 0x000fe200078e0016 */
[----:B------:R1:W-:Y:S01]  /*4f870*/  STL.64 [R1+0x458], R22 ;  /* 0x0004581601007387 */ /* 0x0003e20000100a00 */
[----:B------:R-:W-:Y:S02]  /*4f880*/  IMAD.MOV.U32 R13, RZ, RZ, R21 ;  /* 0x000000ffff0d7224 */ /* 0x000fe400078e0015 */
[----:B------:R-:W-:Y:S01]  /*4f890*/  IMAD.MOV.U32 R12, RZ, RZ, R20 ;  /* 0x000000ffff0c7224 */ /* 0x000fe200078e0014 */
[----:B-1----:R-:W4:Y:S04]  /*4f8a0*/  LDL.LU.64 R22, [R1+0x1e08] ;  /* 0x001e080001167983 */ /* 0x002f280000300a00 */
[----:B------:R-:W4:Y:S04]  /*4f8b0*/  LDL.LU.64 R20, [R1+0x1e00] ;  /* 0x001e000001147983 */ /* 0x000f280000300a00 */
[----:B------:R-:W2:Y:S04]  /*4f8c0*/  LDL.LU R0, [R1+0x17a8] ;  /* 0x0017a80001007983 */ /* 0x000ea80000300800 */
[----:B------:R-:W-:Y:S04]  /*4f8d0*/  STL [R1+0x1ae0], R12 ;  /* 0x001ae00c01007387 */ /* 0x000fe80000100800 */
[----:B------:R-:W-:Y:S04]  /*4f8e0*/  STL [R1+0x1adc], R13 ;  /* 0x001adc0d01007387 */ /* 0x000fe80000100800 */
[----:B------:R1:W-:Y:S02]  /*4f8f0*/  STL [R1+0x1ad8], R14 ;  /* 0x001ad80e01007387 */ /* 0x0003e40000100800 */
[----:B-1----:R-:W-:-:S02]  /*4f900*/  IMAD.MOV.U32 R14, RZ, RZ, R4 ;  /* 0x000000ffff0e7224 */ /* 0x002fc400078e0004 */
[----:B------:R-:W-:Y:S01]  /*4f910*/  STL [R1+0x1ad4], R15 ;  /* 0x001ad40f01007387 */ /* 0x000fe20000100800 */
[----:B----4-:R-:W-:Y:S03]  /*4f920*/  HMMA.16816.F32 R4, R16, R6, R20 ;  /* 0x000000061004723c */ /* 0x010fe60000001814 */
[----:B------:R-:W4:Y:S04]  /*4f930*/  LDL.LU.64 R22, [R1+0x1df8] ;  /* 0x001df80001167983 */ /* 0x000f280000300a00 */
[----:B------:R-:W4:-:S15]  /*4f940*/  LDL.LU.64 R20, [R1+0x1df0] ;  /* 0x001df00001147983 */ /* 0x000f1e0000300a00 */
[----:B------:R-:W-:-:S01]  /*4f950*/  NOP ;  /* 0x0000000000007918 */ /* 0x000fc20000000000 */
[----:B------:R-:W-:Y:S04]  /*4f960*/  STL.64 [R1+0x440], R4 ;  /* 0x0004400401007387 */ /* 0x000fe80000100a00 */
[----:B------:R1:W-:Y:S04]  /*4f970*/  STL.64 [R1+0x448], R6 ;  /* 0x0004480601007387 */ /* 0x0003e80000100a00 */
[----:B-1----:R-:W4:Y:S02]  /*4f980*/  LDL.LU.64 R6, [R1+0x1de8] ;  /* 0x001de80001067983 */ /* 0x002f240000300a00 */
[----:B----4-:R-:W-:Y:S02]  /*4f990*/  HMMA.16816.F32 R4, R16, R6, R20 ;  /* 0x000000061004723c */ /* 0x010fe40000001814 */
[----:B------:R-:W4:Y:S04]  /*4f9a0*/  LDL.LU.64 R22, [R1+0x1de0] ;  /* 0x001de00001167983 */ /* 0x000f280000300a00 */
[----:B------:R-:W4:-:S15]  /*4f9b0*/  LDL.LU.64 R20, [R1+0x1dd8] ;  /* 0x001dd80001147983 */ /* 0x000f1e0000300a00 */
[----:B------:R-:W-:-:S02]  /*4f9c0*/  NOP ;  /* 0x0000000000007918 */ /* 0x000fc40000000000 */
        /* <DEDUP_REMOVED lines=46> */
[----:B------:R-:W4:-:S15]  /*4fcb0*/  LDL.LU.64 R22, [R1+0x1d38] ;  /* 0x001d380001167983 */ /* 0x000f1e0000300a00 */
[----:B------:R-:W-:-:S06]  /*4fcc0*/  NOP ;  /* 0x0000000000007918 */ /* 0x000fcc0000000000 */
[----:B------:R-:W-:Y:S04]  /*4fcd0*/  STL.64 [R1+0x340], R4 ;  /* 0x0003400401007387 */ /* 0x000fe80000100a00 */
[----:B------:R1:W-:Y:S04]  /*4fce0*/  STL.64 [R1+0x348], R6 ;  /* 0x0003480601007387 */ /* 0x0003e80000100a00 */
[----:B-1----:R-:W4:Y:S04]  /*4fcf0*/  LDL.LU.64 R6, [R1+0x1d30] ;  /* 0x001d300001067983 */ /* 0x002f280000300a00 */
[----:B------:R-:W4:Y:S02]  /*4fd00*/  LDL.LU.64 R4, [R1+0x1d28] ;  /* 0x001d280001047983 */ /* 0x000f240000300a00 */
[----:B----4-:R-:W-:Y:S02]  /*4fd10*/  HMMA.16816.F32 R20, R16, R22, R4 ;  /* 0x000000161014723c */ /* 0x010fe40000001804 */
[----:B------:R-:W4:Y:S04]  /*4fd20*/  LDL.LU.64 R6, [R1+0x1d20] ;  /* 0x001d200001067983 */ /* 0x000f280000300a00 */
[----:B------:R-:W4:-:S15]  /*4fd30*/  LDL.LU.64 R4, [R1+0x1d18] ;  /* 0x001d180001047983 */ /* 0x000f1e0000300a00 */
[----:B------:R-:W-:-:S02]  /*4fd40*/  NOP ;  /* 0x0000000000007918 */ /* 0x000fc40000000000 */
[----:B------:R-:W-:Y:S04]  /*4fd50*/  STL.64 [R1+0x2b0], R20 ;  /* 0x0002b01401007387 */ /* 0x000fe80000100a00 */
[----:B------:R1:W-:Y:S04]  /*4fd60*/  STL.64 [R1+0x2b8], R22 ;  /* 0x0002b81601007387 */ /* 0x0003e80000100a00 */
[----:B-1----:R-:W3:Y:S04]  /*4fd70*/  LDL.LU.64 R22, [R1+0x1d10] ;  /* 0x001d100001167983 */ /* 0x002ee80000300a00 */
[----:B------:R-:W3:Y:S04]  /*4fd80*/  LDL.LU.64 R20, [R1+0x1d08] ;  /* 0x001d080001147983 */ /* 0x000ee80000300a00 */
[----:B------:R-:W2:Y:S01]  /*4fd90*/  LDL.LU R25, [R1+0x1804] ;  /* 0x0018040001197983 */ /* 0x000ea20000300800 */
[----:B------:R-:W-:Y:S01]  /*4fda0*/  IMAD.MOV.U32 R15, RZ, RZ, R3 ;  /* 0x000000ffff0f7224 */ /* 0x000fe200078e0003 */
[C---:B---3--:R-:W-:Y:S02]  /*4fdb0*/  HMMA.16816.F32 R20, R16.reuse, R10, R20 ;  /* 0x0000000a1014723c */ /* 0x048fe40000001814 */
[----:B------:R-:W3:Y:S04]  /*4fdc0*/  LDL.LU.64 R10, [R1+0x1d00] ;  /* 0x001d0000010a7983 */ /* 0x000ee80000300a00 */
[----:B------:R-:W3:Y:S01]  /*4fdd0*/  LDL.LU.64 R8, [R1+0x1cf8] ;  /* 0x001cf80001087983 */ /* 0x000ee20000300a00 */
[----:B----4-:R-:W-:Y:S01]  /*4fde0*/  HMMA.16816.F32 R4, R16, R26, R4 ;  /* 0x0000001a1004723c */ /* 0x010fe20000001804 */
[----:B--2---:R-:W-:-:S02]  /*4fdf0*/  IADD3 R24, P3, R24, UR10, RZ ;  /* 0x0000000a18187c10 */ /* 0x004fc4000ff7e0ff */
[----:B------:R-:W-:Y:S02]  /*4fe00*/  IADD3 R29, P2, R29, UR10, RZ ;  /* 0x0000000a1d1d7c10 */ /* 0x000fe4000ff5e0ff */
[----:B------:R-:W-:Y:S02]  /*4fe10*/  IADD3 R2, P1, R2, UR10, RZ ;  /* 0x0000000a02027c10 */ /* 0x000fe4000ff3e0ff */
[----:B------:R-:W-:Y:S01]  /*4fe20*/  IADD3 R0, P6, R0, UR10, RZ ;  /* 0x0000000a00007c10 */ /* 0x000fe2000ffde0ff */
[----:B---3--:R-:W-:-:S15]  /*4fe30*/  HMMA.16816.F32 R8, R16, R14, R8 ;  /* 0x0000000e1008723c */ /* 0x008fde0000001808 */
[----:B------:R-:W-:-:S08]  /*4fe40*/  NOP ;  /* 0x0000000000007918 */ /* 0x000fd00000000000 */
[----:B------:R1:W-:Y:S04]  /*4fe50*/  STL.64 [R1+0x290], R8 ;  /* 0x0002900801007387 */ /* 0x0003e80000100a00 */
[----:B------:R-:W-:Y:S04]  /*4fe60*/  STL.64 [R1+0x2a0], R20 ;  /* 0x0002a01401007387 */ /* 0x000fe80000100a00 */
[----:B------:R-:W-:Y:S04]  /*4fe70*/  STL.64 [R1+0x2a8], R22 ;  /* 0x0002a81601007387 */ /* 0x000fe80000100a00 */
[----:B------:R-:W-:Y:S04]  /*4fe80*/  STL.64 [R1+0x298], R10 ;  /* 0x0002980a01007387 */ /* 0x000fe80000100a00 */
[----:B------:R-:W2:Y:S01]  /*4fe90*/  LDL.LU R3, [R1+0x1800] ;  /* 0x0018000001037983 */ /* 0x000ea20000300800 */
[----:B-1----:R-:W-:-:S05]  /*4fea0*/  IMAD.MOV.U32 R8, RZ, RZ, R11 ;  /* 0x000000ffff087224 */ /* 0x002fca00078e000b */
[----:B------:R-:W-:Y:S04]  /*4feb0*/  STL [R1+0x1ae4], R8 ;  /* 0x001ae40801007387 */ /* 0x000fe80000100800 */
[----:B------:R1:W-:Y:S04]  /*4fec0*/  STL.64 [R1+0x270], R4 ;  /* 0x0002700401007387 */ /* 0x0003e80000100a00 */
[----:B------:R-:W-:Y:S01]  /*4fed0*/  STL.64 [R1+0x278], R6 ;  /* 0x0002780601007387 */ /* 0x000fe20000100a00 */
[----:B-1----:R-:W-:-:S05]  /*4fee0*/  IMAD.MOV.U32 R4, RZ, RZ, R7 ;  /* 0x000000ffff047224 */ /* 0x002fca00078e0007 */
[----:B------:R-:W-:Y:S04]  /*4fef0*/  STL [R1+0x1ae8], R4 ;  /* 0x001ae80401007387 */ /* 0x000fe80000100800 */
[----:B------:R-:W3:Y:S04]  /*4ff00*/  LDL.LU R16, [R1+0x1794] ;  /* 0x0017940001107983 */ /* 0x000ee80000300800 */
[----:B------:R-:W-:Y:S04]  /*4ff10*/  STL [R1+0x17a4], R24 ;  /* 0x0017a41801007387 */ /* 0x000fe80000100800 */
[----:B------:R-:W4:Y:S04]  /*4ff20*/  LDL.LU R17, [R1+0x17fc] ;  /* 0x0017fc0001117983 */ /* 0x000f280000300800 */
[----:B------:R-:W-:Y:S04]  /*4ff30*/  STL [R1+0x17b0], R29 ;  /* 0x0017b01d01007387 */ /* 0x000fe80000100800 */
[----:B------:R-:W4:Y:S04]  /*4ff40*/  LDL.LU R18, [R1+0x17a0] ;  /* 0x0017a00001127983 */ /* 0x000f280000300800 */
[----:B------:R1:W-:Y:S04]  /*4ff50*/  STL [R1+0x17ac], R2 ;  /* 0x0017ac0201007387 */ /* 0x0003e80000100800 */
[----:B------:R-:W4:Y:S04]  /*4ff60*/  LDL.LU R19, [R1+0x1808] ;  /* 0x0018080001137983 */ /* 0x000f280000300800 */
[----:B-1----:R-:W4:Y:S04]  /*4ff70*/  LDL.LU R2, [R1+0x179c] ;  /* 0x00179c0001027983 */ /* 0x002f280000300800 */
        /* <DEDUP_REMOVED lines=10> */
[----:B------:R-:W4:Y:S01]  /*50020*/  LDL.LU R20, [R1+0x17f8] ;  /* 0x0017f80001147983 */ /* 0x000f220000300800 */
[----:B------:R-:W-:-:S03]  /*50030*/  IADD3 R25, P5, R25, UR10, RZ ;  /* 0x0000000a19197c10 */ /* 0x000fc6000ffbe0ff */
[----:B-1----:R-:W4:Y:S04]  /*50040*/  LDL.LU R0, [R1+0x1814] ;  /* 0x0018140001007983 */ /* 0x002f280000300800 */
[----:B------:R-:W4:Y:S04]  /*50050*/  LDL.LU R21, [R1+0x17e4] ;  /* 0x0017e40001157983 */ /* 0x000f280000300800 */
[----:B------:R-:W4:Y:S04]  /*50060*/  LDL.LU R22, [R1+0x1810] ;  /* 0x0018100001167983 */ /* 0x000f280000300800 */
[----:B------:R1:W-:Y:S04]  /*50070*/  STL [R1+0x1804], R25 ;  /* 0x0018041901007387 */ /* 0x0003e80000100800 */
[----:B-1----:R-:W4:Y:S01]  /*50080*/  LDL.LU R25, [R1+0x17dc] ;  /* 0x0017dc0001197983 */ /* 0x002f220000300800 */
[----:B0-----:R-:W-:Y:S01]  /*50090*/  VIADD R28, R28, 0x7f ;  /* 0x0000007f1c1c7836 */ /* 0x001fe20000000000 */
[----:B------:R-:W-:-:S02]  /*500a0*/  UIADD3 UR4, UR4, 0x1, URZ ;  /* 0x0000000104047890 */ /* 0x000fc4000fffe03f */
[----:B------:R-:W4:Y:S04]  /*500b0*/  LDL.LU R23, [R1+0x180c] ;  /* 0x00180c0001177983 */ /* 0x000f280000300800 */
[----:B------:R-:W4:Y:S04]  /*500c0*/  LDL.LU R15, [R1+0x17d4] ;  /* 0x0017d400010f7983 */ /* 0x000f280000300800 */
[----:B------:R-:W4:Y:S01]  /*500d0*/  LDL.LU R14, [R1+0x182c] ;  /* 0x00182c00010e7983 */ /* 0x000f220000300800 */
[----:B------:R-:W-:-:S04]  /*500e0*/  SHF.R.S32.HI R12, RZ, 0x1f, R28 ;  /* 0x0000001fff0c7819 */ /* 0x000fc8000001141c */
[----:B------:R-:W-:-:S04]  /*500f0*/  LEA.HI R12, R12, R28, RZ, 0x7 ;  /* 0x0000001c0c0c7211 */ /* 0x000fc800078f38ff */
[----:B------:R-:W-:-:S04]  /*50100*/  SHF.R.S32.HI R12, RZ, 0x7, R12 ;  /* 0x00000007ff0c7819 */ /* 0x000fc8000001140c */
[----:B------:R-:W-:Y:S02]  /*50110*/  ISETP.NE.U32.AND P0, PT, R12, UR4, PT ;  /* 0x000000040c007c0c */ /* 0x000fe4000bf05070 */
[----:B--2---:R-:W-:-:S05]  /*50120*/  IADD3 R3, P4, R3, UR10, RZ ;  /* 0x0000000a03037c10 */ /* 0x004fca000ff9e0ff */
[----:B------:R0:W-:Y:S04]  /*50130*/  STL [R1+0x1800], R3 ;  /* 0x0018000301007387 */ /* 0x0001e80000100800 */
[----:B------:R-:W2:Y:S04]  /*50140*/  LDL.LU R13, [R1+0x17cc] ;  /* 0x0017cc00010d7983 */ /* 0x000ea80000300800 */
[----:B------:R-:W2:Y:S04]  /*50150*/  LDL.LU R12, [R1+0x1828] ;  /* 0x00182800010c7983 */ /* 0x000ea80000300800 */
[----:B------:R-:W2:Y:S04]  /*50160*/  LDL.LU R28, [R1+0x17c4] ;  /* 0x0017c400011c7983 */ /* 0x000ea80000300800 */
[----:B------:R-:W2:Y:S04]  /*50170*/  LDL.LU R24, [R1+0x1824] ;  /* 0x0018240001187983 */ /* 0x000ea80000300800 */
[----:B------:R-:W2:Y:S04]  /*50180*/  LDL.LU R29, [R1+0x17c0] ;  /* 0x0017c000011d7983 */ /* 0x000ea80000300800 */
[----:B0-----:R-:W2:Y:S01]  /*50190*/  LDL.LU R3, [R1+0x1844] ;  /* 0x0018440001037983 */ /* 0x001ea20000300800 */
[----:B---3--:R-:W-:-:S02]  /*501a0*/  IADD3.X R16, R16, UR7, RZ, P3, !PT ;  /* 0x0000000710107c10 */ /* 0x008fc40009ffe4ff */
[----:B----4-:R-:W-:Y:S02]  /*501b0*/  IADD3 R17, P3, R17, UR10, RZ ;  /* 0x0000000a11117c10 */ /* 0x010fe4000ff7e0ff */
[----:B------:R-:W-:Y:S01]  /*501c0*/  IADD3.X R18, R18, UR7, RZ, P2, !PT ;  /* 0x0000000712127c10 */ /* 0x000fe200097fe4ff */
[----:B------:R-:W-:Y:S04]  /*501d0*/  STL [R1+0x1794], R16 ;  /* 0x0017941001007387 */ /* 0x000fe80000100800 */
[----:B------:R-:W-:Y:S01]  /*501e0*/  STL [R1+0x17fc], R17 ;  /* 0x0017fc1101007387 */ /* 0x000fe20000100800 */
[----:B------:R-:W-:-:S05]  /*501f0*/  IADD3.X R2, R2, UR7, RZ, P1, !PT ;  /* 0x0000000702027c10 */ /* 0x000fca0008ffe4ff */
[----:B------:R0:W-:Y:S04]  /*50200*/  STL [R1+0x179c], R2 ;  /* 0x00179c0201007387 */ /* 0x0001e80000100800 */
[----:B------:R-:W-:Y:S04]  /*50210*/  STL [R1+0x17a0], R18 ;  /* 0x0017a01201007387 */ /* 0x000fe80000100800 */
[----:B0-----:R-:W3:Y:S01]  /*50220*/  LDL.LU R2, [R1+0x17bc] ;  /* 0x0017bc0001027983 */ /* 0x001ee20000300800 */
[----:B------:R-:W-:Y:S02]  /*50230*/  IADD3 R19, P2, R19, UR10, RZ ;  /* 0x0000000a13137c10 */ /* 0x000fe4000ff5e0ff */
[----:B------:R-:W-:-:S02]  /*50240*/  IADD3 R26, P1, R26, UR10, RZ ;  /* 0x0000000a1a1a7c10 */ /* 0x000fc4000ff3e0ff */
[----:B------:R-:W-:Y:S02]  /*50250*/  IADD3.X R27, R27, UR7, RZ, P6, !PT ;  /* 0x000000071b1b7c10 */ /* 0x000fe4000b7fe4ff */
[----:B------:R-:W-:Y:S02]  /*50260*/  IADD3 R5, P6, R5, UR10, RZ ;  /* 0x0000000a05057c10 */ /* 0x000fe4000ffde0ff */
[----:B------:R-:W-:Y:S01]  /*50270*/  IADD3.X R6, R6, UR7, RZ, P5, !PT ;  /* 0x0000000706067c10 */ /* 0x000fe2000affe4ff */
[----:B------:R-:W-:Y:S01]  /*50280*/  STL [R1+0x1808], R19 ;  /* 0x0018081301007387 */ /* 0x000fe20000100800 */
[----:B------:R-:W-:-:S03]  /*50290*/  IADD3 R7, P5, R7, UR10, RZ ;  /* 0x0000000a07077c10 */ /* 0x000fc6000ffbe0ff */
[----:B------:R-:W-:Y:S01]  /*502a0*/  STL [R1+0x17f4], R26 ;  /* 0x0017f41a01007387 */ /* 0x000fe20000100800 */
[----:B------:R-:W-:-:S03]  /*502b0*/  IADD3.X R8, R8, UR7, RZ, P4, !PT ;  /* 0x0000000708087c10 */ /* 0x000fc6000a7fe4ff */
[----:B------:R-:W-:Y:S01]  /*502c0*/  STL [R1+0x1798], R27 ;  /* 0x0017981b01007387 */ /* 0x000fe20000100800 */
[----:B------:R-:W-:-:S03]  /*502d0*/  IADD3 R9, P4, R9, UR10, RZ ;  /* 0x0000000a09097c10 */ /* 0x000fc6000ff9e0ff */
[----:B------:R-:W-:Y:S01]  /*502e0*/  STL [R1+0x17e0], R5 ;  /* 0x0017e00501007387 */ /* 0x000fe20000100800 */
[----:B------:R-:W-:Y:S02]  /*502f0*/  IADD3.X R10, R10, UR7, RZ, P3, !PT ;  /* 0x000000070a0a7c10 */ /* 0x000fe40009ffe4ff */
[----:B------:R-:W-:Y:S01]  /*50300*/  IADD3.X R20, R20, UR7, RZ, P2, !PT ;  /* 0x0000000714147c10 */ /* 0x000fe200097fe4ff */
[----:B------:R-:W-:Y:S01]  /*50310*/  STL [R1+0x17f0], R6 ;  /* 0x0017f00601007387 */ /* 0x000fe20000100800 */
[----:B------:R-:W-:-:S03]  /*50320*/  IADD3 R0, P2, R0, UR10, RZ ;  /* 0x0000000a00007c10 */ /* 0x000fc6000ff5e0ff */
[----:B------:R-:W-:Y:S01]  /*50330*/  STL [R1+0x17d8], R7 ;  /* 0x0017d80701007387 */ /* 0x000fe20000100800 */
[----:B------:R-:W-:-:S03]  /*50340*/  IADD3 R11, P3, R11, UR10, RZ ;  /* 0x0000000a0b0b7c10 */ /* 0x000fc6000ff7e0ff */
[----:B------:R-:W-:Y:S04]  /*50350*/  STL [R1+0x17ec], R8 ;  /* 0x0017ec0801007387 */ /* 0x000fe80000100800 */
[----:B------:R-:W-:Y:S04]  /*50360*/  STL [R1+0x17d0], R9 ;  /* 0x0017d00901007387 */ /* 0x000fe80000100800 */
[----:B------:R-:W-:Y:S04]  /*50370*/  STL [R1+0x17e8], R10 ;  /* 0x0017e80a01007387 */ /* 0x000fe80000100800 */
[----:B------:R0:W-:Y:S04]  /*50380*/  STL [R1+0x1814], R0 ;  /* 0x0018140001007387 */ /* 0x0001e80000100800 */
[----:B------:R-:W-:Y:S01]  /*50390*/  STL [R1+0x17c8], R11 ;  /* 0x0017c80b01007387 */ /* 0x000fe20000100800 */
[----:B------:R-:W-:-:S02]  /*503a0*/  IADD3.X R25, R25, UR7, RZ, P6, !PT ;  /* 0x0000000719197c10 */ /* 0x000fc4000b7fe4ff */
[----:B------:R-:W-:Y:S01]  /*503b0*/  IADD3.X R21, R21, UR7, RZ, P1, !PT ;  /* 0x0000000715157c10 */ /* 0x000fe20008ffe4ff */
[----:B0-----:R-:W4:Y:S04]  /*503c0*/  LDL.LU R0, [R1+0x1840] ;  /* 0x0018400001007983 */ /* 0x001f280000300800 */
[----:B------:R-:W-:Y:S04]  /*503d0*/  STL [R1+0x17f8], R20 ;  /* 0x0017f81401007387 */ /* 0x000fe80000100800 */
[----:B------:R0:W-:Y:S04]  /*503e0*/  STL [R1+0x17dc], R25 ;  /* 0x0017dc1901007387 */ /* 0x0001e80000100800 */
[----:B------:R-:W-:Y:S04]  /*503f0*/  STL [R1+0x17e4], R21 ;  /* 0x0017e41501007387 */ /* 0x000fe80000100800 */
[----:B0-----:R-:W4:Y:S01]  /*50400*/  LDL.LU R25, [R1+0x17b8] ;  /* 0x0017b80001197983 */ /* 0x001f220000300800 */
[----:B------:R-:W-:-:S02]  /*50410*/  IADD3 R22, P1, R22, UR10, RZ ;  /* 0x0000000a16167c10 */ /* 0x000fc4000ff3e0ff */
[----:B------:R-:W-:Y:S02]  /*50420*/  IADD3 R23, P6, R23, UR10, RZ ;  /* 0x0000000a17177c10 */ /* 0x000fe4000ffde0ff */
[----:B------:R-:W-:Y:S02]  /*50430*/  IADD3.X R15, R15, UR7, RZ, P5, !PT ;  /* 0x000000070f0f7c10 */ /* 0x000fe4000affe4ff */
[----:B------:R-:W-:Y:S01]  /*50440*/  IADD3 R14, P5, R14, UR10, RZ ;  /* 0x0000000a0e0e7c10 */ /* 0x000fe2000ffbe0ff */
[----:B------:R-:W-:Y:S04]  /*50450*/  STL [R1+0x1810], R22 ;  /* 0x0018101601007387 */ /* 0x000fe80000100800 */
[----:B------:R-:W-:Y:S04]  /*50460*/  STL [R1+0x180c], R23 ;  /* 0x00180c1701007387 */ /* 0x000fe80000100800 */
[----:B------:R-:W-:Y:S04]  /*50470*/  STL [R1+0x17d4], R15 ;  /* 0x0017d40f01007387 */ /* 0x000fe80000100800 */
[----:B------:R-:W-:Y:S01]  /*50480*/  STL [R1+0x182c], R14 ;  /* 0x00182c0e01007387 */ /* 0x000fe20000100800 */
[----:B--2---:R-:W-:-:S02]  /*50490*/  IADD3.X R13, R13, UR7, RZ, P4, !PT ;  /* 0x000000070d0d7c10 */ /* 0x004fc4000a7fe4ff */
[----:B------:R-:W-:Y:S02]  /*504a0*/  IADD3 R12, P4, R12, UR10, RZ ;  /* 0x0000000a0c0c7c10 */ /* 0x000fe4000ff9e0ff */
[----:B------:R-:W-:Y:S02]  /*504b0*/  IADD3.X R28, R28, UR7, RZ, P3, !PT ;  /* 0x000000071c1c7c10 */ /* 0x000fe40009ffe4ff */
[----:B------:R-:W-:Y:S02]  /*504c0*/  IADD3 R24, P3, R24, UR10, RZ ;  /* 0x0000000a18187c10 */ /* 0x000fe4000ff7e0ff */
[----:B------:R-:W-:Y:S01]  /*504d0*/  IADD3.X R29, R29, UR7, RZ, P2, !PT ;  /* 0x000000071d1d7c10 */ /* 0x000fe200097fe4ff */
[----:B------:R-:W-:Y:S04]  /*504e0*/  STL [R1+0x17cc], R13 ;  /* 0x0017cc0d01007387 */ /* 0x000fe80000100800 */
[----:B------:R-:W-:Y:S04]  /*504f0*/  STL [R1+0x1828], R12 ;  /* 0x0018280c01007387 */ /* 0x000fe80000100800 */
[----:B------:R-:W-:Y:S04]  /*50500*/  STL [R1+0x17c4], R28 ;  /* 0x0017c41c01007387 */ /* 0x000fe80000100800 */
[----:B------:R-:W2:Y:S01]  /*50510*/  LDL.LU R16, [R1+0x183c] ;  /* 0x00183c0001107983 */ /* 0x000ea20000300800 */
[----:B------:R-:W-:-:S03]  /*50520*/  IADD3 R3, P2, R3, UR10, RZ ;  /* 0x0000000a03037c10 */ /* 0x000fc6000ff5e0ff */
[----:B------:R-:W-:Y:S04]  /*50530*/  STL [R1+0x1824], R24 ;  /* 0x0018241801007387 */ /* 0x000fe80000100800 */
[----:B------:R-:W2:Y:S04]  /*50540*/  LDL.LU R17, [R1+0x17b4] ;  /* 0x0017b40001117983 */ /* 0x000ea80000300800 */
[----:B------:R-:W-:Y:S04]  /*50550*/  STL [R1+0x17c0], R29 ;  /* 0x0017c01d01007387 */ /* 0x000fe80000100800 */
[----:B------:R-:W2:Y:S04]  /*50560*/  LDL.LU R18, [R1+0x185c] ;  /* 0x00185c0001127983 */ /* 0x000ea80000300800 */
[----:B------:R0:W-:Y:S04]  /*50570*/  STL [R1+0x1844], R3 ;  /* 0x0018440301007387 */ /* 0x0001e80000100800 */
[----:B------:R-:W2:Y:S04]  /*50580*/  LDL.LU R19, [R1+0x1818] ;  /* 0x0018180001137983 */ /* 0x000ea80000300800 */
[----:B0-----:R-:W2:Y:S04]  /*50590*/  LDL.LU R3, [R1+0x1858] ;  /* 0x0018580001037983 */ /* 0x001ea80000300800 */
[----:B------:R-:W2:Y:S04]  /*505a0*/  LDL.LU R26, [R1+0x181c] ;  /* 0x00181c00011a7983 */ /* 0x000ea80000300800 */
[----:B------:R-:W2:Y:S04]  /*505b0*/  LDL.LU R27, [R1+0x1854] ;  /* 0x00185400011b7983 */ /* 0x000ea80000300800 */
[----:B------:R-:W2:Y:S01]  /*505c0*/  LDL.LU R5, [R1+0x1820] ;  /* 0x0018200001057983 */ /* 0x000ea20000300800 */
[----:B---3--:R-:W-:-:S05]  /*505d0*/  IADD3.X R2, R2, UR7, RZ, P1, !PT ;  /* 0x0000000702027c10 */ /* 0x008fca0008ffe4ff */
        /* <DEDUP_REMOVED lines=10> */
[----:B------:R-:W3:Y:S01]  /*50680*/  LDL.LU R22, [R1+0x184c] ;  /* 0x00184c0001167983 */ /* 0x000ee20000300800 */
[----:B----4-:R-:W-:-:S05]  /*50690*/  IADD3 R0, P1, R0, UR10, RZ ;  /* 0x0000000a00007c10 */ /* 0x010fca000ff3e0ff */
[----:B------:R0:W-:Y:S01]  /*506a0*/  STL [R1+0x1840], R0 ;  /* 0x0018400001007387 */ /* 0x0001e20000100800 */
[----:B------:R-:W-:-:S03]  /*506b0*/  IADD3.X R25, R25, UR7, RZ, P6, !PT ;  /* 0x0000000719197c10 */ /* 0x000fc6000b7fe4ff */
[----:B0-----:R-:W4:Y:S04]  /*506c0*/  LDL.LU R0, [R1+0x1884] ;  /* 0x0018840001007983 */ /* 0x001f280000300800 */
        /* <DEDUP_REMOVED lines=9> */
[----:B0-----:R-:W4:Y:S01]  /*50760*/  LDL.LU R25, [R1+0x1878] ;  /* 0x0018780001197983 */ /* 0x001f220000300800 */
[----:B--2---:R-:W-:-:S02]  /*50770*/  IADD3 R16, P6, R16, UR10, RZ ;  /* 0x0000000a10107c10 */ /* 0x004fc4000ffde0ff */
[----:B------:R-:W-:Y:S02]  /*50780*/  IADD3.X R17, R17, UR7, RZ, P5, !PT ;  /* 0x0000000711117c10 */ /* 0x000fe4000affe4ff */
[----:B------:R-:W-:Y:S02]  /*50790*/  IADD3 R18, P5, R18, UR10, RZ ;  /* 0x0000000a12127c10 */ /* 0x000fe4000ffbe0ff */
[----:B------:R-:W-:Y:S01]  /*507a0*/  IADD3.X R19, R19, UR7, RZ, P4, !PT ;  /* 0x0000000713137c10 */ /* 0x000fe2000a7fe4ff */
[----:B------:R-:W-:Y:S04]  /*507b0*/  STL [R1+0x183c], R16 ;  /* 0x00183c1001007387 */ /* 0x000fe80000100800 */
[----:B------:R-:W-:Y:S01]  /*507c0*/  STL [R1+0x17b4], R17 ;  /* 0x0017b41101007387 */ /* 0x000fe20000100800 */
[----:B------:R-:W-:-:S02]  /*507d0*/  IADD3 R3, P4, R3, UR10, RZ ;  /* 0x0000000a03037c10 */ /* 0x000fc4000ff9e0ff */
[----:B------:R-:W-:Y:S02]  /*507e0*/  IADD3.X R26, R26, UR7, RZ, P3, !PT ;  /* 0x000000071a1a7c10 */ /* 0x000fe40009ffe4ff */
[----:B------:R-:W-:Y:S02]  /*507f0*/  IADD3 R27, P3, R27, UR10, RZ ;  /* 0x0000000a1b1b7c10 */ /* 0x000fe4000ff7e0ff */
[----:B------:R-:W-:Y:S01]  /*50800*/  IADD3.X R5, R5, UR7, RZ, P2, !PT ;  /* 0x0000000705057c10 */ /* 0x000fe200097fe4ff */
[----:B------:R0:W-:Y:S04]  /*50810*/  STL [R1+0x1858], R3 ;  /* 0x0018580301007387 */ /* 0x0001e80000100800 */
[----:B------:R-:W-:Y:S04]  /*50820*/  STL [R1+0x185c], R18 ;  /* 0x00185c1201007387 */ /* 0x000fe80000100800 */
[----:B0-----:R-:W2:Y:S04]  /*50830*/  LDL.LU R3, [R1+0x18b8] ;  /* 0x0018b80001037983 */ /* 0x001ea80000300800 */
[----:B------:R-:W-:Y:S04]  /*50840*/  STL [R1+0x1818], R19 ;  /* 0x0018181301007387 */ /* 0x000fe80000100800 */
[----:B------:R-:W-:Y:S04]  /*50850*/  STL [R1+0x181c], R26 ;  /* 0x00181c1a01007387 */ /* 0x000fe80000100800 */
[----:B------:R-:W-:Y:S04]  /*50860*/  STL [R1+0x1854], R27 ;  /* 0x0018541b01007387 */ /* 0x000fe80000100800 */
[----:B------:R-:W-:Y:S01]  /*50870*/  STL [R1+0x1820], R5 ;  /* 0x0018200501007387 */ /* 0x000fe20000100800 */
[----:B---3--:R-:W-:-:S02]  /*50880*/  IADD3 R6, P2, R6, UR10, RZ ;  /* 0x0000000a06067c10 */ /* 0x008fc4000ff5e0ff */
[----:B------:R-:W-:Y:S02]  /*50890*/  IADD3.X R7, R7, UR7, RZ, P1, !PT ;  /* 0x0000000707077c10 */ /* 0x000fe40008ffe4ff */
[----:B------:R-:W-:Y:S02]  /*508a0*/  IADD3 R8, P1, R8, UR10, RZ ;  /* 0x0000000a08087c10 */ /* 0x000fe4000ff3e0ff */
[----:B------:R-:W-:Y:S02]  /*508b0*/  IADD3.X R9, R9, UR7, RZ, P6, !PT ;  /* 0x0000000709097c10 */ /* 0x000fe4000b7fe4ff */
[----:B------:R-:W-:Y:S01]  /*508c0*/  IADD3 R10, P6, R10, UR10, RZ ;  /* 0x0000000a0a0a7c10 */ /* 0x000fe2000ffde0ff */
[----:B------:R-:W-:Y:S04]  /*508d0*/  STL [R1+0x1874], R6 ;  /* 0x0018740601007387 */ /* 0x000fe80000100800 */
[----:B------:R-:W-:Y:S01]  /*508e0*/  STL [R1+0x1830], R7 ;  /* 0x0018300701007387 */ /* 0x000fe20000100800 */
[----:B------:R-:W-:-:S02]  /*508f0*/  IADD3.X R11, R11, UR7, RZ, P5, !PT ;  /* 0x000000070b0b7c10 */ /* 0x000fc4000affe4ff */
[----:B------:R-:W-:Y:S01]  /*50900*/  IADD3.X R2, R2, UR7, RZ, P4, !PT ;  /* 0x0000000702027c10 */ /* 0x000fe2000a7fe4ff */
[----:B------:R-:W-:Y:S04]  /*50910*/  STL [R1+0x1870], R8 ;  /* 0x0018700801007387 */ /* 0x000fe80000100800 */
[----:B------:R-:W-:Y:S04]  /*50920*/  STL [R1+0x1834], R9 ;  /* 0x0018340901007387 */ /* 0x000fe80000100800 */
[----:B------:R-:W-:Y:S04]  /*50930*/  STL [R1+0x186c], R10 ;  /* 0x00186c0a01007387 */ /* 0x000fe80000100800 */
[----:B------:R0:W-:Y:S04]  /*50940*/  STL [R1+0x1848], R2 ;  /* 0x0018480201007387 */ /* 0x0001e80000100800 */
[----:B------:R-:W-:Y:S04]  /*50950*/  STL [R1+0x1838], R11 ;  /* 0x0018380b01007387 */ /* 0x000fe80000100800 */
[----:B0-----:R-:W3:Y:S01]  /*50960*/  LDL.LU R2, [R1+0x187c] ;  /* 0x00187c0001027983 */ /* 0x001ee20000300800 */
[----:B------:R-:W-:-:S02]  /*50970*/  IADD3 R20, P5, R20, UR10, RZ ;  /* 0x0000000a14147c10 */ /* 0x000fc4000ffbe0ff */
[----:B------:R-:W-:Y:S02]  /*50980*/  IADD3.X R22, R22, UR7, RZ, P3, !PT ;  /* 0x0000000716167c10 */ /* 0x000fe40009ffe4ff */
[----:B------:R-:W-:Y:S01]  /*50990*/  IADD3 R21, P4, R21, UR10, RZ ;  /* 0x0000000a15157c10 */ /* 0x000fe2000ff9e0ff */
[----:B------:R-:W-:Y:S01]  /*509a0*/  STL [R1+0x188c], R20 ;  /* 0x00188c1401007387 */ /* 0x000fe20000100800 */
[----:B----4-:R-:W-:Y:S02]  /*509b0*/  IADD3 R0, P3, R0, UR10, RZ ;  /* 0x0000000a00007c10 */ /* 0x010fe4000ff7e0ff */
[----:B------:R-:W-:Y:S02]  /*509c0*/  IADD3.X R23, R23, UR7, RZ, P2, !PT ;  /* 0x0000000717177c10 */ /* 0x000fe400097fe4ff */
[----:B------:R-:W-:Y:S02]  /*509d0*/  IADD3 R15, P2, R15, UR10, RZ ;  /* 0x0000000a0f0f7c10 */ /* 0x000fe4000ff5e0ff */
[----:B------:R-:W-:Y:S01]  /*509e0*/  IADD3.X R14, R14, UR7, RZ, P1, !PT ;  /* 0x000000070e0e7c10 */ /* 0x000fe20008ffe4ff */
[----:B------:R0:W-:Y:S04]  /*509f0*/  STL [R1+0x1884], R0 ;  /* 0x0018840001007387 */ /* 0x0001e80000100800 */
[----:B------:R-:W-:Y:S01]  /*50a00*/  STL [R1+0x1888], R21 ;  /* 0x0018881501007387 */ /* 0x000fe20000100800 */
[----:B------:R-:W-:-:S02]  /*50a10*/  IADD3 R13, P1, R13, UR10, RZ ;  /* 0x0000000a0d0d7c10 */ /* 0x000fc4000ff3e0ff */
[----:B------:R-:W-:Y:S02]  /*50a20*/  IADD3.X R12, R12, UR7, RZ, P6, !PT ;  /* 0x000000070c0c7c10 */ /* 0x000fe4000b7fe4ff */
[----:B------:R-:W-:Y:S02]  /*50a30*/  IADD3 R28, P6, R28, UR10, RZ ;  /* 0x0000000a1c1c7c10 */ /* 0x000fe4000ffde0ff */
[----:B------:R-:W-:Y:S01]  /*50a40*/  IADD3.X R24, R24, UR7, RZ, P5, !PT ;  /* 0x0000000718187c10 */ /* 0x000fe2000affe4ff */
[----:B0-----:R-:W4:Y:S04]  /*50a50*/  LDL.LU R0, [R1+0x18b4] ;  /* 0x0018b40001007983 */ /* 0x001f280000300800 */
[----:B------:R-:W-:Y:S04]  /*50a60*/  STL [R1+0x184c], R22 ;  /* 0x00184c1601007387 */ /* 0x000fe80000100800 */
[----:B------:R-:W-:Y:S04]  /*50a70*/  STL [R1+0x1850], R23 ;  /* 0x0018501701007387 */ /* 0x000fe80000100800 */
[----:B------:R-:W-:Y:S04]  /*50a80*/  STL [R1+0x18a4], R15 ;  /* 0x0018a40f01007387 */ /* 0x000fe80000100800 */
[----:B------:R-:W-:Y:S04]  /*50a90*/  STL [R1+0x1860], R14 ;  /* 0x0018600e01007387 */ /* 0x000fe80000100800 */
[----:B------:R-:W-:Y:S01]  /*50aa0*/  STL [R1+0x18a0], R13 ;  /* 0x0018a00d01007387 */ /* 0x000fe20000100800 */
[----:B------:R-:W-:-:S03]  /*50ab0*/  IADD3 R29, P5, R29, UR10, RZ ;  /* 0x0000000a1d1d7c10 */ /* 0x000fc6000ffbe0ff */
[----:B------:R-:W-:Y:S04]  /*50ac0*/  STL [R1+0x1864], R12 ;  /* 0x0018640c01007387 */ /* 0x000fe80000100800 */
[----:B------:R-:W-:Y:S01]  /*50ad0*/  STL [R1+0x189c], R28 ;  /* 0x00189c1c01007387 */ /* 0x000fe20000100800 */
[----:B------:R-:W-:-:S03]  /*50ae0*/  IADD3.X R25, R25, UR7, RZ, P4, !PT ;  /* 0x0000000719197c10 */ /* 0x000fc6000a7fe4ff */
[----:B------:R-:W4:Y:S04]  /*50af0*/  LDL.LU R16, [R1+0x1880] ;  /* 0x0018800001107983 */ /* 0x000f280000300800 */
[----:B------:R-:W-:Y:S04]  /*50b00*/  STL [R1+0x1868], R24 ;  /* 0x0018681801007387 */ /* 0x000fe80000100800 */
[----:B------:R-:W4:Y:S04]  /*50b10*/  LDL.LU R17, [R1+0x18d4] ;  /* 0x0018d40001117983 */ /* 0x000f280000300800 */
[----:B------:R-:W-:Y:S04]  /*50b20*/  STL [R1+0x18bc], R29 ;  /* 0x0018bc1d01007387 */ /* 0x000fe80000100800 */
[----:B------:R-:W4:Y:S04]  /*50b30*/  LDL.LU R18, [R1+0x1890] ;  /* 0x0018900001127983 */ /* 0x000f280000300800 */
[----:B------:R0:W-:Y:S04]  /*50b40*/  STL [R1+0x1878], R25 ;  /* 0x0018781901007387 */ /* 0x0001e80000100800 */
[----:B------:R-:W4:Y:S04]  /*50b50*/  LDL.LU R19, [R1+0x18d0] ;  /* 0x0018d00001137983 */ /* 0x000f280000300800 */
[----:B0-----:R-:W4:Y:S04]  /*50b60*/  LDL.LU R25, [R1+0x1894] ;  /* 0x0018940001197983 */ /* 0x001f280000300800 */
[----:B------:R-:W4:Y:S04]  /*50b70*/  LDL.LU R26, [R1+0x18cc] ;  /* 0x0018cc00011a7983 */ /* 0x000f280000300800 */
[----:B------:R-:W4:Y:S04]  /*50b80*/  LDL.LU R27, [R1+0x1898] ;  /* 0x00189800011b7983 */ /* 0x000f280000300800 */
[----:B------:R-:W4:Y:S01]  /*50b90*/  LDL.LU R5, [R1+0x18e4] ;  /* 0x0018e40001057983 */ /* 0x000f220000300800 */
[----:B--2---:R-:W-:-:S05]  /*50ba0*/  IADD3 R3, P4, R3, UR10, RZ ;  /* 0x0000000a03037c10 */ /* 0x004fca000ff9e0ff */
        /* <DEDUP_REMOVED lines=10> */
[----:B------:R-:W2:Y:S01]  /*50c50*/  LDL.LU R22, [R1+0x1920] ;  /* 0x0019200001167983 */ /* 0x000ea20000300800 */
[----:B---3--:R-:W-:-:S05]  /*50c60*/  IADD3.X R2, R2, UR7, RZ, P3, !PT ;  /* 0x0000000702027c10 */ /* 0x008fca0009ffe4ff */
[----:B------:R0:W-:Y:S04]  /*50c70*/  STL [R1+0x187c], R2 ;  /* 0x00187c0201007387 */ /* 0x0001e80000100800 */
[----:B0-----:R-:W3:Y:S04]  /*50c80*/  LDL.LU R2, [R1+0x18c8] ;  /* 0x0018c80001027983 */ /* 0x001ee80000300800 */
[----:B------:R-:W3:Y:S04]  /*50c90*/  LDL.LU R23, [R1+0x1928] ;  /* 0x0019280001177983 */ /* 0x000ee80000300800 */
[----:B------:R-:W3:Y:S04]  /*50ca0*/  LDL.LU R15, [R1+0x18d8] ;  /* 0x0018d800010f7983 */ /* 0x000ee80000300800 */
[----:B------:R-:W3:Y:S01]  /*50cb0*/  LDL.LU R14, [R1+0x1930] ;  /* 0x00193000010e7983 */ /* 0x000ee20000300800 */
[----:B----4-:R-:W-:-:S05]  /*50cc0*/  IADD3 R0, P3, R0, UR10, RZ ;  /* 0x0000000a00007c10 */ /* 0x010fca000ff7e0ff */
[----:B------:R0:W-:Y:S04]  /*50cd0*/  STL [R1+0x18b4], R0 ;  /* 0x0018b40001007387 */ /* 0x0001e80000100800 */
[----:B------:R-:W4:Y:S04]  /*50ce0*/  LDL.LU R13, [R1+0x18dc] ;  /* 0x0018dc00010d7983 */ /* 0x000f280000300800 */
[----:B------:R-:W4:Y:S04]  /*50cf0*/  LDL.LU R12, [R1+0x1938] ;  /* 0x00193800010c7983 */ /* 0x000f280000300800 */
[----:B------:R-:W4:Y:S04]  /*50d00*/  LDL.LU R28, [R1+0x18ec] ;  /* 0x0018ec00011c7983 */ /* 0x000f280000300800 */
[----:B------:R-:W4:Y:S01]  /*50d10*/  LDL.LU R24, [R1+0x1940] ;  /* 0x0019400001187983 */ /* 0x000f220000300800 */
[----:B------:R-:W-:-:S03]  /*50d20*/  IADD3.X R16, R16, UR7, RZ, P2, !PT ;  /* 0x0000000710107c10 */ /* 0x000fc600097fe4ff */
[----:B------:R-:W4:Y:S01]  /*50d30*/  LDL.LU R29, [R1+0x18f0] ;  /* 0x0018f000011d7983 */ /* 0x000f220000300800 */
[----:B------:R-:W-:Y:S02]  /*50d40*/  IADD3 R17, P2, R17, UR10, RZ ;  /* 0x0000000a11117c10 */ /* 0x000fe4000ff5e0ff */
[----:B------:R-:W-:Y:S01]  /*50d50*/  IADD3.X R18, R18, UR7, RZ, P1, !PT ;  /* 0x0000000712127c10 */ /* 0x000fe20008ffe4ff */
[----:B0-----:R-:W4:Y:S04]  /*50d60*/  LDL.LU R0, [R1+0x1948] ;  /* 0x0019480001007983 */ /* 0x001f280000300800 */
[----:B------:R-:W-:Y:S04]  /*50d70*/  STL [R1+0x1880], R16 ;  /* 0x0018801001007387 */ /* 0x000fe80000100800 */
[----:B------:R-:W-:Y:S01]  /*50d80*/  STL [R1+0x18d4], R17 ;  /* 0x0018d41101007387 */ /* 0x000fe20000100800 */
[----:B------:R-:W-:-:S05]  /*50d90*/  IADD3.X R25, R25, UR7, RZ, P6, !PT ;  /* 0x0000000719197c10 */ /* 0x000fca000b7fe4ff */
[----:B------:R0:W-:Y:S04]  /*50da0*/  STL [R1+0x1894], R25 ;  /* 0x0018941901007387 */ /* 0x0001e80000100800 */
[----:B------:R-:W-:Y:S04]  /*50db0*/  STL [R1+0x1890], R18 ;  /* 0x0018901201007387 */ /* 0x000fe80000100800 */
[----:B0-----:R-:W4:Y:S01]  /*50dc0*/  LDL.LU R25, [R1+0x18f4] ;  /* 0x0018f40001197983 */ /* 0x001f220000300800 */
[----:B------:R-:W-:Y:S02]  /*50dd0*/  IADD3 R19, P1, R19, UR10, RZ ;  /* 0x0000000a13137c10 */ /* 0x000fe4000ff3e0ff */
[----:B------:R-:W-:-:S02]  /*50de0*/  IADD3 R26, P6, R26, UR10, RZ ;  /* 0x0000000a1a1a7c10 */ /* 0x000fc4000ffde0ff */
        /* <DEDUP_REMOVED lines=11> */
[----:B------:R-:W-:Y:S01]  /*50ea0*/  STL [R1+0x18a8], R6 ;  /* 0x0018a80601007387 */ /* 0x000fe20000100800 */
[----:B------:R-:W-:-:S03]  /*50eb0*/  IADD3.X R20, R20, UR7, RZ, P1, !PT ;  /* 0x0000000714147c10 */ /* 0x000fc60008ffe4ff */
[----:B------:R-:W-:Y:S01]  /*50ec0*/  STL [R1+0x18e0], R7 ;  /* 0x0018e00701007387 */ /* 0x000fe20000100800 */
[----:B------:R-:W-:Y:S02]  /*50ed0*/  IADD3 R11, P2, R11, UR10, RZ ;  /* 0x0000000a0b0b7c10 */ /* 0x000fe4000ff5e0ff */
[----:B------:R-:W-:Y:S01]  /*50ee0*/  IADD3 R3, P1, R3, UR10, RZ ;  /* 0x0000000a03037c10 */ /* 0x000fe2000ff3e0ff */
[----:B------:R-:W-:Y:S04]  /*50ef0*/  STL [R1+0x18ac], R8 ;  /* 0x0018ac0801007387 */ /* 0x000fe80000100800 */
[----:B------:R-:W-:Y:S04]  /*50f00*/  STL [R1+0x1908], R9 ;  /* 0x0019080901007387 */ /* 0x000fe80000100800 */
[----:B------:R-:W-:Y:S01]  /*50f10*/  STL [R1+0x18b0], R10 ;  /* 0x0018b00a01007387 */ /* 0x000fe20000100800 */
[----:B------:R-:W-:-:S03]  /*50f20*/  IADD3.X R21, R21, UR7, RZ, P6, !PT ;  /* 0x0000000715157c10 */ /* 0x000fc6000b7fe4ff */
[----:B------:R0:W-:Y:S04]  /*50f30*/  STL [R1+0x1918], R3 ;  /* 0x0019180301007387 */ /* 0x0001e80000100800 */
[----:B------:R-:W-:Y:S04]  /*50f40*/  STL [R1+0x1910], R11 ;  /* 0x0019100b01007387 */ /* 0x000fe80000100800 */
[----:B0-----:R-:W2:Y:S04]  /*50f50*/  LDL.LU R3, [R1+0x1950] ;  /* 0x0019500001037983 */ /* 0x001ea80000300800 */
[----:B------:R-:W-:Y:S01]  /*50f60*/  STL [R1+0x18c0], R20 ;  /* 0x0018c01401007387 */ /* 0x000fe20000100800 */
[----:B---3--:R-:W-:-:S05]  /*50f70*/  IADD3.X R2, R2, UR7, RZ, P5, !PT ;  /* 0x0000000702027c10 */ /* 0x008fca000affe4ff */
[----:B------:R0:W-:Y:S04]  /*50f80*/  STL [R1+0x18c8], R2 ;  /* 0x0018c80201007387 */ /* 0x0001e80000100800 */
[----:B------:R-:W-:Y:S04]  /*50f90*/  STL [R1+0x18c4], R21 ;  /* 0x0018c41501007387 */ /* 0x000fe80000100800 */
[----:B0-----:R-:W3:Y:S01]  /*50fa0*/  LDL.LU R2, [R1+0x18f8] ;  /* 0x0018f80001027983 */ /* 0x001ee20000300800 */
[----:B------:R-:W-:Y:S02]  /*50fb0*/  IADD3 R22, P6, R22, UR10, RZ ;  /* 0x0000000a16167c10 */ /* 0x000fe4000ffde0ff */
[----:B------:R-:W-:-:S02]  /*50fc0*/  IADD3 R23, P5, R23, UR10, RZ ;  /* 0x0000000a17177c10 */ /* 0x000fc4000ffbe0ff */
[----:B------:R-:W-:Y:S02]  /*50fd0*/  IADD3.X R15, R15, UR7, RZ, P4, !PT ;  /* 0x000000070f0f7c10 */ /* 0x000fe4000a7fe4ff */
[----:B------:R-:W-:Y:S01]  /*50fe0*/  IADD3 R14, P4, R14, UR10, RZ ;  /* 0x0000000a0e0e7c10 */ /* 0x000fe2000ff9e0ff */
[----:B------:R-:W-:Y:S01]  /*50ff0*/  STL [R1+0x1920], R22 ;  /* 0x0019201601007387 */ /* 0x000fe20000100800 */
[----:B----4-:R-:W-:Y:S02]  /*51000*/  IADD3.X R13, R13, UR7, RZ, P3, !PT ;  /* 0x000000070d0d7c10 */ /* 0x010fe40009ffe4ff */
[----:B------:R-:W-:Y:S01]  /*51010*/  IADD3 R12, P3, R12, UR10, RZ ;  /* 0x0000000a0c0c7c10 */ /* 0x000fe2000ff7e0ff */
[----:B------:R-:W-:Y:S01]  /*51020*/  STL [R1+0x1928], R23 ;  /* 0x0019281701007387 */ /* 0x000fe20000100800 */
[----:B------:R-:W-:-:S03]  /*51030*/  IADD3.X R28, R28, UR7, RZ, P2, !PT ;  /* 0x000000071c1c7c10 */ /* 0x000fc600097fe4ff */
[----:B------:R-:W-:Y:S04]  /*51040*/  STL [R1+0x18d8], R15 ;  /* 0x0018d80f01007387 */ /* 0x000fe80000100800 */
[----:B------:R-:W-:Y:S01]  /*51050*/  STL [R1+0x1930], R14 ;  /* 0x0019300e01007387 */ /* 0x000fe20000100800 */
[----:B------:R-:W-:-:S03]  /*51060*/  IADD3 R24, P2, R24, UR10, RZ ;  /* 0x0000000a18187c10 */ /* 0x000fc6000ff5e0ff */
[----:B------:R-:W-:Y:S01]  /*51070*/  STL [R1+0x18dc], R13 ;  /* 0x0018dc0d01007387 */ /* 0x000fe20000100800 */
[----:B------:R-:W-:-:S03]  /*51080*/  IADD3.X R29, R29, UR7, RZ, P1, !PT ;  /* 0x000000071d1d7c10 */ /* 0x000fc60008ffe4ff */
[----:B------:R-:W-:Y:S04]  /*51090*/  STL [R1+0x1938], R12 ;  /* 0x0019380c01007387 */ /* 0x000fe80000100800 */
[----:B------:R-:W-:Y:S01]  /*510a0*/  STL [R1+0x18ec], R28 ;  /* 0x0018ec1c01007387 */ /* 0x000fe20000100800 */
[----:B------:R-:W-:-:S03]  /*510b0*/  IADD3 R0, P1, R0, UR10, RZ ;  /* 0x0000000a00007c10 */ /* 0x000fc6000ff3e0ff */
        /* <DEDUP_REMOVED lines=11> */
[----:B------:R-:W-:-:S05]  /*51170*/  IADD3.X R25, R25, UR7, RZ, P6, !PT ;  /* 0x0000000719197c10 */ /* 0x000fca000b7fe4ff */
        /* <DEDUP_REMOVED lines=12> */
[----:B--2---:R-:W-:-:S05]  /*51240*/  IADD3 R3, P6, R3, UR10, RZ ;  /* 0x0000000a03037c10 */ /* 0x004fca000ffde0ff */
[----:B------:R1:W-:Y:S04]  /*51250*/  STL [R1+0x1950], R3 ;  /* 0x0019500301007387 */ /* 0x0003e80000100800 */
[----:B------:R-:W2:Y:S04]  /*51260*/  LDL.LU R14, [R1+0x1944] ;  /* 0x00194400010e7983 */ /* 0x000ea80000300800 */
[----:B------:R-:W2:Y:S04]  /*51270*/  LDL.LU R13, [R1+0x197c] ;  /* 0x00197c00010d7983 */ /* 0x000ea80000300800 */
[----:B------:R-:W2:Y:S01]  /*51280*/  LDL.LU R12, [R1+0x194c] ;  /* 0x00194c00010c7983 */ /* 0x000ea20000300800 */
[----:B---3--:R-:W-:-:S05]  /*51290*/  IADD3.X R2, R2, UR7, RZ, P5, !PT ;  /* 0x0000000702027c10 */ /* 0x008fca000affe4ff */
[----:B------:R3:W-:Y:S04]  /*512a0*/  STL [R1+0x18f8], R2 ;  /* 0x0018f80201007387 */ /* 0x0007e80000100800 */
[----:B------:R-:W2:Y:S04]  /*512b0*/  LDL.LU R28, [R1+0x16ec] ;  /* 0x0016ec00011c7983 */ /* 0x000ea80000300800 */
[----:B------:R-:W2:Y:S04]  /*512c0*/  LDL.LU R24, [R1+0x1954] ;  /* 0x0019540001187983 */ /* 0x000ea80000300800 */
[----:B------:R-:W2:Y:S04]  /*512d0*/  LDL.LU R29, [R1+0x16e4] ;  /* 0x0016e400011d7983 */ /* 0x000ea80000300800 */
[----:B0-----:R-:W2:Y:S04]  /*512e0*/  LDL.LU R25, [R1+0x195c] ;  /* 0x00195c0001197983 */ /* 0x001ea80000300800 */
[----:B-1----:R-:W2:Y:S04]  /*512f0*/  LDL.LU R3, [R1+0x16dc] ;  /* 0x0016dc0001037983 */ /* 0x002ea80000300800 */
[----:B---3--:R-:W3:Y:S01]  /*51300*/  LDL.LU R2, [R1+0x1964] ;  /* 0x0019640001027983 */ /* 0x008ee20000300800 */
[----:B----4-:R-:W-:-:S02]  /*51310*/  IADD3 R16, P5, R16, UR10, RZ ;  /* 0x0000000a10107c10 */ /* 0x010fc4000ffbe0ff */
        /* <DEDUP_REMOVED lines=10> */
[----:B------:R-:W-:Y:S01]  /*513c0*/  STL [R1+0x1960], R18 ;  /* 0x0019601201007387 */ /* 0x000fe20000100800 */
[----:B------:R-:W-:-:S02]  /*513d0*/  IADD3 R6, P1, R6, UR10, RZ ;  /* 0x0000000a06067c10 */ /* 0x000fc4000ff3e0ff */
[----:B------:R-:W-:Y:S01]  /*513e0*/  IADD3.X R7, R7, UR7, RZ, P6, !PT ;  /* 0x0000000707077c10 */ /* 0x000fe2000b7fe4ff */
[----:B0-----:R-:W4:Y:S04]  /*513f0*/  LDL.LU R0, [R1+0x16d4] ;  /* 0x0016d40001007983 */ /* 0x001f280000300800 */
[----:B------:R-:W-:Y:S04]  /*51400*/  STL [R1+0x1904], R19 ;  /* 0x0019041301007387 */ /* 0x000fe80000100800 */
[----:B------:R-:W-:Y:S01]  /*51410*/  STL [R1+0x190c], R26 ;  /* 0x00190c1a01007387 */ /* 0x000fe20000100800 */
[----:B------:R-:W-:-:S03]  /*51420*/  IADD3 R8, P6, R8, UR10, RZ ;  /* 0x0000000a08087c10 */ /* 0x000fc6000ffde0ff */
[----:B------:R-:W-:Y:S01]  /*51430*/  STL [R1+0x1970], R27 ;  /* 0x0019701b01007387 */ /* 0x000fe20000100800 */
[----:B------:R-:W-:-:S03]  /*51440*/  IADD3.X R9, R9, UR7, RZ, P5, !PT ;  /* 0x0000000709097c10 */ /* 0x000fc6000affe4ff */
[----:B------:R-:W-:Y:S01]  /*51450*/  STL [R1+0x1914], R5 ;  /* 0x0019140501007387 */ /* 0x000fe20000100800 */
[----:B------:R-:W-:-:S03]  /*51460*/  IADD3 R10, P5, R10, UR10, RZ ;  /* 0x0000000a0a0a7c10 */ /* 0x000fc6000ffbe0ff */
[----:B------:R-:W-:Y:S01]  /*51470*/  STL [R1+0x1978], R6 ;  /* 0x0019780601007387 */ /* 0x000fe20000100800 */
[----:B------:R-:W-:-:S03]  /*51480*/  IADD3.X R15, R15, UR7, RZ, P3, !PT ;  /* 0x000000070f0f7c10 */ /* 0x000fc60009ffe4ff */
[----:B------:R-:W-:Y:S04]  /*51490*/  STL [R1+0x191c], R7 ;  /* 0x00191c0701007387 */ /* 0x000fe80000100800 */
[----:B------:R-:W-:Y:S04]  /*514a0*/  STL [R1+0x1990], R8 ;  /* 0x0019900801007387 */ /* 0x000fe80000100800 */
[----:B------:R-:W-:Y:S04]  /*514b0*/  STL [R1+0x1924], R9 ;  /* 0x0019240901007387 */ /* 0x000fe80000100800 */
[----:B------:R-:W-:Y:S04]  /*514c0*/  STL [R1+0x198c], R10 ;  /* 0x00198c0a01007387 */ /* 0x000fe80000100800 */
[----:B------:R0:W-:Y:S02]  /*514d0*/  STL [R1+0x1934], R15 ;  /* 0x0019340f01007387 */ /* 0x0001e40000100800 */
[----:B0-----:R-:W0:Y:S01]  /*514e0*/  LDC R15, c[0x0][0x23c] ;  /* 0x00008f00ff0f7b82 */ /* 0x001e220000000800 */
[----:B------:R-:W-:-:S02]  /*514f0*/  IADD3.X R11, R11, UR7, RZ, P4, !PT ;  /* 0x000000070b0b7c10 */ /* 0x000fc4000a7fe4ff */
[----:B------:R-:W-:Y:S02]  /*51500*/  IADD3 R20, P4, R20, UR10, RZ ;  /* 0x0000000a14147c10 */ /* 0x000fe4000ff9e0ff */
[----:B------:R-:W-:Y:S02]  /*51510*/  IADD3 R21, P3, R21, UR10, RZ ;  /* 0x0000000a15157c10 */ /* 0x000fe4000ff7e0ff */
[----:B------:R-:W-:Y:S02]  /*51520*/  IADD3.X R22, R22, UR7, RZ, P2, !PT ;  /* 0x0000000716167c10 */ /* 0x000fe400097fe4ff */
[----:B------:R-:W-:Y:S01]  /*51530*/  IADD3 R23, P2, R23, UR10, RZ ;  /* 0x0000000a17177c10 */ /* 0x000fe2000ff5e0ff */
[----:B------:R-:W-:Y:S04]  /*51540*/  STL [R1+0x192c], R11 ;  /* 0x00192c0b01007387 */ /* 0x000fe80000100800 */
[----:B------:R-:W-:Y:S04]  /*51550*/  STL [R1+0x1988], R20 ;  /* 0x0019881401007387 */ /* 0x000fe80000100800 */
[----:B------:R-:W-:Y:S04]  /*51560*/  STL [R1+0x1984], R21 ;  /* 0x0019841501007387 */ /* 0x000fe80000100800 */
[----:B------:R-:W-:Y:S04]  /*51570*/  STL [R1+0x193c], R22 ;  /* 0x00193c1601007387 */ /* 0x000fe80000100800 */
[----:B------:R-:W-:Y:S01]  /*51580*/  STL [R1+0x1980], R23 ;  /* 0x0019801701007387 */ /* 0x000fe20000100800 */
[----:B0-----:R-:W-:-:S04]  /*51590*/  IMAD.SHL.U32 R5, R15, 0x80, RZ ;  /* 0x000000800f057824 */ /* 0x001fc800078e00ff */
[----:B------:R-:W-:Y:S01]  /*515a0*/  IMAD.SHL.U32 R5, R5, 0x2, RZ ;  /* 0x0000000205057824 */ /* 0x000fe200078e00ff */
[----:B--2---:R-:W-:Y:S02]  /*515b0*/  IADD3.X R14, R14, UR7, RZ, P1, !PT ;  /* 0x000000070e0e7c10 */ /* 0x004fe40008ffe4ff */
[----:B------:R-:W-:Y:S02]  /*515c0*/  IADD3 R13, P1, R13, UR10, RZ ;  /* 0x0000000a0d0d7c10 */ /* 0x000fe4000ff3e0ff */
[----:B------:R-:W-:Y:S01]  /*515d0*/  IADD3.X R12, R12, UR7, RZ, P6, !PT ;  /* 0x000000070c0c7c10 */ /* 0x000fe2000b7fe4ff */
[----:B------:R-:W-:Y:S04]  /*515e0*/  STL [R1+0x1944], R14 ;  /* 0x0019440e01007387 */ /* 0x000fe80000100800 */
[----:B------:R-:W-:Y:S04]  /*515f0*/  STL [R1+0x197c], R13 ;  /* 0x00197c0d01007387 */ /* 0x000fe80000100800 */
[----:B------:R-:W-:Y:S01]  /*51600*/  STL [R1+0x194c], R12 ;  /* 0x00194c0c01007387 */ /* 0x000fe20000100800 */
[----:B------:R-:W-:-:S02]  /*51610*/  IADD3 R28, P6, R28, R5, RZ ;  /* 0x000000051c1c7210 */ /* 0x000fc40007fde0ff */
[----:B------:R-:W-:Y:S02]  /*51620*/  IADD3.X R24, R24, UR7, RZ, P5, !PT ;  /* 0x0000000718187c10 */ /* 0x000fe4000affe4ff */
[----:B------:R-:W-:Y:S02]  /*51630*/  IADD3 R29, P5, R29, R5, RZ ;  /* 0x000000051d1d7210 */ /* 0x000fe40007fbe0ff */
[----:B------:R-:W-:Y:S01]  /*51640*/  IADD3.X R25, R25, UR7, RZ, P4, !PT ;  /* 0x0000000719197c10 */ /* 0x000fe2000a7fe4ff */
[----:B------:R-:W-:Y:S04]  /*51650*/  STL [R1+0x16ec], R28 ;  /* 0x0016ec1c01007387 */ /* 0x000fe80000100800 */
[----:B------:R-:W-:Y:S01]  /*51660*/  STL [R1+0x1954], R24 ;  /* 0x0019541801007387 */ /* 0x000fe20000100800 */
[----:B---3--:R-:W-:-:S03]  /*51670*/  IADD3.X R2, R2, UR7, RZ, P3, !PT ;  /* 0x0000000702027c10 */ /* 0x008fc60009ffe4ff */
[----:B------:R-:W-:Y:S04]  /*51680*/  STL [R1+0x16e4], R29 ;  /* 0x0016e41d01007387 */ /* 0x000fe80000100800 */
[----:B------:R0:W-:Y:S04]  /*51690*/  STL [R1+0x1964], R2 ;  /* 0x0019640201007387 */ /* 0x0001e80000100800 */
[----:B------:R-:W-:Y:S04]  /*516a0*/  STL [R1+0x195c], R25 ;  /* 0x00195c1901007387 */ /* 0x000fe80000100800 */
[----:B0-----:R-:W2:Y:S01]  /*516b0*/  LDL.LU R2, [R1+0x1974] ;  /* 0x0019740001027983 */ /* 0x001ea20000300800 */
[----:B------:R-:W-:-:S05]  /*516c0*/  IADD3 R3, P4, R3, R5, RZ ;  /* 0x0000000503037210 */ /* 0x000fca0007f9e0ff */
[----:B------:R-:W-:Y:S04]  /*516d0*/  STL [R1+0x16dc], R3 ;  /* 0x0016dc0301007387 */ /* 0x000fe80000100800 */
[----:B--2---:R0:W-:Y:S04]  /*516e0*/  STL [R1+0x1cf0], R2 ;  /* 0x001cf00201007387 */ /* 0x0041e80000100800 */
[----:B0-----:R-:W2:Y:S01]  /*516f0*/  LDL.LU R2, [R1+0x16cc] ;  /* 0x0016cc0001027983 */ /* 0x001ea20000300800 */
[----:B----4-:R-:W-:-:S03]  /*51700*/  IADD3 R0, P3, R0, R5, RZ ;  /* 0x0000000500007210 */ /* 0x010fc60007f7e0ff */
[----:B--2---:R0:W-:Y:S04]  /*51710*/  STL [R1+0x1cf4], R2 ;  /* 0x001cf40201007387 */ /* 0x0041e80000100800 */
[----:B0-----:R-:W2:Y:S04]  /*51720*/  LDL.LU R2, [R1+0x196c] ;  /* 0x00196c0001027983 */ /* 0x001ea80000300800 */
[----:B------:R-:W3:Y:S04]  /*51730*/  LDL.LU R4, [R1+0x16e8] ;  /* 0x0016e80001047983 */ /* 0x000ee80000300800 */
        /* <DEDUP_REMOVED lines=27> */
[----:B--2---:R-:W-:-:S05]  /*518f0*/  IADD3.X R2, R2, UR7, RZ, P2, !PT ;  /* 0x0000000702027c10 */ /* 0x004fca00097fe4ff */
[----:B------:R0:W-:Y:S04]  /*51900*/  STL [R1+0x196c], R2 ;  /* 0x00196c0201007387 */ /* 0x0001e80000100800 */
[----:B0-----:R-:W2:Y:S02]  /*51910*/  LDL.LU R2, [R1+0x1cf4] ;  /* 0x001cf40001027983 */ /* 0x001ea40000300800 */
[----:B--2---:R-:W-:-:S05]  /*51920*/  IADD3 R2, P2, R2, R5, RZ ;  /* 0x0000000502027210 */ /* 0x004fca0007f5e0ff */
[----:B------:R0:W-:Y:S04]  /*51930*/  STL [R1+0x16cc], R2 ;  /* 0x0016cc0201007387 */ /* 0x0001e80000100800 */
[----:B0-----:R-:W2:Y:S02]  /*51940*/  LDL.LU R2, [R1+0x1cf0] ;  /* 0x001cf00001027983 */ /* 0x001ea40000300800 */
[----:B--2---:R-:W-:-:S05]  /*51950*/  IADD3.X R2, R2, UR7, RZ, P1, !PT ;  /* 0x0000000702027c10 */ /* 0x004fca0008ffe4ff */
[----:B------:R0:W-:Y:S04]  /*51960*/  STL [R1+0x1974], R2 ;  /* 0x0019740201007387 */ /* 0x0001e80000100800 */
[----:B0-----:R-:W2:Y:S02]  /*51970*/  LDL.LU R2, [R1+0x1cec] ;  /* 0x001cec0001027983 */ /* 0x001ea40000300800 */
[----:B--2---:R-:W-:-:S05]  /*51980*/  IADD3 R2, P1, R2, R5, RZ ;  /* 0x0000000502027210 */ /* 0x004fca0007f3e0ff */
[----:B------:R0:W-:Y:S04]  /*51990*/  STL [R1+0x16c4], R2 ;  /* 0x0016c40201007387 */ /* 0x0001e80000100800 */
[----:B0-----:R-:W3:Y:S02]  /*519a0*/  LDL.LU R2, [R1+0x1ce8] ;  /* 0x001ce80001027983 */ /* 0x001ee40000300800 */
[--C-:B---3--:R-:W-:Y:S01]  /*519b0*/  IMAD.X R4, R4, 0x1, R2.reuse, P6 ;  /* 0x0000000104047824 */ /* 0x108fe200030e0602 */
[-C--:B----4-:R-:W-:Y:S01]  /*519c0*/  IADD3 R16, P6, R16, R5.reuse, RZ ;  /* 0x0000000510107210 */ /* 0x090fe20007fde0ff */
[--C-:B------:R-:W-:Y:S01]  /*519d0*/  IMAD.X R17, R17, 0x1, R2.reuse, P5 ;  /* 0x0000000111117824 */ /* 0x100fe200028e0602 */
[-C--:B------:R-:W-:Y:S01]  /*519e0*/  IADD3 R18, P5, R18, R5.reuse, RZ ;  /* 0x0000000512127210 */ /* 0x080fe20007fbe0ff */
[----:B------:R-:W-:Y:S01]  /*519f0*/  IMAD.X R19, R19, 0x1, R2, P4 ;  /* 0x0000000113137824 */ /* 0x000fe200020e0602 */
[----:B------:R-:W-:Y:S01]  /*51a00*/  STL [R1+0x16e8], R4 ;  /* 0x0016e80401007387 */ /* 0x000fe20000100800 */
[----:B------:R-:W-:-:S03]  /*51a10*/  IADD3 R26, P4, R26, R5, RZ ;  /* 0x000000051a1a7210 */ /* 0x000fc60007f9e0ff */
[----:B------:R-:W-:Y:S01]  /*51a20*/  STL [R1+0x16bc], R16 ;  /* 0x0016bc1001007387 */ /* 0x000fe20000100800 */
[----:B------:R-:W-:-:S03]  /*51a30*/  IMAD.X R27, R27, 0x1, R2, P3 ;  /* 0x000000011b1b7824 */ /* 0x000fc600018e0602 */
        /* <DEDUP_REMOVED lines=34> */
[----:B------:R-:W-:Y:S04]  /*51c60*/  STL [R1+0x1674], R13 ;  /* 0x0016740d01007387 */ /* 0x000fe80000100800 */
[----:B------:R-:W-:Y:S01]  /*51c70*/  STL [R1+0x1698], R12 ;  /* 0x0016980c01007387 */ /* 0x000fe20000100800 */
[----:B------:R-:W-:-:S03]  /*51c80*/  IMAD.X R25, R25, 0x1, R2, P6 ;  /* 0x0000000119197824 */ /* 0x000fc600030e0602 */
[----:B------:R-:W-:Y:S01]  /*51c90*/  STL [R1+0x166c], R28 ;  /* 0x00166c1c01007387 */ /* 0x000fe20000100800 */
[----:B------:R-:W-:-:S03]  /*51ca0*/  IADD3 R3, P6, R3, R5, RZ ;  /* 0x0000000503037210 */ /* 0x000fc60007fde0ff */
[----:B------:R-:W-:Y:S04]  /*51cb0*/  STL [R1+0x1690], R24 ;  /* 0x0016901801007387 */ /* 0x000fe80000100800 */
[----:B------:R-:W-:Y:S04]  /*51cc0*/  STL [R1+0x1664], R29 ;  /* 0x0016641d01007387 */ /* 0x000fe80000100800 */
[----:B------:R0:W-:Y:S01]  /*51cd0*/  STL [R1+0x1ce4], R2 ;  /* 0x001ce40201007387 */ /* 0x0001e20000100800 */
[----:B------:R-:W-:-:S03]  /*51ce0*/  IMAD.X R0, R0, 0x1, R2, P5 ;  /* 0x0000000100007824 */ /* 0x000fc600028e0602 */
[----:B------:R-:W-:Y:S04]  /*51cf0*/  STL [R1+0x1688], R25 ;  /* 0x0016881901007387 */ /* 0x000fe80000100800 */
[----:B0-----:R-:W2:Y:S04]  /*51d00*/  LDL.LU R2, [R1+0x1654] ;  /* 0x0016540001027983 */ /* 0x001ea80000300800 */
[----:B------:R-:W-:Y:S04]  /*51d10*/  STL [R1+0x165c], R3 ;  /* 0x00165c0301007387 */ /* 0x000fe80000100800 */
[----:B------:R-:W3:Y:S04]  /*51d20*/  LDL.LU R4, [R1+0x1644] ;  /* 0x0016440001047983 */ /* 0x000ee80000300800 */
[----:B------:R-:W-:Y:S04]  /*51d30*/  STL [R1+0x1680], R0 ;  /* 0x0016800001007387 */ /* 0x000fe80000100800 */
[----:B---3--:R0:W-:Y:S04]  /*51d40*/  STL [R1+0x1cd8], R4 ;  /* 0x001cd80401007387 */ /* 0x0081e80000100800 */
[----:B0-----:R-:W3:Y:S04]  /*51d50*/  LDL.LU R4, [R1+0x1670] ;  /* 0x0016700001047983 */ /* 0x001ee80000300800 */
[----:B---3--:R0:W-:Y:S04]  /*51d60*/  STL [R1+0x1cdc], R4 ;  /* 0x001cdc0401007387 */ /* 0x0081e80000100800 */
[----:B0-----:R-:W3:Y:S01]  /*51d70*/  LDL.LU R4, [R1+0x164c] ;  /* 0x00164c0001047983 */ /* 0x001ee20000300800 */
[----:B--2---:R-:W-:-:S03]  /*51d80*/  IADD3 R2, P5, R2, R5, RZ ;  /* 0x0000000502027210 */ /* 0x004fc60007fbe0ff */
[----:B---3--:R0:W-:Y:S04]  /*51d90*/  STL [R1+0x1ce0], R4 ;  /* 0x001ce00401007387 */ /* 0x0081e80000100800 */
        /* <DEDUP_REMOVED lines=28> */
[----:B0-----:R-:W2:Y:S02]  /*51f60*/  LDL.LU R2, [R1+0x1ce4] ;  /* 0x001ce40001027983 */ /* 0x001ea40000300800 */
[----:B--2---:R-:W-:-:S05]  /*51f70*/  IMAD.X R4, R4, 0x1, R2, P4 ;  /* 0x0000000104047824 */ /* 0x004fca00020e0602 */
[----:B------:R0:W-:Y:S04]  /*51f80*/  STL [R1+0x1678], R4 ;  /* 0x0016780401007387 */ /* 0x0001e80000100800 */
[----:B0-----:R-:W2:Y:S02]  /*51f90*/  LDL.LU R4, [R1+0x1ce0] ;  /* 0x001ce00001047983 */ /* 0x001ea40000300800 */
[----:B--2---:R-:W-:-:S05]  /*51fa0*/  IADD3 R4, P4, R4, R5, RZ ;  /* 0x0000000504047210 */ /* 0x004fca0007f9e0ff */
[----:B------:R0:W-:Y:S04]  /*51fb0*/  STL [R1+0x164c], R4 ;  /* 0x00164c0401007387 */ /* 0x0001e80000100800 */
[----:B0-----:R-:W2:Y:S02]  /*51fc0*/  LDL.LU R4, [R1+0x1cdc] ;  /* 0x001cdc0001047983 */ /* 0x001ea40000300800 */
[----:B--2---:R-:W-:-:S05]  /*51fd0*/  IMAD.X R4, R4, 0x1, R2, P3 ;  /* 0x0000000104047824 */ /* 0x004fca00018e0602 */
[----:B------:R0:W-:Y:S04]  /*51fe0*/  STL [R1+0x1670], R4 ;  /* 0x0016700401007387 */ /* 0x0001e80000100800 */
[----:B0-----:R-:W2:Y:S01]  /*51ff0*/  LDL.LU R4, [R1+0x1cd8] ;  /* 0x001cd80001047983 */ /* 0x001ea20000300800 */
[--C-:B---3--:R-:W-:Y:S01]  /*52000*/  IMAD.X R16, R16, 0x1, R2.reuse, P2 ;  /* 0x0000000110107824 */ /* 0x108fe200010e0602 */
[-C--:B----4-:R-:W-:Y:S01]  /*52010*/  IADD3 R17, P2, R17, R5.reuse, RZ ;  /* 0x0000000511117210 */ /* 0x090fe20007f5e0ff */
[--C-:B------:R-:W-:Y:S01]  /*52020*/  IMAD.X R18, R18, 0x1, R2.reuse, P1 ;  /* 0x0000000112127824 */ /* 0x100fe200008e0602 */
[-C--:B------:R-:W-:Y:S01]  /*52030*/  IADD3 R19, P1, R19, R5.reuse, RZ ;  /* 0x0000000513137210 */ /* 0x080fe20007f3e0ff */
        /* <DEDUP_REMOVED lines=16> */
[----:B------:R-:W-:Y:S01]  /*52140*/  IMAD.X R3, R3, 0x1, R2, P2 ;  /* 0x0000000103037824 */ /* 0x000fe200010e0602 */
[----:B------:R-:W-:-:S02]  /*52150*/  IADD3 R0, P2, R0, R5, RZ ;  /* 0x0000000500007210 */ /* 0x000fc40007f5e0ff */
[----:B--2---:R-:W-:-:S05]  /*52160*/  IADD3 R4, P3, R4, R5, RZ ;  /* 0x0000000504047210 */ /* 0x004fca0007f7e0ff */
[----:B------:R-:W-:Y:S04]  /*52170*/  STL [R1+0x1644], R4 ;  /* 0x0016440401007387 */ /* 0x000fe80000100800 */
[----:B------:R-:W-:Y:S04]  /*52180*/  STL [R1+0x1668], R16 ;  /* 0x0016681001007387 */ /* 0x000fe80000100800 */
[----:B------:R-:W-:Y:S04]  /*52190*/  STL [R1+0x163c], R17 ;  /* 0x00163c1101007387 */ /* 0x000fe80000100800 */
[----:B------:R-:W-:Y:S04]  /*521a0*/  STL [R1+0x1660], R18 ;  /* 0x0016601201007387 */ /* 0x000fe80000100800 */
[----:B------:R-:W-:Y:S04]  /*521b0*/  STL [R1+0x1634], R19 ;  /* 0x0016341301007387 */ /* 0x000fe80000100800 */
[----:B------:R-:W-:Y:S04]  /*521c0*/  STL [R1+0x1658], R26 ;  /* 0x0016581a01007387 */ /* 0x000fe80000100800 */
[----:B------:R-:W-:Y:S01]  /*521d0*/  STL [R1+0x162c], R27 ;  /* 0x00162c1b01007387 */ /* 0x000fe20000100800 */
[----:B------:R-:W-:-:S03]  /*521e0*/  IMAD.X R10, R10, 0x1, R2, P3 ;  /* 0x000000010a0a7824 */ /* 0x000fc600018e0602 */
[----:B------:R-:W-:Y:S01]  /*521f0*/  STL [R1+0x1650], R6 ;  /* 0x0016500601007387 */ /* 0x000fe20000100800 */
[----:B------:R-:W-:-:S03]  /*52200*/  IADD3 R11, P3, R11, R5, RZ ;  /* 0x000000050b0b7210 */ /* 0x000fc60007f7e0ff */
        /* <DEDUP_REMOVED lines=12> */
[----:B------:R-:W-:Y:S04]  /*522d0*/  STL [R1+0x1620], R13 ;  /* 0x0016200d01007387 */ /* 0x000fe80000100800 */
[----:B------:R-:W-:Y:S01]  /*522e0*/  STL [R1+0x15f4], R12 ;  /* 0x0015f40c01007387 */ /* 0x000fe20000100800 */
[----:B------:R-:W-:-:S03]  /*522f0*/  IADD3 R25, P3, R25, R5, RZ ;  /* 0x0000000519197210 */ /* 0x000fc60007f7e0ff */
[----:B------:R-:W-:Y:S04]  /*52300*/  STL [R1+0x1618], R28 ;  /* 0x0016181c01007387 */ /* 0x000fe80000100800 */
[----:B------:R-:W-:Y:S04]  /*52310*/  STL [R1+0x15ec], R24 ;  /* 0x0015ec1801007387 */ /* 0x000fe80000100800 */
[----:B------:R-:W-:Y:S04]  /*52320*/  STL [R1+0x1610], R29 ;  /* 0x0016101d01007387 */ /* 0x000fe80000100800 */
[----:B------:R0:W-:Y:S04]  /*52330*/  STL [R1+0x1cd4], R5 ;  /* 0x001cd40501007387 */ /* 0x0001e80000100800 */
        /* <DEDUP_REMOVED lines=9> */
[----:B--2---:R-:W-:-:S03]  /*523d0*/  IMAD.X R5, R5, 0x1, R2, P1 ;  /* 0x0000000105057824 */ /* 0x004fc600008e0602 */
[----:B---3--:R0:W-:Y:S04]  /*523e0*/  STL [R1+0x1cd0], R4 ;  /* 0x001cd00401007387 */ /* 0x0081e80000100800 */
[----:B0-----:R-:W2:Y:S04]  /*523f0*/  LDL.LU R4, [R1+0x15d4] ;  /* 0x0015d40001047983 */ /* 0x001ea80000300800 */
[----:B------:R-:W3:Y:S04]  /*52400*/  LDL.LU R16, [R1+0x15c4] ;  /* 0x0015c40001107983 */ /* 0x000ee80000300800 */
        /* <DEDUP_REMOVED lines=25> */
[----:B------:R0:W-:Y:S04]  /*525a0*/  STL [R1+0x1600], R5 ;  /* 0x0016000501007387 */ /* 0x0001e80000100800 */
[----:B0-----:R-:W2:Y:S02]  /*525b0*/  LDL.LU R5, [R1+0x1cd4] ;  /* 0x001cd40001057983 */ /* 0x001ea40000300800 */
[----:B--2---:R-:W-:-:S05]  /*525c0*/  IADD3 R4, P1, R4, R5, RZ ;  /* 0x0000000504047210 */ /* 0x004fca0007f3e0ff */
[----:B------:R0:W-:Y:S04]  /*525d0*/  STL [R1+0x15d4], R4 ;  /* 0x0015d40401007387 */ /* 0x0001e80000100800 */
[----:B0-----:R-:W2:Y:S02]  /*525e0*/  LDL.LU R4, [R1+0x1cd0] ;  /* 0x001cd00001047983 */ /* 0x001ea40000300800 */
[----:B--2---:R-:W-:-:S05]  /*525f0*/  IMAD.X R4, R4, 0x1, R2, P6 ;  /* 0x0000000104047824 */ /* 0x004fca00030e0602 */
[----:B------:R0:W-:Y:S04]  /*52600*/  STL [R1+0x15f8], R4 ;  /* 0x0015f80401007387 */ /* 0x0001e80000100800 */
[----:B0-----:R-:W2:Y:S02]  /*52610*/  LDL.LU R4, [R1+0x1ccc] ;  /* 0x001ccc0001047983 */ /* 0x001ea40000300800 */
[----:B--2---:R-:W-:-:S05]  /*52620*/  IADD3 R4, P6, R4, R5, RZ ;  /* 0x0000000504047210 */ /* 0x004fca0007fde0ff */
[----:B------:R0:W-:Y:S04]  /*52630*/  STL [R1+0x15cc], R4 ;  /* 0x0015cc0401007387 */ /* 0x0001e80000100800 */
[----:B0-----:R-:W2:Y:S01]  /*52640*/  LDL.LU R4, [R1+0x1cc8] ;  /* 0x001cc80001047983 */ /* 0x001ea20000300800 */
[--C-:B----4-:R-:W-:Y:S01]  /*52650*/  IMAD.X R17, R17, 0x1, R2.reuse, P4 ;  /* 0x0000000111117824 */ /* 0x110fe200020e0602 */
[-C--:B---3--:R-:W-:Y:S01]  /*52660*/  IADD3 R18, P4, R18, R5.reuse, RZ ;  /* 0x0000000512127210 */ /* 0x088fe20007f9e0ff */
        /* <DEDUP_REMOVED lines=17> */
[----:B------:R-:W-:Y:S01]  /*52780*/  IADD3 R29, P6, R29, R5, RZ ;  /* 0x000000051d1d7210 */ /* 0x000fe20007fde0ff */
[----:B------:R-:W-:-:S02]  /*52790*/  IMAD.X R0, R0, 0x1, R2, P4 ;  /* 0x0000000100007824 */ /* 0x000fc400020e0602 */
[----:B--2---:R-:W-:Y:S01]  /*527a0*/  IMAD.X R4, R4, 0x1, R2, P5 ;  /* 0x0000000104047824 */ /* 0x004fe200028e0602 */
[----:B------:R-:W-:-:S04]  /*527b0*/  IADD3 R16, P5, R16, R5, RZ ;  /* 0x0000000510107210 */ /* 0x000fc80007fbe0ff */
        /* <DEDUP_REMOVED lines=2955> */
[----:B0-----:R-:W2:Y:S04]  /*5e070*/  LDL.LU R23, [R1+0x1700] ;  /* 0x0017000001177983 */ /* 0x001ea80000300800 */
[----:B------:R-:W-:Y:S04]  /*5e080*/  STL [R1+0x172c], R25 ;  /* 0x00172c1901007387 */ /* 0x000fe80000100800 */
[----:B------:R-:W3:Y:S01]  /*5e090*/  LDL.LU R4, [R1+0x1710] ;  /* 0x0017100001047983 */ /* 0x000ee20000300800 */
[----:B------:R-:W-:Y:S01]  /*5e0a0*/  IMAD.X R3, R3, 0x1, R2, P5 ;  /* 0x0000000103037824 */ /* 0x000fe200028e0602 */
[----:B------:R-:W-:-:S04]  /*5e0b0*/  IADD3 R0, P5, R0, R5, RZ ;  /* 0x0000000500007210 */ /* 0x000fc80007fbe0ff */
[----:B------:R-:W-:Y:S04]  /*5e0c0*/  STL [R1+0x16f8], R3 ;  /* 0x0016f80301007387 */ /* 0x000fe80000100800 */
[----:B---3--:R0:W-:Y:S04]  /*5e0d0*/  STL [R1+0x1aec], R4 ;  /* 0x001aec0401007387 */ /* 0x0081e80000100800 */
[----:B------:R-:W-:Y:S04]  /*5e0e0*/  STL [R1+0x1734], R0 ;  /* 0x0017340001007387 */ /* 0x000fe80000100800 */
        /* <DEDUP_REMOVED lines=32> */
[----:B0-----:R-:W3:Y:S01]  /*5e2f0*/  LDL.LU R23, [R1+0x18e8] ;  /* 0x0018e80001177983 */ /* 0x001ee20000300800 */
        /* <DEDUP_REMOVED lines=19> */
[----:B--2---:R-:W-:Y:S01]  /*5e430*/  IMAD.X R4, R4, 0x1, R2, P2 ;  /* 0x0000000104047824 */ /* 0x004fe200010e0602 */
[----:B------:R-:W-:-:S04]  /*5e440*/  IADD3 R8, P2, R8, R5, RZ ;  /* 0x0000000508087210 */ /* 0x000fc80007f5e0ff */
[----:B------:R0:W-:Y:S04]  /*5e450*/  STL [R1+0x1710], R4 ;  /* 0x0017100401007387 */ /* 0x0001e80000100800 */
[----:B0-----:R0:W5:Y:S04]  /*5e460*/  LDL.LU R4, [R1+0x1ae8] ;  /* 0x001ae80001047983 */ /* 0x0011680000300800 */
[----:B------:R1:W-:Y:S04]  /*5e470*/  STL [R1+0x174c], R8 ;  /* 0x00174c0801007387 */ /* 0x0003e80000100800 */
[----:B-1----:R0:W5:Y:S04]  /*5e480*/  LDL.LU R8, [R1+0x1ae4] ;  /* 0x001ae40001087983 */ /* 0x0021680000300800 */
        /* <DEDUP_REMOVED lines=19> */
[----:B-1----:R-:W2:Y:S01]  /*5e5c0*/  LDL.LU R0, [R1+0x1abc] ;  /* 0x001abc0001007983 */ /* 0x002ea20000300800 */
[--C-:B------:R-:W-:Y:S01]  /*5e5d0*/  IMAD.X R16, R16, 0x1, R2.reuse, P2 ;  /* 0x0000000110107824 */ /* 0x100fe200010e0602 */
[-C--:B------:R-:W-:Y:S01]  /*5e5e0*/  IADD3 R17, P2, R17, R5.reuse, RZ ;  /* 0x0000000511117210 */ /* 0x080fe20007f5e0ff */
        /* <DEDUP_REMOVED lines=12> */
[----:B------:R-:W-:-:S03]  /*5e6b0*/  IADD3 R10, P4, R10, UR10, RZ ;  /* 0x0000000a0a0a7c10 */ /* 0x000fc6000ff9e0ff */
[----:B------:R-:W-:Y:S04]  /*5e6c0*/  STL [R1+0x178c], R27 ;  /* 0x00178c1b01007387 */ /* 0x000fe80000100800 */
[----:B------:R-:W-:Y:S04]  /*5e6d0*/  STL [R1+0x1758], R6 ;  /* 0x0017580601007387 */ /* 0x000fe80000100800 */
[----:B------:R-:W-:Y:S04]  /*5e6e0*/  STL [R1+0x1790], R7 ;  /* 0x0017900701007387 */ /* 0x000fe80000100800 */
[----:B------:R-:W-:Y:S04]  /*5e6f0*/  STL [R1+0x1760], R9 ;  /* 0x0017600901007387 */ /* 0x000fe80000100800 */
[----:B------:R-:W-:Y:S01]  /*5e700*/  STL [R1+0x1900], R10 ;  /* 0x0019000a01007387 */ /* 0x000fe20000100800 */
[----:B------:R-:W-:-:S02]  /*5e710*/  IMAD.X R11, R11, 0x1, R2, P3 ;  /* 0x000000010b0b7824 */ /* 0x000fc400018e0602 */
[--C-:B------:R-:W-:Y:S01]  /*5e720*/  IMAD.X R20, R20, 0x1, R2.reuse, P2 ;  /* 0x0000000114147824 */ /* 0x100fe200010e0602 */
[----:B------:R-:W-:Y:S01]  /*5e730*/  IADD3.X R23, R23, UR7, RZ, P4, !PT ;  /* 0x0000000717177c10 */ /* 0x000fe2000a7fe4ff */
[--C-:B------:R-:W-:Y:S02]  /*5e740*/  IMAD.X R21, R21, 0x1, R2.reuse, P6 ;  /* 0x0000000115157824 */ /* 0x100fe400030e0602 */
[--C-:B------:R-:W-:Y:S02]  /*5e750*/  IMAD.X R22, R22, 0x1, R2.reuse, P5 ;  /* 0x0000000116167824 */ /* 0x100fe400028e0602 */
[----:B--2---:R-:W-:-:S05]  /*5e760*/  IMAD.X R0, R0, 0x1, R2, P1 ;  /* 0x0000000100007824 */ /* 0x004fca00008e0602 */
[----:B------:R1:W-:Y:S02]  /*5e770*/  STL [R1+0x1778], R0 ;  /* 0x0017780001007387 */ /* 0x0003e40000100800 */
[----:B-1----:R-:W1:Y:S02]  /*5e780*/  S2R R0, SR_TID.X ;  /* 0x0000000000007919 */ /* 0x002e640000002100 */
[----:B------:R0:W-:Y:S04]  /*5e790*/  STL [R1+0x1768], R11 ;  /* 0x0017680b01007387 */ /* 0x0001e80000100800 */
[----:B------:R0:W-:Y:S04]  /*5e7a0*/  STL [R1+0x1770], R20 ;  /* 0x0017701401007387 */ /* 0x0001e80000100800 */
[----:B------:R0:W-:Y:S04]  /*5e7b0*/  STL [R1+0x18e8], R23 ;  /* 0x0018e81701007387 */ /* 0x0001e80000100800 */
[----:B------:R0:W-:Y:S04]  /*5e7c0*/  STL [R1+0x1780], R21 ;  /* 0x0017801501007387 */ /* 0x0001e80000100800 */
[----:B------:R0:W-:Y:S01]  /*5e7d0*/  STL [R1+0x1788], R22 ;  /* 0x0017881601007387 */ /* 0x0001e20000100800 */
[----:B-1----:R-:W-:-:S05]  /*5e7e0*/  LOP3.LUT R0, R0, 0x3f, RZ, 0xc0, !PT ;  /* 0x0000003f00007812 */ /* 0x002fca00078ec0ff */
[----:B------:R-:W-:Y:S01]  /*5e7f0*/  IMAD.SHL.U32 R0, R0, 0x2, RZ ;  /* 0x0000000200007824 */ /* 0x000fe200078e00ff */
[----:B0-----:R-:W-:Y:S06]  /*5e800*/  @P0 BRA `(.L_x_2) ;  /* 0xfffffc5c00a40947 */ /* 0x001fec000383ffff */
[----:B------:R-:W2:Y:S04]  /*5e810*/  LDL.LU R0, [R1+0x344] ;  /* 0x0003440001007983 */ /* 0x000ea80000300800 */
[----:B--2---:R0:W-:Y:S04]  /*5e820*/  STL [R1+0x1b68], R0 ;  /* 0x001b680001007387 */ /* 0x0041e80000100800 */
[----:B0-----:R-:W2:Y:S04]  /*5e830*/  LDL.LU R0, [R1+0x3e8] ;  /* 0x0003e80001007983 */ /* 0x001ea80000300800 */
        /* <DEDUP_REMOVED lines=25> */
[----:B------:R-:W2:Y:S01]  /*5e9d0*/  LDL.LU R2, [R1+0x354] ;  /* 0x0003540001027983 */ /* 0x000ea20000300800 */
[----:B0----5:R-:W-:-:S03]  /*5e9e0*/  IMAD.MOV.U32 R0, RZ, RZ, R8 ;  /* 0x000000ffff007224 */ /* 0x021fc600078e0008 */
        /* <DEDUP_REMOVED lines=25> */
[----:B------:R-:W2:Y:S04]  /*5eb80*/  LDL.LU R16, [R1+0x340] ;  /* 0x0003400001107983 */ /* 0x000ea80000300800 */
[----:B------:R-:W2:Y:S04]  /*5eb90*/  LDL.LU R17, [R1+0x350] ;  /* 0x0003500001117983 */ /* 0x000ea80000300800 */
[----:B------:R-:W3:Y:S01]  /*5eba0*/  LDL.LU R18, [R1+0x40c] ;  /* 0x00040c0001127983 */ /* 0x000ee20000300800 */
[----:B0-----:R-:W-:-:S03]  /*5ebb0*/  IMAD.MOV.U32 R2, RZ, RZ, R4 ;  /* 0x000000ffff027224 */ /* 0x001fc600078e0004 */
        /* <DEDUP_REMOVED lines=16> */
[----:B0-----:R-:W2:Y:S04]  /*5ecc0*/  LDL.LU R15, [R1+0x358] ;  /* 0x00035800010f7983 */ /* 0x001ea80000300800 */
[----:B------:R0:W-:Y:S04]  /*5ecd0*/  STL [R1+0x1ae4], R14 ;  /* 0x001ae40e01007387 */ /* 0x0001e80000100800 */
[----:B0-----:R-:W2:Y:S04]  /*5ece0*/  LDL.LU R14, [R1+0x348] ;  /* 0x00034800010e7983 */ /* 0x001ea80000300800 */
[----:B------:R0:W-:Y:S01]  /*5ecf0*/  STL [R1+0x1ae0], R13 ;  /* 0x001ae00d01007387 */ /* 0x0001e20000100800 */
[----:B------:R-:W-:-:S03]  /*5ed00*/  F2FP.F16.F32.PACK_AB R0, R2, R0 ;  /* 0x000000000200723e */ /* 0x000fc600000000ff */
[----:B0-----:R-:W3:Y:S04]  /*5ed10*/  LDL.LU R13, [R1+0x35c] ;  /* 0x00035c00010d7983 */ /* 0x001ee80000300800 */
[----:B------:R0:W-:Y:S04]  /*5ed20*/  STL [R1+0x1adc], R12 ;  /* 0x001adc0c01007387 */ /* 0x0001e80000100800 */
[----:B0-----:R-:W3:Y:S04]  /*5ed30*/  LDL.LU R12, [R1+0x34c] ;  /* 0x00034c00010c7983 */ /* 0x001ee80000300800 */
[----:B------:R0:W-:Y:S04]  /*5ed40*/  STL [R1+0x1acc], R29 ;  /* 0x001acc1d01007387 */ /* 0x0001e80000100800 */
[----:B0-----:R-:W4:Y:S04]  /*5ed50*/  LDL.LU R29, [R1+0x3c0] ;  /* 0x0003c000011d7983 */ /* 0x001f280000300800 */
[----:B------:R0:W-:Y:S04]  /*5ed60*/  STL [R1+0x1ac8], R25 ;  /* 0x001ac81901007387 */ /* 0x0001e80000100800 */
[----:B0-----:R-:W4:Y:S04]  /*5ed70*/  LDL.LU R25, [R1+0x3e0] ;  /* 0x0003e00001197983 */ /* 0x001f280000300800 */
[----:B------:R0:W-:Y:S04]  /*5ed80*/  STL [R1+0x1ac4], R28 ;  /* 0x001ac41c01007387 */ /* 0x0001e80000100800 */
[----:B0-----:R-:W2:Y:S04]  /*5ed90*/  LDL.LU R28, [R1+0x3c4] ;  /* 0x0003c400011c7983 */ /* 0x001ea80000300800 */
[----:B------:R0:W-:Y:S04]  /*5eda0*/  STL [R1+0x1ac0], R24 ;  /* 0x001ac01801007387 */ /* 0x0001e80000100800 */
[----:B0-----:R-:W2:Y:S04]  /*5edb0*/  LDL.LU R24, [R1+0x3e4] ;  /* 0x0003e40001187983 */ /* 0x001ea80000300800 */
[----:B------:R0:W-:Y:S04]  /*5edc0*/  STL [R1+0x1abc], R3 ;  /* 0x001abc0301007387 */ /* 0x0001e80000100800 */
[----:B0-----:R-:W3:Y:S04]  /*5edd0*/  LDL.LU R3, [R1+0x3c8] ;  /* 0x0003c80001037983 */ /* 0x001ee80000300800 */
[----:B------:R-:W4:Y:S04]  /*5ede0*/  LDL.LU R2, [R1+0x1bd0] ;  /* 0x001bd00001027983 */ /* 0x000f280000300800 */
[----:B------:R0:W-:Y:S04]  /*5edf0*/  STL [R1+0x9c], R0 ;  /* 0x00009c0001007387 */ /* 0x0001e80000100800 */
[----:B0-----:R-:W4:Y:S02]  /*5ee00*/  LDL.LU R0, [R1+0x1bcc] ;  /* 0x001bcc0001007983 */ /* 0x001f240000300800 */
[----:B----4-:R-:W-:-:S02]  /*5ee10*/  F2FP.F16.F32.PACK_AB R0, R2, R0 ;  /* 0x000000000200723e */ /* 0x010fc400000000ff */
        /* <DEDUP_REMOVED lines=46> */
[----:B0-----:R-:W3:Y:S01]  /*5f100*/  LDL.LU R0, [R1+0x1b6c] ;  /* 0x001b6c0001007983 */ /* 0x001ee20000300800 */
[----:B--2---:R-:W-:Y:S02]  /*5f110*/  F2FP.F16.F32.PACK_AB R28, R24, R28 ;  /* 0x0000001c181c723e */ /* 0x004fe400000000ff */
[----:B------:R-:W-:-:S02]  /*5f120*/  F2FP.F16.F32.PACK_AB R24, R25, R29 ;  /* 0x0000001d1918723e */ /* 0x000fc400000000ff */
[----:B---3--:R-:W-:Y:S02]  /*5f130*/  F2FP.F16.F32.PACK_AB R3, R0, R3 ;  /* 0x000000030003723e */ /* 0x008fe400000000ff */
[----:B------:R-:W4:Y:S04]  /*5f140*/  LDL.LU R0, [R1+0x1b68] ;  /* 0x001b680001007983 */ /* 0x000f280000300800 */
[----:B------:R0:W-:Y:S04]  /*5f150*/  STL [R1+0x68], R3 ;  /* 0x0000680301007387 */ /* 0x0001e80000100800 */
[----:B------:R-:W-:Y:S01]  /*5f160*/  STL [R1+0x64], R28 ;  /* 0x0000641c01007387 */ /* 0x000fe20000100800 */
[----:B0-----:R-:W-:-:S03]  /*5f170*/  F2FP.F16.F32.PACK_AB R3, R12, R13 ;  /* 0x0000000d0c03723e */ /* 0x001fc600000000ff */
[----:B------:R-:W-:Y:S01]  /*5f180*/  STL [R1+0x60], R24 ;  /* 0x0000601801007387 */ /* 0x000fe20000100800 */
[----:B------:R-:W-:-:S03]  /*5f190*/  F2FP.F16.F32.PACK_AB R12, R14, R15 ;  /* 0x0000000f0e0c723e */ /* 0x000fc600000000ff */
[----:B------:R0:W-:Y:S04]  /*5f1a0*/  STL [R1+0x5c], R3 ;  /* 0x00005c0301007387 */ /* 0x0001e80000100800 */
[----:B------:R-:W-:Y:S01]  /*5f1b0*/  STL [R1+0x58], R12 ;  /* 0x0000580c01007387 */ /* 0x000fe20000100800 */
[----:B0-----:R-:W-:Y:S02]  /*5f1c0*/  F2FP.F16.F32.PACK_AB R3, R16, R17 ;  /* 0x000000111003723e */ /* 0x001fe400000000ff */
[----:B----4-:R-:W-:Y:S02]  /*5f1d0*/  F2FP.F16.F32.PACK_AB R0, R0, R2 ;  /* 0x000000020000723e */ /* 0x010fe400000000ff */
[----:B------:R-:W-:-:S03]  /*5f1e0*/  F2FP.F16.F32.PACK_AB R2, R18, R19 ;  /* 0x000000131202723e */ /* 0x000fc600000000ff */
[----:B------:R0:W-:Y:S04]  /*5f1f0*/  STL [R1+0x54], R0 ;  /* 0x0000540001007387 */ /* 0x0001e80000100800 */
[----:B------:R1:W-:Y:S01]  /*5f200*/  STL [R1+0x50], R3 ;  /* 0x0000500301007387 */ /* 0x0003e20000100800 */
[----:B0-----:R-:W-:-:S03]  /*5f210*/  F2FP.F16.F32.PACK_AB R0, R26, R27 ;  /* 0x0000001b1a00723e */ /* 0x001fc600000000ff */
[----:B------:R0:W-:Y:S01]  /*5f220*/  STL [R1+0x4c], R2 ;  /* 0x00004c0201007387 */ /* 0x0001e20000100800 */
[----:B-1----:R-:W-:-:S03]  /*5f230*/  F2FP.F16.F32.PACK_AB R3, R4, R5 ;  /* 0x000000050403723e */ /* 0x002fc600000000ff */
[----:B------:R1:W-:Y:S04]  /*5f240*/  STL [R1+0x48], R0 ;  /* 0x0000480001007387 */ /* 0x0003e80000100800 */
[----:B------:R2:W-:Y:S01]  /*5f250*/  STL [R1+0x44], R3 ;  /* 0x0000440301007387 */ /* 0x0005e20000100800 */
[----:B0-----:R-:W-:Y:S02]  /*5f260*/  F2FP.F16.F32.PACK_AB R2, R6, R7 ;  /* 0x000000070602723e */ /* 0x001fe400000000ff */
[----:B-1----:R-:W-:-:S03]  /*5f270*/  F2FP.F16.F32.PACK_AB R0, R8, R9 ;  /* 0x000000090800723e */ /* 0x002fc600000000ff */
[----:B------:R0:W-:Y:S01]  /*5f280*/  STL [R1+0x40], R2 ;  /* 0x0000400201007387 */ /* 0x0001e20000100800 */
[----:B--2---:R-:W-:-:S03]  /*5f290*/  F2FP.F16.F32.PACK_AB R3, R10, R11 ;  /* 0x0000000b0a03723e */ /* 0x004fc600000000ff */
[----:B------:R1:W-:Y:S04]  /*5f2a0*/  STL [R1+0x3c], R0 ;  /* 0x00003c0001007387 */ /* 0x0003e80000100800 */
[----:B------:R-:W-:Y:S04]  /*5f2b0*/  STL [R1+0x38], R3 ;  /* 0x0000380301007387 */ /* 0x000fe80000100800 */
[----:B------:R-:W2:Y:S01]  /*5f2c0*/  LDL.LU R7, [R1+0x3fc] ;  /* 0x0003fc0001077983 */ /* 0x000ea20000300800 */
[----:B0-----:R-:W-:Y:S02]  /*5f2d0*/  F2FP.F16.F32.PACK_AB R2, R20, R21 ;  /* 0x000000151402723e */ /* 0x001fe400000000ff */
[----:B-1----:R-:W-:-:S03]  /*5f2e0*/  F2FP.F16.F32.PACK_AB R0, R22, R23 ;  /* 0x000000171600723e */ /* 0x002fc600000000ff */
        /* <DEDUP_REMOVED lines=26> */
[----:B------:R-:W3:Y:S04]  /*5f490*/  LDL.LU R6, [R1+0x3f8] ;  /* 0x0003f80001067983 */ /* 0x000ee80000300800 */
[----:B---3--:R0:W-:Y:S04]  /*5f4a0*/  STL [R1+0x1b04], R6 ;  /* 0x001b040601007387 */ /* 0x0081e80000100800 */
[----:B0-----:R-:W3:Y:S04]  /*5f4b0*/  LDL.LU R6, [R1+0x3dc] ;  /* 0x0003dc0001067983 */ /* 0x001ee80000300800 */
        /* <DEDUP_REMOVED lines=23> */
[----:B0-----:R-:W2:Y:S04]  /*5f630*/  LDL.LU R6, [R1+0x42c] ;  /* 0x00042c0001067983 */ /* 0x001ea80000300800 */
[----:B------:R-:W3:Y:S04]  /*5f640*/  LDL.LU R5, [R1+0x3f4] ;  /* 0x0003f40001057983 */ /* 0x000ee80000300800 */
[----:B---3--:R0:W-:Y:S04]  /*5f650*/  STL [R1+0x1b00], R5 ;  /* 0x001b000501007387 */ /* 0x0081e80000100800 */
[----:B0-----:R-:W3:Y:S04]  /*5f660*/  LDL.LU R5, [R1+0x3d8] ;  /* 0x0003d80001057983 */ /* 0x001ee80000300800 */
[----:B------:R-:W4:Y:S04]  /*5f670*/  LDL.LU R4, [R1+0x3f0] ;  /* 0x0003f00001047983 */ /* 0x000f280000300800 */
[----:B----4-:R0:W-:Y:S04]  /*5f680*/  STL [R1+0x1afc], R4 ;  /* 0x001afc0401007387 */ /* 0x0101e80000100800 */
[----:B0-----:R-:W4:Y:S04]  /*5f690*/  LDL.LU R4, [R1+0x3d4] ;  /* 0x0003d40001047983 */ /* 0x001f280000300800 */
[----:B------:R-:W2:Y:S04]  /*5f6a0*/  LDL.LU R11, [R1+0x4ac] ;  /* 0x0004ac00010b7983 */ /* 0x000ea80000300800 */
[----:B--2---:R0:W-:Y:S04]  /*5f6b0*/  STL [R1+0x1af8], R11 ;  /* 0x001af80b01007387 */ /* 0x0041e80000100800 */
        /* <DEDUP_REMOVED lines=10> */
[----:B------:R-:W2:Y:S04]  /*5f760*/  LDL.LU R8, [R1+0x4a0] ;  /* 0x0004a00001087983 */ /* 0x000ea80000300800 */
[----:B------:R-:W2:Y:S04]  /*5f770*/  LDL.LU R14, [R1+0x44c] ;  /* 0x00044c00010e7983 */ /* 0x000ea80000300800 */
[----:B------:R-:W2:Y:S04]  /*5f780*/  LDL.LU R13, [R1+0x448] ;  /* 0x00044800010d7983 */ /* 0x000ea80000300800 */
[----:B------:R-:W2:Y:S04]  /*5f790*/  LDL.LU R12, [R1+0x444] ;  /* 0x00044400010c7983 */ /* 0x000ea80000300800 */
[----:B------:R-:W3:Y:S04]  /*5f7a0*/  LDL.LU R19, [R1+0x4ec] ;  /* 0x0004ec0001137983 */ /* 0x000ee80000300800 */
[----:B---3--:R0:W-:Y:S04]  /*5f7b0*/  STL [R1+0x1ad8], R19 ;  /* 0x001ad81301007387 */ /* 0x0081e80000100800 */
[----:B0-----:R-:W3:Y:S04]  /*5f7c0*/  LDL.LU R19, [R1+0x440] ;  /* 0x0004400001137983 */ /* 0x001ee80000300800 */
[----:B------:R-:W4:Y:S04]  /*5f7d0*/  LDL.LU R18, [R1+0x4e8] ;  /* 0x0004e80001127983 */ /* 0x000f280000300800 */
[----:B----4-:R0:W-:Y:S04]  /*5f7e0*/  STL [R1+0x1ad4], R18 ;  /* 0x001ad41201007387 */ /* 0x0101e80000100800 */
[----:B0-----:R-:W4:Y:S04]  /*5f7f0*/  LDL.LU R18, [R1+0x4dc] ;  /* 0x0004dc0001127983 */ /* 0x001f280000300800 */
[----:B------:R-:W2:Y:S01]  /*5f800*/  LDL.LU R29, [R1+0x4d4] ;  /* 0x0004d400011d7983 */ /* 0x000ea20000300800 */
[----:B------:R-:W-:-:S03]  /*5f810*/  F2FP.F16.F32.PACK_AB R7, R6, R7 ;  /* 0x000000070607723e */ /* 0x000fc600000000ff */
[----:B--2---:R0:W-:Y:S04]  /*5f820*/  STL [R1+0x1ad0], R29 ;  /* 0x001ad01d01007387 */ /* 0x0041e80000100800 */
        /* <DEDUP_REMOVED lines=15> */
[----:B------:R-:W3:Y:S04]  /*5f920*/  LDL.LU R6, [R1+0x1b64] ;  /* 0x001b640001067983 */ /* 0x000ee80000300800 */
[----:B------:R0:W-:Y:S04]  /*5f930*/  STL [R1+0x2c], R7 ;  /* 0x00002c0701007387 */ /* 0x0001e80000100800 */
[----:B0-----:R-:W3:Y:S02]  /*5f940*/  LDL.LU R7, [R1+0x1b60] ;  /* 0x001b600001077983 */ /* 0x001ee40000300800 */
[----:B---3--:R-:W-:-:S02]  /*5f950*/  F2FP.F16.F32.PACK_AB R7, R6, R7 ;  /* 0x000000070607723e */ /* 0x008fc400000000ff */
        /* <DEDUP_REMOVED lines=41> */
[----:B------:R0:W-:Y:S04]  /*5fbf0*/  STL [R1], R7 ;  /* 0x0000000701007387 */ /* 0x0001e80000100800 */
[----:B0-----:R-:W3:Y:S02]  /*5fc00*/  LDL.LU R7, [R1+0x1b08] ;  /* 0x001b080001077983 */ /* 0x001ee40000300800 */
[----:B---3--:R-:W-:-:S02]  /*5fc10*/  F2FP.F16.F32.PACK_AB R7, R6, R7 ;  /* 0x000000070607723e */ /* 0x008fc400000000ff */
[----:B------:R-:W3:Y:S02]  /*5fc20*/  LDL.LU R6, [R1+0x1b04] ;  /* 0x001b040001067983 */ /* 0x000ee40000300800 */
[----:B---3--:R-:W-:Y:S02]  /*5fc30*/  F2FP.F16.F32.PACK_AB R6, R5, R6 ;  /* 0x000000060506723e */ /* 0x008fe400000000ff */
[----:B------:R-:W3:Y:S02]  /*5fc40*/  LDL.LU R5, [R1+0x1b00] ;  /* 0x001b000001057983 */ /* 0x000ee40000300800 */
[----:B---3--:R-:W-:Y:S02]  /*5fc50*/  F2FP.F16.F32.PACK_AB R5, R4, R5 ;  /* 0x000000050405723e */ /* 0x008fe400000000ff */
[----:B------:R-:W3:Y:S02]  /*5fc60*/  LDL.LU R4, [R1+0x1afc] ;  /* 0x001afc0001047983 */ /* 0x000ee40000300800 */
        /* <DEDUP_REMOVED lines=17> */
[----:B------:R-:W4:Y:S02]  /*5fd80*/  LDL.LU R19, [R1+0x1ad8] ;  /* 0x001ad80001137983 */ /* 0x000f240000300800 */
[----:B----4-:R-:W-:-:S02]  /*5fd90*/  F2FP.F16.F32.PACK_AB R19, R18, R19 ;  /* 0x000000131213723e */ /* 0x010fc400000000ff */
[----:B------:R-:W2:Y:S02]  /*5fda0*/  LDL.LU R18, [R1+0x1ad4] ;  /* 0x001ad40001127983 */ /* 0x000ea40000300800 */
[----:B--2---:R-:W-:Y:S02]  /*5fdb0*/  F2FP.F16.F32.PACK_AB R18, R29, R18 ;  /* 0x000000121d12723e */ /* 0x004fe400000000ff */
[----:B------:R-:W2:Y:S01]  /*5fdc0*/  LDL.LU R29, [R1+0x1ad0] ;  /* 0x001ad000011d7983 */ /* 0x000ea20000300800 */
[----:B------:R-:W-:Y:S02]  /*5fdd0*/  F2FP.F16.F32.PACK_AB R16, R25, R16 ;  /* 0x000000101910723e */ /* 0x000fe400000000ff */
[----:B------:R-:W-:Y:S02]  /*5fde0*/  F2FP.F16.F32.PACK_AB R23, R28, R23 ;  /* 0x000000171c17723e */ /* 0x000fe400000000ff */
[----:B------:R-:W-:Y:S02]  /*5fdf0*/  F2FP.F16.F32.PACK_AB R22, R24, R22 ;  /* 0x000000161816723e */ /* 0x000fe400000000ff */
[----:B------:R-:W-:-:S02]  /*5fe00*/  F2FP.F16.F32.PACK_AB R21, R3, R21 ;  /* 0x000000150315723e */ /* 0x000fc400000000ff */
[----:B--2---:R-:W-:Y:S02]  /*5fe10*/  F2FP.F16.F32.PACK_AB R17, R29, R17 ;  /* 0x000000111d11723e */ /* 0x004fe400000000ff */
[----:B------:R-:W2:Y:S04]  /*5fe20*/  LDL.LU R29, [R1+0x1acc] ;  /* 0x001acc00011d7983 */ /* 0x000ea80000300800 */
[----:B------:R-:W3:Y:S04]  /*5fe30*/  LDL.LU R25, [R1+0x1ac8] ;  /* 0x001ac80001197983 */ /* 0x000ee80000300800 */
[----:B------:R-:W3:Y:S04]  /*5fe40*/  LDL.LU R28, [R1+0x1ac4] ;  /* 0x001ac400011c7983 */ /* 0x000ee80000300800 */
[----:B------:R-:W4:Y:S04]  /*5fe50*/  LDL.LU R24, [R1+0x1ac0] ;  /* 0x001ac00001187983 */ /* 0x000f280000300800 */
[----:B------:R-:W4:Y:S01]  /*5fe60*/  LDL.LU R3, [R1+0x1abc] ;  /* 0x001abc0001037983 */ /* 0x000f220000300800 */
[----:B------:R-:W-:-:S02]  /*5fe70*/  F2FP.F16.F32.PACK_AB R20, R0, R20 ;  /* 0x000000140014723e */ /* 0x000fc400000000ff */
[----:B------:R-:W-:Y:S02]  /*5fe80*/  F2FP.F16.F32.PACK_AB R27, R2, R27 ;  /* 0x0000001b021b723e */ /* 0x000fe400000000ff */
[----:B--2---:R-:W-:Y:S02]  /*5fe90*/  F2FP.F16.F32.PACK_AB R26, R26, R29 ;  /* 0x0000001d1a1a723e */ /* 0x004fe400000000ff */
[----:B---3--:R-:W-:Y:S02]  /*5fea0*/  F2FP.F16.F32.PACK_AB R25, R28, R25 ;  /* 0x000000191c19723e */ /* 0x008fe400000000ff */
[----:B----4-:R-:W-:-:S07]  /*5feb0*/  F2FP.F16.F32.PACK_AB R24, R24, R3 ;  /* 0x000000031818723e */ /* 0x010fce00000000ff */
.L_x_1:
[----:B0-----:R-:W2:Y:S01]  /*5fec0*/  LDL.LU R0, [R1+0x1ab8] ;  /* 0x001ab80001007983 */ /* 0x001ea20000300800 */
[----:B------:R-:W0:Y:S01]  /*5fed0*/  S2UR UR5, SR_CgaCtaId ;  /* 0x00000000000579c3 */ /* 0x000e220000008800 */
[----:B------:R-:W-:Y:S01]  /*5fee0*/  UMOV UR4, 0x400 ;  /* 0x0000040000047882 */ /* 0x000fe20000000000 */
[----:B------:R-:W-:Y:S01]  /*5fef0*/  ULDC.64 UR6, c[0x0][0x228] ;  /* 0x00008a0000067ab9 */ /* 0x000fe20000000a00 */
[----:B------:R-:W1:Y:S01]  /*5ff00*/  S2R R3, SR_TID.X ;  /* 0x0000000000037919 */ /* 0x000e620000002100 */
[----:B0-----:R-:W-:-:S03]  /*5ff10*/  ULEA UR4, UR5, UR4, 0x18 ;  /* 0x0000000405047291 */ /* 0x001fc6000f8ec03f */
[----:B------:R-:W-:Y:S01]  /*5ff20*/  ULDC UR5, c[0x0][0x244] ;  /* 0x0000910000057ab9 */ /* 0x000fe20000000800 */
[C---:B-1----:R-:W-:Y:S01]  /*5ff30*/  IMAD.SHL.U32 R2, R3.reuse, 0x40, RZ ;  /* 0x0000004003027824 */ /* 0x042fe200078e00ff */
[C---:B------:R-:W-:Y:S01]  /*5ff40*/  LOP3.LUT R29, R3.reuse, 0x20, RZ, 0xc0, !PT ;  /* 0x00000020031d7812 */ /* 0x040fe200078ec0ff */
[----:B------:R-:W-:-:S03]  /*5ff50*/  IMAD.SHL.U32 R28, R3, 0x10, RZ ;  /* 0x00000010031c7824 */ /* 0x000fc600078e00ff */
[----:B------:R-:W-:Y:S01]  /*5ff60*/  LOP3.LUT R2, R2, 0x200, RZ, 0xc0, !PT ;  /* 0x0000020002027812 */ /* 0x000fe200078ec0ff */
[----:B------:R-:W-:Y:S01]  /*5ff70*/  BAR.SYNC.DEFER_BLOCKING 0x0 ;  /* 0x0000000000007b1d */ /* 0x000fe20000010000 */
[----:B--2---:R-:W-:-:S04]  /*5ff80*/  LOP3.LUT R0, R0, 0x80, RZ, 0xc0, !PT ;  /* 0x0000008000007812 */ /* 0x004fc800078ec0ff */
[----:B------:R-:W-:Y:S02]  /*5ff90*/  IADD3 R0, R0, UR4, R2 ;  /* 0x0000000400007c10 */ /* 0x000fe4000fffe002 */
[----:B------:R-:W-:-:S03]  /*5ffa0*/  LOP3.LUT R2, R28, 0x70, RZ, 0xc0, !PT ;  /* 0x000000701c027812 */ /* 0x000fc600078ec0ff */
[----:B------:R-:W-:Y:S02]  /*5ffb0*/  IMAD R28, R29, 0x20, R0 ;  /* 0x000000201d1c7824 */ /* 0x000fe400078e0200 */
[----:B------:R-:W0:Y:S02]  /*5ffc0*/  S2R R0, SR_TID.X ;  /* 0x0000000000007919 */ /* 0x000e240000002100 */
[----:B------:R-:W-:-:S05]  /*5ffd0*/  IMAD.IADD R28, R2, 0x1, R28 ;  /* 0x00000001021c7824 */ /* 0x000fca00078e021c */
[----:B------:R-:W-:Y:S04]  /*5ffe0*/  STSM.16.M88.4 [R28], R24 ;  /* 0x000000181c007844 */ /* 0x000fe80000000200 */
[----:B------:R-:W-:Y:S01]  /*5fff0*/  STSM.16.M88.4 [R28+0x100], R20 ;  /* 0x000100141c007844 */ /* 0x000fe20000000200 */
[----:B0-----:R-:W-:-:S04]  /*60000*/  LOP3.LUT R0, R0, 0x3f, RZ, 0xc0, !PT ;  /* 0x0000003f00007812 */ /* 0x001fc800078ec0ff */
[----:B------:R-:W-:Y:S01]  /*60010*/  LEA R29, R0, UR4, 0x4 ;  /* 0x00000004001d7c11 */ /* 0x000fe2000f8e20ff */
[----:B------:R-:W-:Y:S06]  /*60020*/  BAR.SYNC.DEFER_BLOCKING 0x0 ;  /* 0x0000000000007b1d */ /* 0x000fec0000010000 */
[----:B------:R-:W-:Y:S04]  /*60030*/  STL [R1+0xa0], R29 ;  /* 0x0000a01d01007387 */ /* 0x000fe80000100800 */
[----:B------:R-:W0:Y:S04]  /*60040*/  LDS.128 R24, [R29] ;  /* 0x000000001d187984 */ /* 0x000e280000000c00 */
[----:B------:R-:W1:Y:S01]  /*60050*/  LDS.128 R20, [R29+0x400] ;  /* 0x000400001d147984 */ /* 0x000e620000000c00 */
[----:B------:R-:W-:Y:S06]  /*60060*/  BAR.SYNC.DEFER_BLOCKING 0x0 ;  /* 0x0000000000007b1d */ /* 0x000fec0000010000 */
[----:B------:R-:W-:Y:S04]  /*60070*/  STSM.16.M88.4 [R28], R16 ;  /* 0x000000101c007844 */ /* 0x000fe80000000200 */
[----:B------:R-:W-:Y:S01]  /*60080*/  STSM.16.M88.4 [R28+0x100], R12 ;  /* 0x0001000c1c007844 */ /* 0x000fe20000000200 */
[----:B------:R-:W-:Y:S06]  /*60090*/  BAR.SYNC.DEFER_BLOCKING 0x0 ;  /* 0x0000000000007b1d */ /* 0x000fec0000010000 */
[----:B0-----:R-:W-:Y:S04]  /*600a0*/  STL.64 [R1+0x1b28], R26 ;  /* 0x001b281a01007387 */ /* 0x001fe80000100a00 */
[----:B------:R0:W-:Y:S04]  /*600b0*/  STL.64 [R1+0x1b20], R24 ;  /* 0x001b201801007387 */ /* 0x0001e80000100a00 */
[----:B-1----:R-:W-:Y:S04]  /*600c0*/  STL.64 [R1+0x1b38], R22 ;  /* 0x001b381601007387 */ /* 0x002fe80000100a00 */
[----:B------:R-:W-:Y:S04]  /*600d0*/  STL.64 [R1+0x1b30], R20 ;  /* 0x001b301401007387 */ /* 0x000fe80000100a00 */
[----:B------:R-:W1:Y:S04]  /*600e0*/  LDS.128 R16, [R29] ;  /* 0x000000001d107984 */ /* 0x000e680000000c00 */
[----:B------:R-:W2:Y:S04]  /*600f0*/  LDS.128 R12, [R29+0x400] ;  /* 0x000400001d0c7984 */ /* 0x000ea80000000c00 */
[----:B0-----:R-:W3:Y:S01]  /*60100*/  LDL.LU R24, [R1+0x30] ;  /* 0x0000300001187983 */ /* 0x001ee20000300800 */
[----:B------:R-:W-:Y:S06]  /*60110*/  BAR.SYNC.DEFER_BLOCKING 0x0 ;  /* 0x0000000000007b1d */ /* 0x000fec0000010000 */
[----:B-1----:R-:W-:Y:S04]  /*60120*/  STL.64 [R1+0xb0], R16 ;  /* 0x0000b01001007387 */ /* 0x002fe80000100a00 */
[----:B------:R-:W-:Y:S04]  /*60130*/  STL.64 [R1+0xb8], R18 ;  /* 0x0000b81201007387 */ /* 0x000fe80000100a00 */
[----:B--2---:R-:W-:Y:S04]  /*60140*/  STL.64 [R1+0xc0], R12 ;  /* 0x0000c00c01007387 */ /* 0x004fe80000100a00 */
[----:B------:R-:W-:Y:S04]  /*60150*/  STL.64 [R1+0xc8], R14 ;  /* 0x0000c80e01007387 */ /* 0x000fe80000100a00 */
[----:B------:R-:W3:Y:S04]  /*60160*/  LDL.LU R25, [R1+0x34] ;  /* 0x0000340001197983 */ /* 0x000ee80000300800 */
[----:B------:R-:W2:Y:S04]  /*60170*/  LDL.LU R26, [R1+0x38] ;  /* 0x00003800011a7983 */ /* 0x000ea80000300800 */
[----:B------:R-:W2:Y:S04]  /*60180*/  LDL.LU R27, [R1+0x3c] ;  /* 0x00003c00011b7983 */ /* 0x000ea80000300800 */
[----:B--2---:R-:W-:Y:S04]  /*60190*/  STL.64 [R1+0x1b48], R26 ;  /* 0x001b481a01007387 */ /* 0x004fe80000100a00 */
[----:B---3--:R0:W-:Y:S04]  /*601a0*/  STL.64 [R1+0x1b40], R24 ;  /* 0x001b401801007387 */ /* 0x0081e80000100a00 */
[----:B0-----:R-:W2:Y:S04]  /*601b0*/  LDL.LU R24, [R1+0x10] ;  /* 0x0000100001187983 */ /* 0x001ea80000300800 */
[----:B------:R-:W2:Y:S04]  /*601c0*/  LDL.LU R25, [R1+0x14] ;  /* 0x0000140001197983 */ /* 0x000ea80000300800 */
[----:B------:R-:W3:Y:S04]  /*601d0*/  LDL.LU R26, [R1+0x18] ;  /* 0x00001800011a7983 */ /* 0x000ee80000300800 */
[----:B------:R-:W3:Y:S04]  /*601e0*/  LDL.LU R27, [R1+0x1c] ;  /* 0x00001c00011b7983 */ /* 0x000ee80000300800 */
[----:B------:R-:W-:Y:S04]  /*601f0*/  STSM.16.M88.4 [R28], R8 ;  /* 0x000000081c007844 */ /* 0x000fe80000000200 */
[----:B------:R-:W-:Y:S01]  /*60200*/  STSM.16.M88.4 [R28+0x100], R4 ;  /* 0x000100041c007844 */ /* 0x000fe20000000200 */
[----:B------:R-:W-:Y:S06]  /*60210*/  BAR.SYNC.DEFER_BLOCKING 0x0 ;  /* 0x0000000000007b1d */ /* 0x000fec0000010000 */
[----:B------:R-:W0:Y:S04]  /*60220*/  LDS.128 R12, [R29] ;  /* 0x000000001d0c7984 */ /* 0x000e280000000c00 */
[----:B------:R-:W1:Y:S01]  /*60230*/  LDS.128 R16, [R29+0x400] ;  /* 0x000400001d107984 */ /* 0x000e620000000c00 */
[----:B------:R-:W-:Y:S06]  /*60240*/  BAR.SYNC.DEFER_BLOCKING 0x0 ;  /* 0x0000000000007b1d */ /* 0x000fec0000010000 */
[----:B---3--:R-:W-:Y:S04]  /*60250*/  STL.64 [R1+0x1b58], R26 ;  /* 0x001b581a01007387 */ /* 0x008fe80000100a00 */
[----:B--2---:R2:W-:Y:S04]  /*60260*/  STL.64 [R1+0x1b50], R24 ;  /* 0x001b501801007387 */ /* 0x0045e80000100a00 */
[----:B--2---:R-:W2:Y:S04]  /*60270*/  LDL.LU R24, [R1] ;  /* 0x0000000001187983 */ /* 0x004ea80000300800 */
        /* <DEDUP_REMOVED lines=11> */
[----:B------:R-:W5:Y:S04]  /*60330*/  LDL.LU R4, [R1+0x40] ;  /* 0x0000400001047983 */ /* 0x000f680000300800 */
[----:B------:R-:W5:Y:S04]  /*60340*/  LDL.LU R5, [R1+0x44] ;  /* 0x0000440001057983 */ /* 0x000f680000300800 */
[----:B------:R-:W5:Y:S04]  /*60350*/  LDL.LU R6, [R1+0x48] ;  /* 0x0000480001067983 */ /* 0x000f680000300800 */
[----:B------:R-:W5:Y:S04]  /*60360*/  LDL.LU R7, [R1+0x4c] ;  /* 0x00004c0001077983 */ /* 0x000f680000300800 */
[----:B0-----:R0:W-:Y:S04]  /*60370*/  STL.64 [R1+0xe0], R12 ;  /* 0x0000e00c01007387 */ /* 0x0011e80000100a00 */
[----:B------:R1:W-:Y:S04]  /*60380*/  STL.64 [R1+0xe8], R14 ;  /* 0x0000e80e01007387 */ /* 0x0003e80000100a00 */
[----:B0-----:R-:W4:Y:S04]  /*60390*/  LDL.LU R12, [R1+0x60] ;  /* 0x00006000010c7983 */ /* 0x001f280000300800 */
[----:B-1----:R0:W-:Y:S04]  /*603a0*/  STL.64 [R1+0xd0], R16 ;  /* 0x0000d01001007387 */ /* 0x0021e80000100a00 */
[----:B------:R1:W-:Y:S04]  /*603b0*/  STL.64 [R1+0xd8], R18 ;  /* 0x0000d81201007387 */ /* 0x0003e80000100a00 */
[----:B------:R-:W4:Y:S04]  /*603c0*/  LDL.LU R13, [R1+0x64] ;  /* 0x00006400010d7983 */ /* 0x000f280000300800 */
[----:B------:R-:W4:Y:S04]  /*603d0*/  LDL.LU R14, [R1+0x68] ;  /* 0x00006800010e7983 */ /* 0x000f280000300800 */
[----:B------:R-:W4:Y:S04]  /*603e0*/  LDL.LU R15, [R1+0x6c] ;  /* 0x00006c00010f7983 */ /* 0x000f280000300800 */
[----:B0-----:R-:W4:Y:S04]  /*603f0*/  LDL.LU R16, [R1+0x70] ;  /* 0x0000700001107983 */ /* 0x001f280000300800 */
[----:B------:R-:W4:Y:S04]  /*60400*/  LDL.LU R17, [R1+0x74] ;  /* 0x0000740001117983 */ /* 0x000f280000300800 */
[----:B-1----:R-:W4:Y:S04]  /*60410*/  LDL.LU R18, [R1+0x78] ;  /* 0x0000780001127983 */ /* 0x002f280000300800 */
[----:B------:R-:W4:Y:S04]  /*60420*/  LDL.LU R19, [R1+0x7c] ;  /* 0x00007c0001137983 */ /* 0x000f280000300800 */
[----:B--2---:R0:W-:Y:S04]  /*60430*/  STSM.16.M88.4 [R28], R24 ;  /* 0x000000181c007844 */ /* 0x0041e80000000200 */
[----:B0-----:R-:W2:Y:S04]  /*60440*/  LDL.LU.64 R26, [R1+0x1b58] ;  /* 0x001b5800011a7983 */ /* 0x001ea80000300a00 */
[----:B------:R-:W2:Y:S04]  /*60450*/  LDL.LU.64 R24, [R1+0x1b50] ;  /* 0x001b500001187983 */ /* 0x000ea80000300a00 */
[----:B------:R-:W4:Y:S04]  /*60460*/  LDL.LU R2, [R1+0x1ab4] ;  /* 0x001ab40001027983 */ /* 0x000f280000300800 */
[----:B--2---:R-:W-:Y:S01]  /*60470*/  STSM.16.M88.4 [R28+0x100], R24 ;  /* 0x000100181c007844 */ /* 0x004fe20000000200 */
[----:B------:R-:W-:Y:S06]  /*60480*/  BAR.SYNC.DEFER_BLOCKING 0x0 ;  /* 0x0000000000007b1d */ /* 0x000fec0000010000 */
[----:B------:R-:W0:Y:S04]  /*60490*/  LDS.128 R24, [R29] ;  /* 0x000000001d187984 */ /* 0x000e280000000c00 */
[----:B0-----:R-:W-:Y:S04]  /*604a0*/  STL.64 [R1+0xf0], R24 ;  /* 0x0000f01801007387 */ /* 0x001fe80000100a00 */
[----:B------:R-:W-:Y:S04]  /*604b0*/  STL.64 [R1+0xf8], R26 ;  /* 0x0000f81a01007387 */ /* 0x000fe80000100a00 */
[----:B------:R-:W0:Y:S01]  /*604c0*/  LDS.128 R24, [R29+0x400] ;  /* 0x000400001d187984 */ /* 0x000e220000000c00 */
[----:B------:R-:W-:Y:S06]  /*604d0*/  BAR.SYNC.DEFER_BLOCKING 0x0 ;  /* 0x0000000000007b1d */ /* 0x000fec0000010000 */
[----:B0-----:R-:W-:Y:S04]  /*604e0*/  STL.64 [R1+0x10], R24 ;  /* 0x0000101801007387 */ /* 0x001fe80000100a00 */
[----:B------:R0:W-:Y:S04]  /*604f0*/  STL.64 [R1+0x18], R26 ;  /* 0x0000181a01007387 */ /* 0x0001e80000100a00 */
[----:B0-----:R-:W2:Y:S04]  /*60500*/  LDL.LU.64 R26, [R1+0x1b48] ;  /* 0x001b4800011a7983 */ /* 0x001ea80000300a00 */
[----:B------:R-:W2:Y:S04]  /*60510*/  LDL.LU.64 R24, [R1+0x1b40] ;  /* 0x001b400001187983 */ /* 0x000ea80000300a00 */
[----:B---3--:R0:W-:Y:S04]  /*60520*/  STSM.16.M88.4 [R28], R20 ;  /* 0x000000141c007844 */ /* 0x0081e80000000200 */
[----:B0-----:R-:W3:Y:S04]  /*60530*/  LDL.LU.64 R22, [R1+0x1b38] ;  /* 0x001b380001167983 */ /* 0x001ee80000300a00 */
[----:B------:R-:W3:Y:S04]  /*60540*/  LDL.LU.64 R20, [R1+0x1b30] ;  /* 0x001b300001147983 */ /* 0x000ee80000300a00 */
[----:B--2---:R-:W-:Y:S01]  /*60550*/  STSM.16.M88.4 [R28+0x100], R24 ;  /* 0x000100181c007844 */ /* 0x004fe20000000200 */
[----:B------:R-:W-:Y:S06]  /*60560*/  BAR.SYNC.DEFER_BLOCKING 0x0 ;  /* 0x0000000000007b1d */ /* 0x000fec0000010000 */
[----:B------:R-:W0:Y:S04]  /*60570*/  LDS.128 R24, [R29] ;  /* 0x000000001d187984 */ /* 0x000e280000000c00 */
[----:B0-----:R-:W-:Y:S04]  /*60580*/  STL.64 [R1+0x100], R24 ;  /* 0x0001001801007387 */ /* 0x001fe80000100a00 */
[----:B------:R-:W-:Y:S04]  /*60590*/  STL.64 [R1+0x108], R26 ;  /* 0x0001081a01007387 */ /* 0x000fe80000100a00 */
[----:B------:R-:W0:Y:S01]  /*605a0*/  LDS.128 R24, [R29+0x400] ;  /* 0x000400001d187984 */ /* 0x000e220000000c00 */
[----:B------:R-:W-:Y:S06]  /*605b0*/  BAR.SYNC.DEFER_BLOCKING 0x0 ;  /* 0x0000000000007b1d */ /* 0x000fec0000010000 */
[----:B-----5:R-:W-:Y:S04]  /*605c0*/  STSM.16.M88.4 [R28], R4 ;  /* 0x000000041c007844 */ /* 0x020fe80000000200 */
[----:B----4-:R-:W-:Y:S01]  /*605d0*/  STSM.16.M88.4 [R28+0x100], R8 ;  /* 0x000100081c007844 */ /* 0x010fe20000000200 */
[----:B------:R-:W-:Y:S06]  /*605e0*/  BAR.SYNC.DEFER_BLOCKING 0x0 ;  /* 0x0000000000007b1d */ /* 0x000fec0000010000 */
[----:B0-----:R-:W-:Y:S04]  /*605f0*/  STL.64 [R1+0x110], R24 ;  /* 0x0001101801007387 */ /* 0x001fe80000100a00 */
[----:B------:R0:W-:Y:S04]  /*60600*/  STL.64 [R1+0x118], R26 ;  /* 0x0001181a01007387 */ /* 0x0001e80000100a00 */
[----:B------:R-:W-:Y:S04]  /*60610*/  LDS.128 R8, [R29] ;  /* 0x000000001d087984 */ /* 0x000fe80000000c00 */
[----:B------:R-:W1:Y:S01]  /*60620*/  LDS.128 R4, [R29+0x400] ;  /* 0x000400001d047984 */ /* 0x000e620000000c00 */
[----:B------:R-:W-:Y:S06]  /*60630*/  BAR.SYNC.DEFER_BLOCKING 0x0 ;  /* 0x0000000000007b1d */ /* 0x000fec0000010000 */
[----:B0-----:R-:W2:Y:S04]  /*60640*/  LDL.LU.64 R26, [R1+0x1b28] ;  /* 0x001b2800011a7983 */ /* 0x001ea80000300a00 */
[----:B------:R-:W4:Y:S01]  /*60650*/  LDL.LU.64 R24, [R1+0x1b20] ;  /* 0x001b200001187983 */ /* 0x000f220000300a00 */
[----:B------:R-:W-:Y:S01]  /*60660*/  SHF.R.U32.HI R0, RZ, 0x5, R3 ;  /* 0x00000005ff007819 */ /* 0x000fe20000011603 */
[C---:B------:R-:W-:Y:S01]  /*60670*/  IMAD R3, R2.reuse, UR5, RZ ;  /* 0x0000000502037c24 */ /* 0x040fe2000f8e02ff */
[----:B------:R-:W-:Y:S01]  /*60680*/  ULDC.64 UR4, c[0x0][0x220] ;  /* 0x0000880000047ab9 */ /* 0x000fe20000000a00 */
[----:B------:R-:W-:Y:S01]  /*60690*/  ISETP.GE.AND P0, PT, R2, UR6, PT ;  /* 0x0000000602007c0c */ /* 0x000fe2000bf06270 */
[----:B------:R-:W-:Y:S01]  /*606a0*/  ULDC UR6, c[0x0][0x22c] ;  /* 0x00008b0000067ab9 */ /* 0x000fe20000000800 */
[----:B------:R-:W-:Y:S04]  /*606b0*/  STSM.16.M88.4 [R28], R12 ;  /* 0x0000000c1c007844 */ /* 0x000fe80000000200 */
[----:B------:R-:W-:Y:S01]  /*606c0*/  STSM.16.M88.4 [R28+0x100], R16 ;  /* 0x000100101c007844 */ /* 0x000fe20000000200 */
[----:B------:R-:W-:Y:S06]  /*606d0*/  BAR.SYNC.DEFER_BLOCKING 0x0 ;  /* 0x0000000000007b1d */ /* 0x000fec0000010000 */
[----:B-1----:R-:W-:Y:S04]  /*606e0*/  STL [R1+0x1af4], R4 ;  /* 0x001af40401007387 */ /* 0x002fe80000100800 */
[----:B------:R-:W-:Y:S04]  /*606f0*/  STL.64 [R1+0x20], R8 ;  /* 0x0000200801007387 */ /* 0x000fe80000100a00 */
[----:B------:R-:W-:Y:S04]  /*60700*/  STL.64 [R1+0x28], R10 ;  /* 0x0000280a01007387 */ /* 0x000fe80000100a00 */
[----:B------:R-:W-:Y:S04]  /*60710*/  STL [R1+0x1af0], R5 ;  /* 0x001af00501007387 */ /* 0x000fe80000100800 */
[----:B------:R-:W0:Y:S04]  /*60720*/  LDS.128 R8, [R29] ;  /* 0x000000001d087984 */ /* 0x000e280000000c00 */
[----:B------:R-:W1:Y:S04]  /*60730*/  LDS.128 R12, [R29+0x400] ;  /* 0x000400001d0c7984 */ /* 0x000e680000000c00 */
[----:B------:R5:W-:Y:S04]  /*60740*/  STL [R1+0x1aec], R6 ;  /* 0x001aec0601007387 */ /* 0x000be80000100800 */
[----:B-----5:R-:W5:Y:S01]  /*60750*/  LDL.LU R6, [R1+0x488] ;  /* 0x0004880001067983 */ /* 0x020f620000300800 */
[----:B------:R-:W-:Y:S01]  /*60760*/  SGXT.U32 R0, R0, 0x1 ;  /* 0x000000010000781a */ /* 0x000fe20000000000 */
[----:B------:R-:W-:Y:S01]  /*60770*/  BAR.SYNC.DEFER_BLOCKING 0x0 ;  /* 0x0000000000007b1d */ /* 0x000fe20000010000 */
[----:B------:R-:W-:-:S05]  /*60780*/  LEA R2, P1, R3, UR4, 0x1 ;  /* 0x0000000403027c11 */ /* 0x000fca000f8208ff */
[----:B------:R-:W-:Y:S01]  /*60790*/  STL [R1+0x1ae8], R7 ;  /* 0x001ae80701007387 */ /* 0x000fe20000100800 */
[----:B------:R-:W-:-:S03]  /*607a0*/  ULDC UR4, c[0x0][0x22c] ;  /* 0x00008b0000047ab9 */ /* 0x000fc60000000800 */
[----:B0-----:R0:W-:Y:S04]  /*607b0*/  STL [R1+0x1ad8], R8 ;  /* 0x001ad80801007387 */ /* 0x0011e80000100800 */
[----:B------:R3:W-:Y:S04]  /*607c0*/  STL [R1+0x1ad4], R9 ;  /* 0x001ad40901007387 */ /* 0x0007e80000100800 */
[----:B------:R1:W-:Y:S04]  /*607d0*/  STL [R1+0x1ad0], R10 ;  /* 0x001ad00a01007387 */ /* 0x0003e80000100800 */
[----:B------:R1:W-:Y:S04]  /*607e0*/  STL [R1+0x1acc], R11 ;  /* 0x001acc0b01007387 */ /* 0x0003e80000100800 */
[----:B0-----:R-:W2:Y:S04]  /*607f0*/  LDL.LU R8, [R1+0x80] ;  /* 0x0000800001087983 */ /* 0x001ea80000300800 */
[----:B---3--:R-:W2:Y:S04]  /*60800*/  LDL.LU R9, [R1+0x84] ;  /* 0x0000840001097983 */ /* 0x008ea80000300800 */
[----:B-1----:R-:W2:Y:S04]  /*60810*/  LDL.LU R10, [R1+0x88] ;  /* 0x00008800010a7983 */ /* 0x002ea80000300800 */
[----:B------:R-:W2:Y:S04]  /*60820*/  LDL.LU R11, [R1+0x8c] ;  /* 0x00008c00010b7983 */ /* 0x000ea80000300800 */
[----:B------:R0:W-:Y:S04]  /*60830*/  STL [R1+0x1ac8], R12 ;  /* 0x001ac80c01007387 */ /* 0x0001e80000100800 */
[----:B------:R1:W-:Y:S04]  /*60840*/  STL [R1+0x1ac4], R13 ;  /* 0x001ac40d01007387 */ /* 0x0003e80000100800 */
[----:B------:R3:W-:Y:S04]  /*60850*/  STL [R1+0x1ac0], R14 ;  /* 0x001ac00e01007387 */ /* 0x0007e80000100800 */
[----:B------:R3:W-:Y:S04]  /*60860*/  STL [R1+0x1abc], R15 ;  /* 0x001abc0f01007387 */ /* 0x0007e80000100800 */
[----:B0-----:R-:W4:Y:S04]  /*60870*/  LDL.LU R12, [R1+0x90] ;  /* 0x00009000010c7983 */ /* 0x001f280000300800 */
[----:B-1----:R-:W4:Y:S04]  /*60880*/  LDL.LU R13, [R1+0x94] ;  /* 0x00009400010d7983 */ /* 0x002f280000300800 */
[----:B---3--:R-:W4:Y:S04]  /*60890*/  LDL.LU R14, [R1+0x98] ;  /* 0x00009800010e7983 */ /* 0x008f280000300800 */
[----:B------:R-:W4:Y:S01]  /*608a0*/  LDL.LU R15, [R1+0x9c] ;  /* 0x00009c00010f7983 */ /* 0x000f220000300800 */
[----:B------:R-:W-:Y:S01]  /*608b0*/  LEA.HI.X.SX32 R3, R3, UR5, 0x1, P1 ;  /* 0x0000000503037c11 */ /* 0x000fe200088f0eff */
[----:B------:R-:W-:-:S02]  /*608c0*/  ULDC UR5, c[0x0][0x22c] ;  /* 0x00008b0000057ab9 */ /* 0x000fc40000000800 */
[----:B------:R-:W3:Y:S01]  /*608d0*/  LDL R7, [R1+0xb0] ;  /* 0x0000b00001077983 */ /* 0x000ee20000100800 */
[C---:B-----5:R-:W-:Y:S02]  /*608e0*/  LOP3.LUT R19, R6.reuse, R0, RZ, 0xfc, !PT ;  /* 0x0000000006137212 */ /* 0x060fe400078efcff */
[C-C-:B------:R-:W-:Y:S02]  /*608f0*/  LOP3.LUT R16, R6.reuse, 0x2, R0.reuse, 0xfe, !PT ;  /* 0x0000000206107812 */ /* 0x140fe400078efe00 */
[----:B------:R-:W-:Y:S01]  /*60900*/  ISETP.LT.AND P1, PT, R19, UR7, !P0 ;  /* 0x0000000713007c0c */ /* 0x000fe2000c721270 */
[----:B------:R-:W-:Y:S01]  /*60910*/  ULDC UR7, c[0x0][0x22c] ;  /* 0x00008b0000077ab9 */ /* 0x000fe20000000800 */
[--C-:B------:R-:W-:Y:S02]  /*60920*/  LOP3.LUT R17, R6, 0x4, R0.reuse, 0xfe, !PT ;  /* 0x0000000406117812 */ /* 0x100fe400078efe00 */
[----:B------:R-:W-:Y:S01]  /*60930*/  ISETP.LT.AND P3, PT, R16, UR4, !P0 ;  /* 0x0000000410007c0c */ /* 0x000fe2000c761270 */
[----:B------:R-:W-:Y:S01]  /*60940*/  ULDC UR4, c[0x0][0x22c] ;  /* 0x00008b0000047ab9 */ /* 0x000fe20000000800 */
[----:B------:R-:W-:-:S02]  /*60950*/  LOP3.LUT R18, R6, 0x6, R0, 0xfe, !PT ;  /* 0x0000000606127812 */ /* 0x000fc400078efe00 */
[----:B------:R-:W-:Y:S01]  /*60960*/  ISETP.LT.AND P2, PT, R17, UR5, !P0 ;  /* 0x0000000511007c0c */ /* 0x000fe2000c741270 */
[----:B------:R-:W-:Y:S01]  /*60970*/  ULDC UR5, c[0x0][0x22c] ;  /* 0x00008b0000057ab9 */ /* 0x000fe20000000800 */
[----:B------:R-:W-:Y:S01]  /*60980*/  ISETP.LT.AND P4, PT, R18, UR6, !P0 ;  /* 0x0000000612007c0c */ /* 0x000fe2000c781270 */
[----:B------:R-:W-:Y:S01]  /*60990*/  ULDC UR6, c[0x0][0x22c] ;  /* 0x00008b0000067ab9 */ /* 0x000fe20000000800 */
[----:B--2---:R0:W-:Y:S02]  /*609a0*/  STSM.16.M88.4 [R28], R8 ;  /* 0x000000081c007844 */ /* 0x0041e40000000200 */
[----:B0-----:R-:W0:Y:S02]  /*609b0*/  LDC R8, c[0x0][0x248] ;  /* 0x00009200ff087b82 */ /* 0x001e240000000800 */
[----:B----4-:R-:W-:Y:S01]  /*609c0*/  STSM.16.M88.4 [R28+0x100], R12 ;  /* 0x0001000c1c007844 */ /* 0x010fe20000000200 */
[-C--:B0-----:R-:W-:Y:S02]  /*609d0*/  IMAD R19, R19, R8.reuse, RZ ;  /* 0x0000000813137224 */ /* 0x081fe400078e02ff */
[----:B------:R-:W-:-:S02]  /*609e0*/  IMAD R16, R16, R8, RZ ;  /* 0x0000000810107224 */ /* 0x000fc400078e02ff */
[----:B------:R-:W-:Y:S01]  /*609f0*/  IMAD R29, R17, R8, RZ ;  /* 0x00000008111d7224 */ /* 0x000fe200078e02ff */
[----:B------:R-:W-:Y:S01]  /*60a00*/  BAR.SYNC.DEFER_BLOCKING 0x0 ;  /* 0x0000000000007b1d */ /* 0x000fe20000010000 */
[C---:B------:R-:W-:Y:S01]  /*60a10*/  LEA R10, P6, R19.reuse, R2, 0x1 ;  /* 0x00000002130a7211 */ /* 0x040fe200078c08ff */
[----:B------:R-:W-:Y:S01]  /*60a20*/  IMAD R17, R18, R8, RZ ;  /* 0x0000000812117224 */ /* 0x000fe200078e02ff */
[CC--:B------:R-:W-:Y:S02]  /*60a30*/  LEA R4, P5, R16.reuse, R2.reuse, 0x1 ;  /* 0x0000000210047211 */ /* 0x0c0fe400078a08ff */
[-C--:B------:R-:W-:Y:S02]  /*60a40*/  LEA.HI.X.SX32 R11, R19, R3.reuse, 0x1, P6 ;  /* 0x00000003130b7211 */ /* 0x080fe400030f0eff */
[----:B------:R-:W-:Y:S02]  /*60a50*/  LEA R18, P6, R29, R2, 0x1 ;  /* 0x000000021d127211 */ /* 0x000fe400078c08ff */
[----:B------:R-:W-:-:S02]  /*60a60*/  LEA.HI.X.SX32 R5, R16, R3, 0x1, P5 ;  /* 0x0000000310057211 */ /* 0x000fc400028f0eff */
[----:B------:R-:W-:Y:S02]  /*60a70*/  LEA R16, P5, R17, R2, 0x1 ;  /* 0x0000000211107211 */ /* 0x000fe400078a08ff */
[-C--:B------:R-:W-:Y:S02]  /*60a80*/  LEA.HI.X.SX32 R19, R29, R3.reuse, 0x1, P6 ;  /* 0x000000031d137211 */ /* 0x080fe400030f0eff */
[----:B------:R-:W-:Y:S01]  /*60a90*/  LEA.HI.X.SX32 R17, R17, R3, 0x1, P5 ;  /* 0x0000000311117211 */ /* 0x000fe200028f0eff */
[----:B------:R-:W-:Y:S04]  /*60aa0*/  @P1 STG.E.U16 desc[UR8][R10.64], R24 ;  /* 0x000000180a001986 */ /* 0x000fe8000c101508 */
[----:B------:R0:W-:Y:S04]  /*60ab0*/  @P3 STG.E.U16 desc[UR8][R4.64], R25 ;  /* 0x0000001904003986 */ /* 0x0001e8000c101508 */
[----:B------:R-:W-:Y:S04]  /*60ac0*/  @P2 STG.E.U16 desc[UR8][R18.64], R26 ;  /* 0x0000001a12002986 */ /* 0x000fe8000c101508 */
[----:B------:R1:W-:Y:S01]  /*60ad0*/  @P4 STG.E.U16 desc[UR8][R16.64], R27 ;  /* 0x0000001b10004986 */ /* 0x0003e2000c101508 */
[----:B------:R-:W-:-:S03]  /*60ae0*/  LOP3.LUT R29, R6, 0xe, R0, 0xfe, !PT ;  /* 0x0000000e061d7812 */ /* 0x000fc600078efe00 */
[----:B0-----:R-:W2:Y:S01]  /*60af0*/  LDL R5, [R1+0xb4] ;  /* 0x0000b40001057983 */ /* 0x001ea20000100800 */
[C-C-:B-1----:R-:W-:Y:S02]  /*60b00*/  LOP3.LUT R17, R6.reuse, 0x8, R0.reuse, 0xfe, !PT ;  /* 0x0000000806117812 */ /* 0x142fe400078efe00 */
[----:B------:R-:W-:Y:S02]  /*60b10*/  LOP3.LUT R16, R6, 0xa, R0, 0xfe, !PT ;  /* 0x0000000a06107812 */ /* 0x000fe400078efe00 */
[C---:B------:R-:W-:Y:S01]  /*60b20*/  ISETP.LT.AND P1, PT, R17.reuse, UR4, !P0 ;  /* 0x0000000411007c0c */ /* 0x040fe2000c721270 */
[-C--:B------:R-:W-:Y:S01]  /*60b30*/  IMAD R17, R17, R8.reuse, RZ ;  /* 0x0000000811117224 */ /* 0x080fe200078e02ff */
[C---:B------:R-:W-:Y:S01]  /*60b40*/  ISETP.LT.AND P3, PT, R16.reuse, UR5, !P0 ;  /* 0x0000000510007c0c */ /* 0x040fe2000c761270 */
[-C--:B------:R-:W-:Y:S01]  /*60b50*/  IMAD R16, R16, R8.reuse, RZ ;  /* 0x0000000810107224 */ /* 0x080fe200078e02ff */
[----:B------:R-:W-:Y:S01]  /*60b60*/  ULDC UR4, c[0x0][0x22c] ;  /* 0x00008b0000047ab9 */ /* 0x000fe20000000800 */
[----:B------:R-:W-:Y:S01]  /*60b70*/  IMAD R4, R29, R8, RZ ;  /* 0x000000081d047224 */ /* 0x000fe200078e02ff */
[-C--:B------:R-:W-:Y:S01]  /*60b80*/  LEA R10, P6, R17, R2.reuse, 0x1 ;  /* 0x00000002110a7211 */ /* 0x080fe200078c08ff */
[----:B------:R-:W-:Y:S01]  /*60b90*/  ULDC UR5, c[0x0][0x22c] ;  /* 0x00008b0000057ab9 */ /* 0x000fe20000000800 */
[----:B------:R-:W-:-:S02]  /*60ba0*/  LEA R28, P4, R16, R2, 0x1 ;  /* 0x00000002101c7211 */ /* 0x000fc400078808ff */
[-C--:B------:R-:W-:Y:S02]  /*60bb0*/  LEA.HI.X.SX32 R11, R17, R3.reuse, 0x1, P6 ;  /* 0x00000003110b7211 */ /* 0x080fe400030f0eff */
[----:B------:R-:W-:Y:S01]  /*60bc0*/  ISETP.LT.AND P6, PT, R29, UR4, !P0 ;  /* 0x000000041d007c0c */ /* 0x000fe2000c7c1270 */
[----:B------:R-:W-:Y:S01]  /*60bd0*/  ULDC UR4, c[0x0][0x22c] ;  /* 0x00008b0000047ab9 */ /* 0x000fe20000000800 */
[----:B------:R-:W-:Y:S02]  /*60be0*/  LEA.HI.X.SX32 R29, R16, R3, 0x1, P4 ;  /* 0x00000003101d7211 */ /* 0x000fe400020f0eff */
[----:B------:R-:W-:-:S04]  /*60bf0*/  LEA R16, P4, R4, R2, 0x1 ;  /* 0x0000000204107211 */ /* 0x000fc800078808ff */
[----:B------:R-:W-:Y:S02]  /*60c00*/  LEA.HI.X.SX32 R17, R4, R3, 0x1, P4 ;  /* 0x0000000304117211 */ /* 0x000fe400020f0eff */
[----:B------:R-:W4:Y:S01]  /*60c10*/  LDL R4, [R1+0xb8] ;  /* 0x0000b80001047983 */ /* 0x000f220000100800 */
[----:B------:R-:W-:-:S04]  /*60c20*/  LOP3.LUT R19, R6, 0xc, R0, 0xfe, !PT ;  /* 0x0000000c06137812 */ /* 0x000fc800078efe00 */
[C---:B------:R-:W-:Y:S01]  /*60c30*/  ISETP.LT.AND P2, PT, R19.reuse, UR6, !P0 ;  /* 0x0000000613007c0c */ /* 0x040fe2000c741270 */
[----:B------:R-:W-:Y:S01]  /*60c40*/  IMAD R19, R19, R8, RZ ;  /* 0x0000000813137224 */ /* 0x000fe200078e02ff */
[----:B------:R0:W-:Y:S01]  /*60c50*/  @P1 STG.E.U16 desc[UR8][R10.64], R20 ;  /* 0x000000140a001986 */ /* 0x0001e2000c101508 */
[----:B------:R-:W-:-:S03]  /*60c60*/  ULDC UR6, c[0x0][0x22c] ;  /* 0x00008b0000067ab9 */ /* 0x000fc60000000800 */
[----:B------:R-:W-:-:S04]  /*60c70*/  LEA R18, P5, R19, R2, 0x1 ;  /* 0x0000000213127211 */ /* 0x000fc800078a08ff */
[----:B------:R-:W-:Y:S01]  /*60c80*/  LEA.HI.X.SX32 R19, R19, R3, 0x1, P5 ;  /* 0x0000000313137211 */ /* 0x000fe200028f0eff */
[----:B------:R-:W-:Y:S04]  /*60c90*/  @P3 STG.E.U16 desc[UR8][R28.64], R21 ;  /* 0x000000151c003986 */ /* 0x000fe8000c101508 */
[----:B------:R-:W-:Y:S04]  /*60ca0*/  @P2 STG.E.U16 desc[UR8][R18.64], R22 ;  /* 0x0000001612002986 */ /* 0x000fe8000c101508 */
[----:B------:R1:W-:Y:S01]  /*60cb0*/  @P6 STG.E.U16 desc[UR8][R16.64], R23 ;  /* 0x0000001710006986 */ /* 0x0003e2000c101508 */
[----:B0-----:R-:W-:-:S02]  /*60cc0*/  PRMT R20, R26, 0x7632, R20 ;  /* 0x000076321a147816 */ /* 0x001fc40000000014 */
[C-C-:B-1----:R-:W-:Y:S02]  /*60cd0*/  LOP3.LUT R16, R6.reuse, 0x10, R0.reuse, 0xfe, !PT ;  /* 0x0000001006107812 */ /* 0x142fe400078efe00 */
[--C-:B------:R-:W-:Y:S02]  /*60ce0*/  LOP3.LUT R17, R6, 0x12, R0.reuse, 0xfe, !PT ;  /* 0x0000001206117812 */ /* 0x100fe400078efe00 */
[C---:B------:R-:W-:Y:S01]  /*60cf0*/  ISETP.LT.AND P1, PT, R16.reuse, UR4, !P0 ;  /* 0x0000000410007c0c */ /* 0x040fe2000c721270 */
[-C--:B------:R-:W-:Y:S01]  /*60d00*/  IMAD R16, R16, R8.reuse, RZ ;  /* 0x0000000810107224 */ /* 0x080fe200078e02ff */
[C-C-:B------:R-:W-:Y:S01]  /*60d10*/  LOP3.LUT R18, R6.reuse, 0x14, R0.reuse, 0xfe, !PT ;  /* 0x0000001406127812 */ /* 0x140fe200078efe00 */
[----:B------:R-:W-:Y:S01]  /*60d20*/  ULDC UR4, c[0x0][0x22c] ;  /* 0x00008b0000047ab9 */ /* 0x000fe20000000800 */
[C---:B------:R-:W-:Y:S01]  /*60d30*/  ISETP.LT.AND P3, PT, R17.reuse, UR5, !P0 ;  /* 0x0000000511007c0c */ /* 0x040fe2000c761270 */
[-C--:B------:R-:W-:Y:S01]  /*60d40*/  IMAD R17, R17, R8.reuse, RZ ;  /* 0x0000000811117224 */ /* 0x080fe200078e02ff */
[----:B------:R-:W-:Y:S01]  /*60d50*/  LOP3.LUT R19, R6, 0x16, R0, 0xfe, !PT ;  /* 0x0000001606137812 */ /* 0x000fe200078efe00 */
[----:B------:R-:W-:Y:S01]  /*60d60*/  IMAD R26, R18, R8, RZ ;  /* 0x00000008121a7224 */ /* 0x000fe200078e02ff */
[----:B------:R-:W-:Y:S01]  /*60d70*/  LEA R28, P6, R16, R2, 0x1 ;  /* 0x00000002101c7211 */ /* 0x000fe200078c08ff */
[----:B------:R-:W-:Y:S01]  /*60d80*/  ULDC UR5, c[0x0][0x22c] ;  /* 0x00008b0000057ab9 */ /* 0x000fe20000000800 */
[----:B------:R-:W-:Y:S01]  /*60d90*/  ISETP.LT.AND P2, PT, R18, UR6, !P0 ;  /* 0x0000000612007c0c */ /* 0x000fe2000c741270 */
[----:B------:R-:W-:Y:S01]  /*60da0*/  ULDC UR6, c[0x0][0x22c] ;  /* 0x00008b0000067ab9 */ /* 0x000fe20000000800 */
[----:B------:R-:W-:-:S02]  /*60db0*/  PRMT R22, R24, 0x7632, R22 ;  /* 0x0000763218167816 */ /* 0x000fc40000000016 */
[C---:B------:R-:W-:Y:S01]  /*60dc0*/  ISETP.LT.AND P4, PT, R19.reuse, UR7, !P0 ;  /* 0x0000000713007c0c */ /* 0x040fe2000c781270 */
[----:B------:R-:W-:Y:S01]  /*60dd0*/  IMAD R19, R19, R8, RZ ;  /* 0x0000000813137224 */ /* 0x000fe200078e02ff */
[-C--:B------:R-:W-:Y:S01]  /*60de0*/  LEA R24, P5, R17, R2.reuse, 0x1 ;  /* 0x0000000211187211 */ /* 0x080fe200078a08ff */
[----:B------:R-:W-:Y:S01]  /*60df0*/  ULDC UR7, c[0x0][0x22c] ;  /* 0x00008b0000077ab9 */ /* 0x000fe20000000800 */
[-C--:B------:R-:W-:Y:S02]  /*60e00*/  LEA.HI.X.SX32 R29, R16, R3.reuse, 0x1, P6 ;  /* 0x00000003101d7211 */ /* 0x080fe400030f0eff */
[----:B------:R-:W-:Y:S02]  /*60e10*/  LEA R16, P6, R26, R2, 0x1 ;  /* 0x000000021a107211 */ /* 0x000fe400078c08ff */
[----:B------:R-:W-:Y:S02]  /*60e20*/  PRMT R21, R25, 0x7632, R21 ;  /* 0x0000763219157816 */ /* 0x000fe40000000015 */
[----:B------:R-:W-:-:S02]  /*60e30*/  LEA.HI.X.SX32 R25, R17, R3, 0x1, P5 ;  /* 0x0000000311197211 */ /* 0x000fc400028f0eff */
[-C--:B------:R-:W-:Y:S02]  /*60e40*/  LEA.HI.X.SX32 R17, R26, R3.reuse, 0x1, P6 ;  /* 0x000000031a117211 */ /* 0x080fe400030f0eff */
[----:B------:R-:W-:Y:S01]  /*60e50*/  LEA R18, P5, R19, R2, 0x1 ;  /* 0x0000000213127211 */ /* 0x000fe200078a08ff */
[----:B------:R-:W-:Y:S01]  /*60e60*/  @P1 STG.E.U16 desc[UR8][R28.64], R22 ;  /* 0x000000161c001986 */ /* 0x000fe2000c101508 */
[----:B------:R-:W-:Y:S02]  /*60e70*/  PRMT R27, R27, 0x7632, R27 ;  /* 0x000076321b1b7816 */ /* 0x000fe4000000001b */
[----:B------:R-:W-:Y:S01]  /*60e80*/  LEA.HI.X.SX32 R19, R19, R3, 0x1, P5 ;  /* 0x0000000313137211 */ /* 0x000fe200028f0eff */
[----:B------:R-:W-:Y:S04]  /*60e90*/  @P3 STG.E.U16 desc[UR8][R24.64], R21 ;  /* 0x0000001518003986 */ /* 0x000fe8000c101508 */
[----:B------:R0:W-:Y:S04]  /*60ea0*/  @P2 STG.E.U16 desc[UR8][R16.64], R20 ;  /* 0x0000001410002986 */ /* 0x0001e8000c101508 */
[----:B------:R1:W-:Y:S01]  /*60eb0*/  @P4 STG.E.U16 desc[UR8][R18.64], R27 ;  /* 0x0000001b12004986 */ /* 0x0003e2000c101508 */
[----:B0-----:R-:W-:-:S02]  /*60ec0*/  LOP3.LUT R16, R6, 0x18, R0, 0xfe, !PT ;  /* 0x0000001806107812 */ /* 0x001fc400078efe00 */
[--C-:B------:R-:W-:Y:S02]  /*60ed0*/  LOP3.LUT R17, R6, 0x1a, R0.reuse, 0xfe, !PT ;  /* 0x0000001a06117812 */ /* 0x100fe400078efe00 */
[C---:B------:R-:W-:Y:S01]  /*60ee0*/  ISETP.LT.AND P3, PT, R16.reuse, UR4, !P0 ;  /* 0x0000000410007c0c */ /* 0x040fe2000c761270 */
[-C--:B-1----:R-:W-:Y:S01]  /*60ef0*/  IMAD R19, R16, R8.reuse, RZ ;  /* 0x0000000810137224 */ /* 0x082fe200078e02ff */
[----:B------:R-:W-:Y:S01]  /*60f00*/  LOP3.LUT R16, R6, 0x1c, R0, 0xfe, !PT ;  /* 0x0000001c06107812 */ /* 0x000fe200078efe00 */
[----:B------:R-:W-:Y:S01]  /*60f10*/  ULDC UR4, c[0x0][0x22c] ;  /* 0x00008b0000047ab9 */ /* 0x000fe20000000800 */
[C---:B------:R-:W-:Y:S01]  /*60f20*/  ISETP.LT.AND P4, PT, R17.reuse, UR5, !P0 ;  /* 0x0000000511007c0c */ /* 0x040fe2000c781270 */
[----:B------:R-:W-:Y:S01]  /*60f30*/  IMAD R17, R17, R8, RZ ;  /* 0x0000000811117224 */ /* 0x000fe200078e02ff */
[----:B------:R-:W-:Y:S01]  /*60f40*/  LEA R18, P1, R19, R2, 0x1 ;  /* 0x0000000213127211 */ /* 0x000fe200078208ff */
[C---:B------:R-:W-:Y:S01]  /*60f50*/  IMAD R24, R16.reuse, R8, RZ ;  /* 0x0000000810187224 */ /* 0x040fe200078e02ff */
[----:B------:R-:W-:Y:S01]  /*60f60*/  ISETP.LT.AND P5, PT, R16, UR4, !P0 ;  /* 0x0000000410007c0c */ /* 0x000fe2000c7a1270 */
[----:B------:R-:W-:Y:S01]  /*60f70*/  ULDC UR4, c[0x0][0x22c] ;  /* 0x00008b0000047ab9 */ /* 0x000fe20000000800 */
[----:B------:R-:W-:Y:S01]  /*60f80*/  LEA R16, P2, R17, R2, 0x1 ;  /* 0x0000000211107211 */ /* 0x000fe200078408ff */
[----:B------:R-:W-:Y:S01]  /*60f90*/  ULDC UR5, c[0x0][0x22c] ;  /* 0x00008b0000057ab9 */ /* 0x000fe20000000800 */
[----:B------:R-:W-:-:S02]  /*60fa0*/  PRMT R21, R20, 0x7632, R21 ;  /* 0x0000763214157816 */ /* 0x000fc40000000015 */
[-C--:B------:R-:W-:Y:S02]  /*60fb0*/  LEA.HI.X.SX32 R19, R19, R3.reuse, 0x1, P1 ;  /* 0x0000000313137211 */ /* 0x080fe400008f0eff */
[----:B------:R-:W-:Y:S02]  /*60fc0*/  PRMT R23, R21, 0x7632, R23 ;  /* 0x0000763215177816 */ /* 0x000fe40000000017 */
[----:B------:R-:W-:Y:S01]  /*60fd0*/  LEA.HI.X.SX32 R17, R17, R3, 0x1, P2 ;  /* 0x0000000311117211 */ /* 0x000fe200010f0eff */
[----:B------:R0:W-:Y:S01]  /*60fe0*/  @P3 STG.E.U16 desc[UR8][R18.64], R21 ;  /* 0x0000001512003986 */ /* 0x0001e2000c101508 */
[----:B------:R-:W-:-:S03]  /*60ff0*/  LEA R20, P1, R24, R2, 0x1 ;  /* 0x0000000218147211 */ /* 0x000fc600078208ff */
[----:B------:R1:W-:Y:S01]  /*61000*/  @P4 STG.E.U16 desc[UR8][R16.64], R23 ;  /* 0x0000001710004986 */ /* 0x0003e2000c101508 */
[----:B------:R-:W-:Y:S02]  /*61010*/  PRMT R22, R22, 0x7632, R22 ;  /* 0x0000763216167816 */ /* 0x000fe40000000016 */
[C-C-:B0-----:R-:W-:Y:S02]  /*61020*/  LOP3.LUT R19, R6.reuse, 0x20, R0.reuse, 0xfe, !PT ;  /* 0x0000002006137812 */ /* 0x141fe400078efe00 */
[--C-:B-1----:R-:W-:Y:S02]  /*61030*/  LOP3.LUT R16, R6, 0x1e, R0.reuse, 0xfe, !PT ;  /* 0x0000001e06107812 */ /* 0x102fe400078efe00 */
[----:B------:R-:W-:Y:S02]  /*61040*/  LEA.HI.X.SX32 R21, R24, R3, 0x1, P1 ;  /* 0x0000000318157211 */ /* 0x000fe400008f0eff */
[C---:B------:R-:W-:Y:S01]  /*61050*/  ISETP.LT.AND P1, PT, R16.reuse, UR4, !P0 ;  /* 0x0000000410007c0c */ /* 0x040fe2000c721270 */
[----:B------:R-:W-:Y:S01]  /*61060*/  IMAD R16, R16, R8, RZ ;  /* 0x0000000810107224 */ /* 0x000fe200078e02ff */
[----:B------:R-:W-:-:S02]  /*61070*/  LOP3.LUT R17, R6, 0x22, R0, 0xfe, !PT ;  /* 0x0000002206117812 */ /* 0x000fc400078efe00 */
[----:B------:R-:W-:Y:S02]  /*61080*/  LOP3.LUT R18, R6, 0x24, R0, 0xfe, !PT ;  /* 0x0000002406127812 */ /* 0x000fe400078efe00 */
[C---:B------:R-:W-:Y:S01]  /*61090*/  ISETP.LT.AND P3, PT, R19.reuse, UR5, !P0 ;  /* 0x0000000513007c0c */ /* 0x040fe2000c761270 */
[-C--:B------:R-:W-:Y:S01]  /*610a0*/  IMAD R19, R19, R8.reuse, RZ ;  /* 0x0000000813137224 */ /* 0x080fe200078e02ff */
[----:B------:R0:W-:Y:S01]  /*610b0*/  @P5 STG.E.U16 desc[UR8][R20.64], R22 ;  /* 0x0000001614005986 */ /* 0x0001e2000c101508 */
[C---:B------:R-:W-:Y:S01]  /*610c0*/  ISETP.LT.AND P2, PT, R17.reuse, UR6, !P0 ;  /* 0x0000000611007c0c */ /* 0x040fe2000c741270 */
[-C--:B------:R-:W-:Y:S01]  /*610d0*/  IMAD R17, R17, R8.reuse, RZ ;  /* 0x0000000811117224 */ /* 0x080fe200078e02ff */
[C---:B------:R-:W-:Y:S01]  /*610e0*/  ISETP.LT.AND P4, PT, R18.reuse, UR7, !P0 ;  /* 0x0000000712007c0c */ /* 0x040fe2000c781270 */
[----:B------:R-:W-:Y:S01]  /*610f0*/  IMAD R24, R18, R8, RZ ;  /* 0x0000000812187224 */ /* 0x000fe200078e02ff */
[-C--:B------:R-:W-:Y:S01]  /*61100*/  LEA R18, P5, R19, R2.reuse, 0x1 ;  /* 0x0000000213127211 */ /* 0x080fe200078a08ff */
[----:B------:R-:W-:Y:S01]  /*61110*/  ULDC UR4, c[0x0][0x22c] ;  /* 0x00008b0000047ab9 */ /* 0x000fe20000000800 */
[----:B------:R-:W-:Y:S01]  /*61120*/  PRMT R23, R23, 0x7632, R23 ;  /* 0x0000763217177816 */ /* 0x000fe20000000017 */
[----:B------:R-:W-:Y:S01]  /*61130*/  ULDC UR5, c[0x0][0x22c] ;  /* 0x00008b0000057ab9 */ /* 0x000fe20000000800 */
[C---:B0-----:R-:W-:Y:S01]  /*61140*/  LEA R20, P6, R16.reuse, R2, 0x1 ;  /* 0x0000000210147211 */ /* 0x041fe200078c08ff */
[----:B------:R-:W-:Y:S01]  /*61150*/  ULDC UR6, c[0x0][0x22c] ;  /* 0x00008b0000067ab9 */ /* 0x000fe20000000800 */
[-C--:B------:R-:W-:Y:S01]  /*61160*/  LEA.HI.X.SX32 R19, R19, R3.reuse, 0x1, P5 ;  /* 0x0000000313137211 */ /* 0x080fe200028f0eff */
[----:B------:R-:W-:Y:S01]  /*61170*/  ULDC UR7, c[0x0][0x22c] ;  /* 0x00008b0000077ab9 */ /* 0x000fe20000000800 */
[----:B------:R-:W-:-:S02]  /*61180*/  LEA.HI.X.SX32 R21, R16, R3, 0x1, P6 ;  /* 0x0000000310157211 */ /* 0x000fc400030f0eff */
[CC--:B------:R-:W-:Y:S02]  /*61190*/  LEA R16, P6, R17.reuse, R2.reuse, 0x1 ;  /* 0x0000000211107211 */ /* 0x0c0fe400078c08ff */
[----:B------:R-:W-:Y:S01]  /*611a0*/  LEA R22, P5, R24, R2, 0x1 ;  /* 0x0000000218167211 */ /* 0x000fe200078a08ff */
[----:B------:R0:W-:Y:S01]  /*611b0*/  @P1 STG.E.U16 desc[UR8][R20.64], R23 ;  /* 0x0000001714001986 */ /* 0x0001e2000c101508 */
[----:B------:R-:W-:-:S03]  /*611c0*/  LEA.HI.X.SX32 R17, R17, R3, 0x1, P6 ;  /* 0x0000000311117211 */ /* 0x000fc600030f0eff */
[----:B---3--:R-:W-:Y:S01]  /*611d0*/  @P3 STG.E.U16 desc[UR8][R18.64], R7 ;  /* 0x0000000712003986 */ /* 0x008fe2000c101508 */
[----:B0-----:R-:W-:Y:S01]  /*611e0*/  LEA.HI.X.SX32 R23, R24, R3, 0x1, P5 ;  /* 0x0000000318177211 */ /* 0x001fe200028f0eff */
[----:B------:R-:W-:-:S05]  /*611f0*/  IMAD.MOV.U32 R24, RZ, RZ, R6 ;  /* 0x000000ffff187224 */ /* 0x000fca00078e0006 */
[C-C-:B------:R-:W-:Y:S01]  /*61200*/  LOP3.LUT R6, R24.reuse, 0x3a, R0.reuse, 0xfe, !PT ;  /* 0x0000003a18067812 */ /* 0x140fe200078efe00 */
[----:B--2---:R0:W-:Y:S02]  /*61210*/  @P2 STG.E.U16 desc[UR8][R16.64], R5 ;  /* 0x0000000510002986 */ /* 0x0041e4000c101508 */
[C-C-:B0-----:R-:W-:Y:S02]  /*61220*/  LOP3.LUT R5, R24.reuse, 0x3c, R0.reuse, 0xfe, !PT ;  /* 0x0000003c18057812 */ /* 0x141fe400078efe00 */
[----:B----4-:R0:W-:Y:S02]  /*61230*/  @P4 STG.E.U16 desc[UR8][R22.64], R4 ;  /* 0x0000000416004986 */ /* 0x0101e4000c101508 */
[----:B0-----:R-:W-:-:S05]  /*61240*/  LOP3.LUT R4, R24, 0xfe, R0, 0xfe, !PT ;  /* 0x000000fe18047812 */ /* 0x001fca00078efe00 */
[----:B------:R0:W-:Y:S04]  /*61250*/  STL [R1+0x120], R4 ;  /* 0x0001200401007387 */ /* 0x0001e80000100800 */
[----:B------:R1:W-:Y:S01]  /*61260*/  STL [R1], R6 ;  /* 0x0000000601007387 */ /* 0x0003e20000100800 */
[----:B0-----:R-:W-:-:S03]  /*61270*/  LOP3.LUT R4, R24, 0x3e, R0, 0xfe, !PT ;  /* 0x0000003e18047812 */ /* 0x001fc600078efe00 */
[----:B------:R0:W-:Y:S01]  /*61280*/  STL [R1+0x4], R5 ;  /* 0x0000040501007387 */ /* 0x0001e20000100800 */
[----:B-1----:R-:W-:-:S03]  /*61290*/  LOP3.LUT R6, R24, 0x40, R0, 0xfe, !PT ;  /* 0x0000004018067812 */ /* 0x002fc600078efe00 */
[----:B------:R1:W-:Y:S01]  /*612a0*/  STL [R1+0x8], R4 ;  /* 0x0000080401007387 */ /* 0x0003e20000100800 */
[----:B0-----:R-:W-:-:S03]  /*612b0*/  LOP3.LUT R5, R24, 0x42, R0, 0xfe, !PT ;  /* 0x0000004218057812 */ /* 0x001fc600078efe00 */
[----:B------:R0:W-:Y:S01]  /*612c0*/  STL [R1+0xc], R6 ;  /* 0x00000c0601007387 */ /* 0x0001e20000100800 */
[----:B-1----:R-:W-:-:S03]  /*612d0*/  LOP3.LUT R4, R24, 0x44, R0, 0xfe, !PT ;  /* 0x0000004418047812 */ /* 0x002fc600078efe00 */
[----:B------:R1:W-:Y:S04]  /*612e0*/  STL [R1+0x30], R5 ;  /* 0x0000300501007387 */ /* 0x0003e80000100800 */
[----:B------:R2:W-:Y:S01]  /*612f0*/  STL [R1+0x34], R4 ;  /* 0x0000340401007387 */ /* 0x0005e20000100800 */
[C-C-:B0-----:R-:W-:Y:S02]  /*61300*/  LOP3.LUT R6, R24.reuse, 0x46, R0.reuse, 0xfe, !PT ;  /* 0x0000004618067812 */ /* 0x141fe400078efe00 */
[----:B-1----:R-:W-:-:S03]  /*61310*/  LOP3.LUT R5, R24, 0x48, R0, 0xfe, !PT ;  /* 0x0000004818057812 */ /* 0x002fc600078efe00 */
[----:B------:R0:W-:Y:S01]  /*61320*/  STL [R1+0x38], R6 ;  /* 0x0000380601007387 */ /* 0x0001e20000100800 */
[----:B--2---:R-:W-:-:S03]  /*61330*/  LOP3.LUT R4, R24, 0x4a, R0, 0xfe, !PT ;  /* 0x0000004a18047812 */ /* 0x004fc600078efe00 */
        /* <DEDUP_REMOVED lines=93> */
[C-C-:B-1----:R-:W-:Y:S02]  /*61910*/  LOP3.LUT R5, R24.reuse, 0xa8, R0.reuse, 0xfe, !PT ;  /* 0x000000a818057812 */ /* 0x142fe400078efe00 */
[C-C-:B--2---:R-:W-:Y:S01]  /*61920*/  LOP3.LUT R4, R24.reuse, 0xaa, R0.reuse, 0xfe, !PT ;  /* 0x000000aa18047812 */ /* 0x144fe200078efe00 */
[----:B------:R0:W-:Y:S04]  /*61930*/  STL [R1+0x17c], R6 ;  /* 0x00017c0601007387 */ /* 0x0001e80000100800 */
[----:B------:R-:W-:Y:S04]  /*61940*/  STL [R1+0x1af8], R4 ;  /* 0x001af80401007387 */ /* 0x000fe80000100800 */
[----:B------:R1:W-:Y:S01]  /*61950*/  STL [R1+0x180], R5 ;  /* 0x0001800501007387 */ /* 0x0003e20000100800 */
[----:B------:R-:W-:-:S02]  /*61960*/  LOP3.LUT R7, R24, 0xb0, R0, 0xfe, !PT ;  /* 0x000000b018077812 */ /* 0x000fc400078efe00 */
[C-C-:B0-----:R-:W-:Y:S02]  /*61970*/  LOP3.LUT R6, R24.reuse, 0xae, R0.reuse, 0xfe, !PT ;  /* 0x000000ae18067812 */ /* 0x141fe400078efe00 */
[C-C-:B-1----:R-:W-:Y:S02]  /*61980*/  LOP3.LUT R5, R24.reuse, 0xac, R0.reuse, 0xfe, !PT ;  /* 0x000000ac18057812 */ /* 0x142fe400078efe00 */
[----:B------:R-:W-:-:S03]  /*61990*/  LOP3.LUT R4, R24, 0xb4, R0, 0xfe, !PT ;  /* 0x000000b418047812 */ /* 0x000fc600078efe00 */
[----:B------:R0:W-:Y:S01]  /*619a0*/  STL [R1+0x1afc], R5 ;  /* 0x001afc0501007387 */ /* 0x0001e20000100800 */
[----:B------:R-:W-:-:S03]  /*619b0*/  LOP3.LUT R8, R24, 0xb6, R0, 0xfe, !PT ;  /* 0x000000b618087812 */ /* 0x000fc600078efe00 */
[----:B------:R-:W-:Y:S01]  /*619c0*/  STL [R1+0x1b00], R6 ;  /* 0x001b000601007387 */ /* 0x000fe20000100800 */
[----:B0-----:R-:W-:-:S03]  /*619d0*/  LOP3.LUT R5, R24, 0xb2, R0, 0xfe, !PT ;  /* 0x000000b218057812 */ /* 0x001fc600078efe00 */
[----:B------:R-:W-:Y:S04]  /*619e0*/  STL [R1+0x1b04], R7 ;  /* 0x001b040701007387 */ /* 0x000fe80000100800 */
[----:B------:R0:W-:Y:S04]  /*619f0*/  STL [R1+0x194], R5 ;  /* 0x0001940501007387 */ /* 0x0001e80000100800 */
[----:B------:R1:W-:Y:S04]  /*61a00*/  STL [R1+0x198], R4 ;  /* 0x0001980401007387 */ /* 0x0003e80000100800 */
[----:B------:R2:W-:Y:S01]  /*61a10*/  STL [R1+0x19c], R8 ;  /* 0x00019c0801007387 */ /* 0x0005e20000100800 */
[----:B0-----:R-:W-:-:S02]  /*61a20*/  LOP3.LUT R5, R24, 0xb8, R0, 0xfe, !PT ;  /* 0x000000b818057812 */ /* 0x001fc400078efe00 */
        /* <DEDUP_REMOVED lines=8> */
[----:B------:R-:W-:Y:S01]  /*61ab0*/  STL [R1+0x1b0], R5 ;  /* 0x0001b00501007387 */ /* 0x000fe20000100800 */
[----:B------:R-:W-:-:S02]  /*61ac0*/  LOP3.LUT R9, R24, 0xc4, R0, 0xfe, !PT ;  /* 0x000000c418097812 */ /* 0x000fc400078efe00 */
[C-C-:B------:R-:W-:Y:S01]  /*61ad0*/  LOP3.LUT R10, R24.reuse, 0xc6, R0.reuse, 0xfe, !PT ;  /* 0x000000c6180a7812 */ /* 0x140fe200078efe00 */
[----:B------:R-:W-:Y:S01]  /*61ae0*/  STL [R1+0x1adc], R8 ;  /* 0x001adc0801007387 */ /* 0x000fe20000100800 */
[----:B------:R-:W-:-:S03]  /*61af0*/  LOP3.LUT R11, R24, 0xca, R0, 0xfe, !PT ;  /* 0x000000ca180b7812 */ /* 0x000fc600078efe00 */
[----:B------:R0:W-:Y:S01]  /*61b00*/  STL [R1+0x1b4], R4 ;  /* 0x0001b40401007387 */ /* 0x0001e20000100800 */
[C-C-:B------:R-:W-:Y:S02]  /*61b10*/  LOP3.LUT R12, R24.reuse, 0xcc, R0.reuse, 0xfe, !PT ;  /* 0x000000cc180c7812 */ /* 0x140fe400078efe00 */
[C-C-:B------:R-:W-:Y:S01]  /*61b20*/  LOP3.LUT R13, R24.reuse, 0xce, R0.reuse, 0xfe, !PT ;  /* 0x000000ce180d7812 */ /* 0x140fe200078efe00 */
[----:B------:R1:W-:Y:S01]  /*61b30*/  STL [R1+0x1ae0], R9 ;  /* 0x001ae00901007387 */ /* 0x0003e20000100800 */
[C-C-:B------:R-:W-:Y:S02]  /*61b40*/  LOP3.LUT R14, R24.reuse, 0xd0, R0.reuse, 0xfe, !PT ;  /* 0x000000d0180e7812 */ /* 0x140fe400078efe00 */
[C-C-:B0-----:R-:W-:Y:S01]  /*61b50*/  LOP3.LUT R4, R24.reuse, 0xc8, R0.reuse, 0xfe, !PT ;  /* 0x000000c818047812 */ /* 0x141fe200078efe00 */
[----:B------:R-:W-:Y:S01]  /*61b60*/  STL [R1+0x1ae4], R10 ;  /* 0x001ae40a01007387 */ /* 0x000fe20000100800 */
[C-C-:B------:R-:W-:Y:S02]  /*61b70*/  LOP3.LUT R15, R24.reuse, 0xd2, R0.reuse, 0xfe, !PT ;  /* 0x000000d2180f7812 */ /* 0x140fe400078efe00 */
[C-C-:B------:R-:W-:Y:S01]  /*61b80*/  LOP3.LUT R5, R24.reuse, 0xd4, R0.reuse, 0xfe, !PT ;  /* 0x000000d418057812 */ /* 0x140fe200078efe00 */
[----:B------:R-:W-:Y:S01]  /*61b90*/  STL [R1+0x1b08], R11 ;  /* 0x001b080b01007387 */ /* 0x000fe20000100800 */
[C-C-:B------:R-:W-:Y:S01]  /*61ba0*/  LOP3.LUT R8, R24.reuse, 0xd6, R0.reuse, 0xfe, !PT ;  /* 0x000000d618087812 */ /* 0x140fe200078efe00 */
[----:B-1----:R-:W0:Y:S02]  /*61bb0*/  LDC R9, c[0x0][0x248] ;  /* 0x00009200ff097b82 */ /* 0x002e240000000800 */
[----:B------:R1:W-:Y:S04]  /*61bc0*/  STL [R1+0x1c4], R4 ;  /* 0x0001c40401007387 */ /* 0x0003e80000100800 */
[----:B------:R-:W-:Y:S04]  /*61bd0*/  STL [R1+0x1b0c], R12 ;  /* 0x001b0c0c01007387 */ /* 0x000fe80000100800 */
[----:B------:R-:W-:Y:S01]  /*61be0*/  STL [R1+0x1b10], R13 ;  /* 0x001b100d01007387 */ /* 0x000fe20000100800 */
[----:B-1----:R-:W-:-:S03]  /*61bf0*/  LOP3.LUT R4, R24, 0xd8, R0, 0xfe, !PT ;  /* 0x000000d818047812 */ /* 0x002fc600078efe00 */
[----:B------:R-:W-:Y:S04]  /*61c00*/  STL [R1+0x1b14], R14 ;  /* 0x001b140e01007387 */ /* 0x000fe80000100800 */
[----:B------:R-:W-:Y:S04]  /*61c10*/  STL [R1+0x1b18], R15 ;  /* 0x001b180f01007387 */ /* 0x000fe80000100800 */
[----:B------:R1:W-:Y:S04]  /*61c20*/  STL [R1+0x1dc], R5 ;  /* 0x0001dc0501007387 */ /* 0x0003e80000100800 */
[----:B------:R2:W-:Y:S04]  /*61c30*/  STL [R1+0x1e0], R8 ;  /* 0x0001e00801007387 */ /* 0x0005e80000100800 */
[----:B------:R3:W-:Y:S01]  /*61c40*/  STL [R1+0x1e4], R4 ;  /* 0x0001e40401007387 */ /* 0x0007e20000100800 */
[----:B-1----:R-:W-:-:S02]  /*61c50*/  LOP3.LUT R5, R24, 0xda, R0, 0xfe, !PT ;  /* 0x000000da18057812 */ /* 0x002fc400078efe00 */
[----:B--2---:R-:W-:-:S03]  /*61c60*/  LOP3.LUT R8, R24, 0xdc, R0, 0xfe, !PT ;  /* 0x000000dc18087812 */ /* 0x004fc600078efe00 */
[----:B------:R1:W-:Y:S01]  /*61c70*/  STL [R1+0x1e8], R5 ;  /* 0x0001e80501007387 */ /* 0x0003e20000100800 */
[----:B---3--:R-:W-:-:S03]  /*61c80*/  LOP3.LUT R4, R24, 0xde, R0, 0xfe, !PT ;  /* 0x000000de18047812 */ /* 0x008fc600078efe00 */
[----:B------:R2:W-:Y:S04]  /*61c90*/  STL [R1+0x1ec], R8 ;  /* 0x0001ec0801007387 */ /* 0x0005e80000100800 */
[----:B------:R3:W-:Y:S01]  /*61ca0*/  STL [R1+0x1f0], R4 ;  /* 0x0001f00401007387 */ /* 0x0007e20000100800 */
[C-C-:B-1----:R-:W-:Y:S02]  /*61cb0*/  LOP3.LUT R5, R24.reuse, 0xe0, R0.reuse, 0xfe, !PT ;  /* 0x000000e018057812 */ /* 0x142fe400078efe00 */
        /* <DEDUP_REMOVED lines=10> */
[----:B------:R-:W3:Y:S01]  /*61d60*/  LDL.LU R10, [R1+0xbc] ;  /* 0x0000bc00010a7983 */ /* 0x000ee20000300800 */
[----:B-1----:R-:W-:-:S03]  /*61d70*/  LOP3.LUT R5, R24, 0xec, R0, 0xfe, !PT ;  /* 0x000000ec18057812 */ /* 0x002fc600078efe00 */
[----:B------:R1:W-:Y:S01]  /*61d80*/  STL [R1+0x208], R4 ;  /* 0x0002080401007387 */ /* 0x0003e20000100800 */
[----:B--2---:R-:W-:-:S03]  /*61d90*/  LOP3.LUT R8, R24, 0xf0, R0, 0xfe, !PT ;  /* 0x000000f018087812 */ /* 0x004fc600078efe00 */
[----:B------:R2:W-:Y:S04]  /*61da0*/  STL [R1+0x20c], R5 ;  /* 0x00020c0501007387 */ /* 0x0005e80000100800 */
[----:B------:R-:W4:Y:S01]  /*61db0*/  LDL.LU R13, [R1+0xc0] ;  /* 0x0000c000010d7983 */ /* 0x000f220000300800 */
[----:B-1----:R-:W-:-:S03]  /*61dc0*/  LOP3.LUT R4, R24, 0xee, R0, 0xfe, !PT ;  /* 0x000000ee18047812 */ /* 0x002fc600078efe00 */
[----:B------:R-:W5:Y:S01]  /*61dd0*/  LDL.LU R12, [R1+0xc4] ;  /* 0x0000c400010c7983 */ /* 0x000f620000300800 */
[----:B--2---:R-:W-:-:S03]  /*61de0*/  LOP3.LUT R5, R24, 0xf2, R0, 0xfe, !PT ;  /* 0x000000f218057812 */ /* 0x004fc600078efe00 */
[----:B------:R1:W-:Y:S04]  /*61df0*/  STL [R1+0x210], R4 ;  /* 0x0002100401007387 */ /* 0x0003e80000100800 */
[----:B------:R-:W2:Y:S04]  /*61e00*/  LDL.LU R11, [R1+0xc8] ;  /* 0x0000c800010b7983 */ /* 0x000ea80000300800 */
[----:B------:R-:W-:Y:S01]  /*61e10*/  STL [R1+0x214], R8 ;  /* 0x0002140801007387 */ /* 0x000fe20000100800 */
[----:B-1----:R-:W-:-:S03]  /*61e20*/  LOP3.LUT R4, R24, 0xf4, R0, 0xfe, !PT ;  /* 0x000000f418047812 */ /* 0x002fc600078efe00 */
[----:B------:R-:W2:Y:S04]  /*61e30*/  LDL.LU R15, [R1+0xb4] ;  /* 0x0000b400010f7983 */ /* 0x000ea80000300800 */
[----:B------:R1:W-:Y:S04]  /*61e40*/  STL [R1+0x218], R5 ;  /* 0x0002180501007387 */ /* 0x0003e80000100800 */
[----:B------:R-:W2:Y:S04]  /*61e50*/  LDL.LU R14, [R1+0xb8] ;  /* 0x0000b800010e7983 */ /* 0x000ea80000300800 */
[----:B------:R0:W-:Y:S01]  /*61e60*/  STL [R1+0x21c], R4 ;  /* 0x00021c0401007387 */ /* 0x0001e20000100800 */
[----:B-1----:R-:W-:-:S02]  /*61e70*/  LOP3.LUT R5, R24, 0xf8, R0, 0xfe, !PT ;  /* 0x000000f818057812 */ /* 0x002fc400078efe00 */
[----:B0-----:R-:W-:-:S05]  /*61e80*/  LOP3.LUT R4, R24, 0xf6, R0, 0xfe, !PT ;  /* 0x000000f618047812 */ /* 0x001fca00078efe00 */
[----:B------:R0:W-:Y:S01]  /*61e90*/  STL [R1+0x220], R4 ;  /* 0x0002200401007387 */ /* 0x0001e20000100800 */
[C-C-:B------:R-:W-:Y:S02]  /*61ea0*/  LOP3.LUT R17, R24.reuse, 0x26, R0.reuse, 0xfe, !PT ;  /* 0x0000002618117812 */ /* 0x140fe400078efe00 */
[C-C-:B------:R-:W-:Y:S01]  /*61eb0*/  LOP3.LUT R19, R24.reuse, 0x28, R0.reuse, 0xfe, !PT ;  /* 0x0000002818137812 */ /* 0x140fe200078efe00 */
[----:B------:R1:W-:Y:S01]  /*61ec0*/  STL [R1+0x224], R5 ;  /* 0x0002240501007387 */ /* 0x0003e20000100800 */
[C-C-:B------:R-:W-:Y:S02]  /*61ed0*/  LOP3.LUT R16, R24.reuse, 0x2a, R0.reuse, 0xfe, !PT ;  /* 0x0000002a18107812 */ /* 0x140fe400078efe00 */
[C-C-:B0-----:R-:W-:Y:S02]  /*61ee0*/  LOP3.LUT R4, R24.reuse, 0xfa, R0.reuse, 0xfe, !PT ;  /* 0x000000fa18047812 */ /* 0x141fe400078efe00 */
[C-C-:B------:R-:W-:Y:S02]  /*61ef0*/  LOP3.LUT R18, R24.reuse, 0x2c, R0.reuse, 0xfe, !PT ;  /* 0x0000002c18127812 */ /* 0x140fe400078efe00 */
[C-C-:B------:R-:W-:Y:S01]  /*61f00*/  LOP3.LUT R23, R24.reuse, 0x2e, R0.reuse, 0xfe, !PT ;  /* 0x0000002e18177812 */ /* 0x140fe200078efe00 */
[----:B------:R0:W-:Y:S01]  /*61f10*/  STL [R1+0x228], R4 ;  /* 0x0002280401007387 */ /* 0x0001e20000100800 */
[----:B------:R-:W-:-:S02]  /*61f20*/  LOP3.LUT R22, R24, 0x30, R0, 0xfe, !PT ;  /* 0x0000003018167812 */ /* 0x000fc400078efe00 */
[C-C-:B------:R-:W-:Y:S02]  /*61f30*/  LOP3.LUT R26, R24.reuse, 0x32, R0.reuse, 0xfe, !PT ;  /* 0x00000032181a7812 */ /* 0x140fe400078efe00 */
[C-C-:B------:R-:W-:Y:S02]  /*61f40*/  LOP3.LUT R27, R24.reuse, 0x34, R0.reuse, 0xfe, !PT ;  /* 0x00000034181b7812 */ /* 0x140fe400078efe00 */
[C-C-:B------:R-:W-:Y:S02]  /*61f50*/  LOP3.LUT R28, R24.reuse, 0x36, R0.reuse, 0xfe, !PT ;  /* 0x00000036181c7812 */ /* 0x140fe400078efe00 */
[C-C-:B------:R-:W-:Y:S02]  /*61f60*/  LOP3.LUT R29, R24.reuse, 0x38, R0.reuse, 0xfe, !PT ;  /* 0x00000038181d7812 */ /* 0x140fe400078efe00 */
[----:B-1----:R-:W-:Y:S02]  /*61f70*/  LOP3.LUT R5, R24, 0xfc, R0, 0xfe, !PT ;  /* 0x000000fc18057812 */ /* 0x002fe400078efe00 */
[----:B------:R-:W2:Y:S04]  /*61f80*/  LDL.LU R0, [R1+0xb0] ;  /* 0x0000b00001007983 */ /* 0x000ea80000300800 */
[----:B0-----:R-:W2:Y:S04]  /*61f90*/  LDL.LU R4, [R1] ;  /* 0x0000000001047983 */ /* 0x001ea80000300800 */
[----:B------:R0:W-:Y:S04]  /*61fa0*/  STL [R1+0x160], R5 ;  /* 0x0001600501007387 */ /* 0x0001e80000100800 */
[----:B0-----:R-:W2:Y:S04]  /*61fb0*/  LDL.LU R5, [R1+0x4] ;  /* 0x0000040001057983 */ /* 0x001ea80000300800 */
[----:B------:R-:W2:Y:S01]  /*61fc0*/  LDL.LU R8, [R1+0xcc] ;  /* 0x0000cc0001087983 */ /* 0x000ea20000300800 */
[C---:B------:R-:W-:Y:S01]  /*61fd0*/  ISETP.LT.AND P1, PT, R17.reuse, UR4, !P0 ;  /* 0x0000000411007c0c */ /* 0x040fe2000c721270 */
[-C--:B------:R-:W-:Y:S01]  /*61fe0*/  IMAD R17, R17, R9.reuse, RZ ;  /* 0x0000000911117224 */ /* 0x080fe200078e02ff */
[C---:B------:R-:W-:Y:S01]  /*61ff0*/  ISETP.LT.AND P3, PT, R19.reuse, UR5, !P0 ;  /* 0x0000000513007c0c */ /* 0x040fe2000c761270 */
[-C--:B------:R-:W-:Y:S01]  /*62000*/  IMAD R19, R19, R9.reuse, RZ ;  /* 0x0000000913137224 */ /* 0x080fe200078e02ff */
[C---:B------:R-:W-:Y:S01]  /*62010*/  ISETP.LT.AND P2, PT, R16.reuse, UR6, !P0 ;  /* 0x0000000610007c0c */ /* 0x040fe2000c741270 */
[-C--:B------:R-:W-:Y:S01]  /*62020*/  IMAD R21, R16, R9.reuse, RZ ;  /* 0x0000000910157224 */ /* 0x080fe200078e02ff */
[-C--:B------:R-:W-:Y:S01]  /*62030*/  LEA R16, P6, R17, R2.reuse, 0x1 ;  /* 0x0000000211107211 */ /* 0x080fe200078c08ff */
[C---:B------:R-:W-:Y:S01]  /*62040*/  IMAD R25, R18.reuse, R9, RZ ;  /* 0x0000000912197224 */ /* 0x040fe200078e02ff */
[----:B------:R-:W-:Y:S01]  /*62050*/  ISETP.LT.AND P4, PT, R18, UR7, !P0 ;  /* 0x0000000712007c0c */ /* 0x000fe2000c781270 */
[----:B------:R-:W-:Y:S01]  /*62060*/  ULDC UR4, c[0x0][0x22c] ;  /* 0x00008b0000047ab9 */ /* 0x000fe20000000800 */
[-C--:B------:R-:W-:Y:S01]  /*62070*/  LEA R18, P5, R19, R2.reuse, 0x1 ;  /* 0x0000000213127211 */ /* 0x080fe200078a08ff */
[----:B------:R-:W-:Y:S01]  /*62080*/  ULDC UR5, c[0x0][0x22c] ;  /* 0x00008b0000057ab9 */ /* 0x000fe20000000800 */
[-C--:B------:R-:W-:Y:S01]  /*62090*/  LEA.HI.X.SX32 R17, R17, R3.reuse, 0x1, P6 ;  /* 0x0000000311117211 */ /* 0x080fe200030f0eff */
[----:B------:R-:W-:Y:S01]  /*620a0*/  ULDC UR6, c[0x0][0x22c] ;  /* 0x00008b0000067ab9 */ /* 0x000fe20000000800 */
[----:B------:R-:W-:Y:S01]  /*620b0*/  LEA R20, P6, R21, R2, 0x1 ;  /* 0x0000000215147211 */ /* 0x000fe200078c08ff */
[----:B------:R-:W-:Y:S01]  /*620c0*/  ULDC UR7, c[0x0][0x22c] ;  /* 0x00008b0000077ab9 */ /* 0x000fe20000000800 */
[----:B------:R-:W-:-:S02]  /*620d0*/  LEA.HI.X.SX32 R19, R19, R3, 0x1, P5 ;  /* 0x0000000313137211 */ /* 0x000fc400028f0eff */
[----:B------:R-:W-:Y:S02]  /*620e0*/  LEA.HI.X.SX32 R21, R21, R3, 0x1, P6 ;  /* 0x0000000315157211 */ /* 0x000fe400030f0eff */
[----:B------:R-:W-:-:S04]  /*620f0*/  LEA R24, P5, R25, R2, 0x1 ;  /* 0x0000000219187211 */ /* 0x000fc800078a08ff */
[----:B------:R-:W-:Y:S01]  /*62100*/  LEA.HI.X.SX32 R25, R25, R3, 0x1, P5 ;  /* 0x0000000319197211 */ /* 0x000fe200028f0eff */
[----:B---3--:R0:W-:Y:S01]  /*62110*/  @P1 STG.E.U16 desc[UR8][R16.64], R10 ;  /* 0x0000000a10001986 */ /* 0x0081e2000c101508 */
[C---:B------:R-:W-:Y:S01]  /*62120*/  ISETP.LT.AND P1, PT, R23.reuse, UR4, !P0 ;  /* 0x0000000417007c0c */ /* 0x040fe2000c721270 */
[----:B------:R-:W-:Y:S01]  /*62130*/  ULDC UR4, c[0x0][0x22c] ;  /* 0x00008b0000047ab9 */ /* 0x000fe20000000800 */
[-C--:B0-----:R-:W-:Y:S01]  /*62140*/  IMAD R17, R23, R9.reuse, RZ ;  /* 0x0000000917117224 */ /* 0x081fe200078e02ff */
[----:B----4-:R-:W-:Y:S01]  /*62150*/  @P3 STG.E.U16 desc[UR8][R18.64], R13 ;  /* 0x0000000d12003986 */ /* 0x010fe2000c101508 */
[----:B------:R-:W-:Y:S02]  /*62160*/  ISETP.LT.AND P3, PT, R22, UR5, !P0 ;  /* 0x0000000516007c0c */ /* 0x000fe4000c761270 */
[----:B------:R-:W-:Y:S01]  /*62170*/  PRMT R7, R10, 0x7632, R7 ;  /* 0x000076320a077816 */ /* 0x000fe20000000007 */
[----:B-----5:R0:W-:Y:S01]  /*62180*/  @P2 STG.E.U16 desc[UR8][R20.64], R12 ;  /* 0x0000000c14002986 */ /* 0x0201e2000c101508 */
[-C--:B------:R-:W-:Y:S01]  /*62190*/  LEA R16, P6, R17, R2.reuse, 0x1 ;  /* 0x0000000211107211 */ /* 0x080fe200078c08ff */
[----:B------:R-:W-:Y:S01]  /*621a0*/  IMAD R23, R27, R9, RZ ;  /* 0x000000091b177224 */ /* 0x000fe200078e02ff */
[C---:B------:R-:W-:Y:S01]  /*621b0*/  ISETP.LT.AND P2, PT, R26.reuse, UR6, !P0 ;  /* 0x000000061a007c0c */ /* 0x040fe2000c741270 */
[----:B------:R-:W3:Y:S01]  /*621c0*/  LDL.LU R10, [R1+0x8] ;  /* 0x00000800010a7983 */ /* 0x000ee20000300800 */
[----:B------:R-:W-:Y:S01]  /*621d0*/  LEA.HI.X.SX32 R17, R17, R3, 0x1, P6 ;  /* 0x0000000311117211 */ /* 0x000fe200030f0eff */
[----:B------:R-:W-:Y:S01]  /*621e0*/  ULDC UR6, c[0x0][0x22c] ;  /* 0x00008b0000067ab9 */ /* 0x000fe20000000800 */
[----:B------:R-:W-:Y:S01]  /*621f0*/  ULDC UR5, c[0x0][0x22c] ;  /* 0x00008b0000057ab9 */ /* 0x000fe20000000800 */
[----:B0-----:R-:W-:Y:S01]  /*62200*/  IMAD R21, R26, R9, RZ ;  /* 0x000000091a157224 */ /* 0x001fe200078e02ff */
[----:B--2---:R0:W-:Y:S04]  /*62210*/  @P4 STG.E.U16 desc[UR8][R24.64], R11 ;  /* 0x0000000b18004986 */ /* 0x0041e8000c101508 */
[----:B------:R-:W-:-:S04]  /*62220*/  LEA R20, P6, R21, R2, 0x1 ;  /* 0x0000000215147211 */ /* 0x000fc800078c08ff */
[----:B------:R-:W-:Y:S02]  /*62230*/  LEA.HI.X.SX32 R21, R21, R3, 0x1, P6 ;  /* 0x0000000315157211 */ /* 0x000fe400030f0eff */
[----:B0-----:R-:W-:Y:S02]  /*62240*/  PRMT R25, R15, 0x7632, R25 ;  /* 0x000076320f197816 */ /* 0x001fe40000000019 */
[----:B------:R-:W-:Y:S01]  /*62250*/  ISETP.LT.AND P4, PT, R27, UR7, !P0 ;  /* 0x000000071b007c0c */ /* 0x000fe2000c781270 */
[----:B------:R-:W-:Y:S01]  /*62260*/  ULDC UR7, c[0x0][0x22c] ;  /* 0x00008b0000077ab9 */ /* 0x000fe20000000800 */
[----:B------:R-:W-:Y:S02]  /*62270*/  PRMT R24, R14, 0x7632, R24 ;  /* 0x000076320e187816 */ /* 0x000fe40000000018 */
[----:B------:R-:W-:Y:S01]  /*62280*/  PRMT R6, R0, 0x7632, R6 ;  /* 0x0000763200067816 */ /* 0x000fe20000000006 */
[----:B------:R-:W-:-:S05]  /*62290*/  IMAD R0, R22, R9, RZ ;  /* 0x0000000916007224 */ /* 0x000fca00078e02ff */
[----:B------:R-:W-:-:S04]  /*622a0*/  LEA R18, P5, R0, R2, 0x1 ;  /* 0x0000000200127211 */ /* 0x000fc800078a08ff */
[----:B------:R-:W-:Y:S01]  /*622b0*/  LEA.HI.X.SX32 R19, R0, R3, 0x1, P5 ;  /* 0x0000000300137211 */ /* 0x000fe200028f0eff */
[C---:B------:R-:W-:Y:S01]  /*622c0*/  IMAD R0, R4.reuse, R9, RZ ;  /* 0x0000000904007224 */ /* 0x040fe200078e02ff */
[----:B------:R-:W-:Y:S01]  /*622d0*/  LEA R22, P5, R23, R2, 0x1 ;  /* 0x0000000217167211 */ /* 0x000fe200078a08ff */
[----:B------:R-:W-:Y:S04]  /*622e0*/  @P1 STG.E.U16 desc[UR8][R16.64], R8 ;  /* 0x0000000810001986 */ /* 0x000fe8000c101508 */
[----:B------:R0:W-:Y:S04]  /*622f0*/  @P3 STG.E.U16 desc[UR8][R18.64], R6 ;  /* 0x0000000612003986 */ /* 0x0001e8000c101508 */
[----:B------:R-:W-:Y:S01]  /*62300*/  @P2 STG.E.U16 desc[UR8][R20.64], R25 ;  /* 0x0000001914002986 */ /* 0x000fe2000c101508 */
[----:B------:R-:W-:Y:S01]  /*62310*/  ISETP.LT.AND P2, PT, R4, UR6, !P0 ;  /* 0x0000000604007c0c */ /* 0x000fe2000c741270 */
[----:B------:R-:W-:-:S02]  /*62320*/  ULDC UR6, c[0x0][0x22c] ;  /* 0x00008b0000067ab9 */ /* 0x000fc40000000800 */
[----:B0-----:R-:W2:Y:S04]  /*62330*/  LDL.LU R6, [R1+0xc] ;  /* 0x00000c0001067983 */ /* 0x001ea80000300800 */
[----:B------:R-:W4:Y:S01]  /*62340*/  LDL.LU R4, [R1+0x30] ;  /* 0x0000300001047983 */ /* 0x000f220000300800 */
[----:B------:R-:W-:-:S05]  /*62350*/  LEA.HI.X.SX32 R23, R23, R3, 0x1, P5 ;  /* 0x0000000317177211 */ /* 0x000fca00028f0eff */
[----:B------:R0:W-:Y:S01]  /*62360*/  @P4 STG.E.U16 desc[UR8][R22.64], R24 ;  /* 0x0000001816004986 */ /* 0x0001e2000c101508 */
[C---:B------:R-:W-:Y:S01]  /*62370*/  ISETP.LT.AND P4, PT, R5.reuse, UR7, !P0 ;  /* 0x0000000705007c0c */ /* 0x040fe2000c781270 */
[-C--:B0-----:R-:W-:Y:S02]  /*62380*/  IMAD R23, R5, R9.reuse, RZ ;  /* 0x0000000905177224 */ /* 0x081fe400078e02ff */
[----:B------:R-:W5:Y:S01]  /*62390*/  LDL.LU R5, [R1+0x34] ;  /* 0x0000340001057983 */ /* 0x000f620000300800 */
[CC--:B------:R-:W-:Y:S01]  /*623a0*/  IMAD R16, R28.reuse, R9.reuse, RZ ;  /* 0x000000091c107224 */ /* 0x0c0fe200078e02ff */
[----:B------:R-:W-:Y:S01]  /*623b0*/  ISETP.LT.AND P1, PT, R28, UR4, !P0 ;  /* 0x000000041c007c0c */ /* 0x000fe2000c721270 */
[C---:B------:R-:W-:Y:S01]  /*623c0*/  IMAD R17, R29.reuse, R9, RZ ;  /* 0x000000091d117224 */ /* 0x040fe200078e02ff */
[----:B------:R-:W-:Y:S01]  /*623d0*/  ISETP.LT.AND P3, PT, R29, UR5, !P0 ;  /* 0x000000051d007c0c */ /* 0x000fe2000c761270 */
[----:B------:R-:W-:Y:S01]  /*623e0*/  ULDC UR4, c[0x0][0x22c] ;  /* 0x00008b0000047ab9 */ /* 0x000fe20000000800 */
[-C--:B------:R-:W-:Y:S01]  /*623f0*/  LEA R20, P6, R16, R2.reuse, 0x1 ;  /* 0x0000000210147211 */ /* 0x080fe200078c08ff */
[----:B------:R-:W-:Y:S01]  /*62400*/  ULDC UR5, c[0x0][0x22c] ;  /* 0x00008b0000057ab9 */ /* 0x000fe20000000800 */
[----:B------:R-:W-:-:S02]  /*62410*/  LEA R18, P5, R17, R2, 0x1 ;  /* 0x0000000211127211 */ /* 0x000fc400078a08ff */
[----:B------:R-:W-:Y:S02]  /*62420*/  PRMT R24, R11, 0x7632, R24 ;  /* 0x000076320b187816 */ /* 0x000fe40000000018 */
[-C--:B------:R-:W-:Y:S01]  /*62430*/  LEA.HI.X.SX32 R21, R16, R3.reuse, 0x1, P6 ;  /* 0x0000000310157211 */ /* 0x080fe200030f0eff */
[----:B------:R-:W5:Y:S01]  /*62440*/  LDL.LU R11, [R1+0x38] ;  /* 0x00003800010b7983 */ /* 0x000f620000300800 */
[-C--:B------:R-:W-:Y:S02]  /*62450*/  LEA R16, P6, R0, R2.reuse, 0x1 ;  /* 0x0000000200107211 */ /* 0x080fe400078c08ff */
[----:B------:R-:W-:Y:S01]  /*62460*/  PRMT R27, R8, 0x7632, R27 ;  /* 0x00007632081b7816 */ /* 0x000fe2000000001b */
[----:B------:R-:W5:Y:S01]  /*62470*/  LDL.LU R15, [R1+0xe0] ;  /* 0x0000e000010f7983 */ /* 0x000f620000300800 */
[----:B------:R-:W-:Y:S02]  /*62480*/  LEA.HI.X.SX32 R19, R17, R3, 0x1, P5 ;  /* 0x0000000311137211 */ /* 0x000fe400028f0eff */
[----:B------:R-:W-:Y:S01]  /*62490*/  LEA R22, P5, R23, R2, 0x1 ;  /* 0x0000000217167211 */ /* 0x000fe200078a08ff */
[----:B------:R-:W5:Y:S01]  /*624a0*/  LDL.LU R8, [R1+0xe4] ;  /* 0x0000e40001087983 */ /* 0x000f620000300800 */
[----:B------:R-:W-:-:S02]  /*624b0*/  PRMT R26, R13, 0x7632, R26 ;  /* 0x000076320d1a7816 */ /* 0x000fc4000000001a */
[----:B------:R-:W-:Y:S01]  /*624c0*/  PRMT R25, R12, 0x7632, R25 ;  /* 0x000076320c197816 */ /* 0x000fe20000000019 */
[----:B------:R0:W-:Y:S01]  /*624d0*/  @P1 STG.E.U16 desc[UR8][R20.64], R7 ;  /* 0x0000000714001986 */ /* 0x0001e2000c101508 */
[-C--:B------:R-:W-:Y:S02]  /*624e0*/  LEA.HI.X.SX32 R17, R0, R3.reuse, 0x1, P6 ;  /* 0x0000000300117211 */ /* 0x080fe400030f0eff */
[----:B------:R-:W-:Y:S01]  /*624f0*/  LEA.HI.X.SX32 R23, R23, R3, 0x1, P5 ;  /* 0x0000000317177211 */ /* 0x000fe200028f0eff */
[----:B------:R-:W-:Y:S04]  /*62500*/  @P3 STG.E.U16 desc[UR8][R18.64], R26 ;  /* 0x0000001a12003986 */ /* 0x000fe8000c101508 */
[----:B------:R-:W-:Y:S04]  /*62510*/  @P2 STG.E.U16 desc[UR8][R16.64], R25 ;  /* 0x0000001910002986 */ /* 0x000fe8000c101508 */
[----:B0-----:R-:W5:Y:S04]  /*62520*/  LDL.LU R7, [R1+0xe8] ;  /* 0x0000e80001077983 */ /* 0x001f680000300800 */
[----:B------:R0:W-:Y:S04]  /*62530*/  @P4 STG.E.U16 desc[UR8][R22.64], R24 ;  /* 0x0000001816004986 */ /* 0x0001e8000c101508 */
[----:B0-----:R-:W5:Y:S04]  /*62540*/  LDL.LU R23, [R1+0x3c] ;  /* 0x00003c0001177983 */ /* 0x001f680000300800 */
[----:B------:R-:W5:Y:S01]  /*62550*/  LDL.LU R12, [R1+0x40] ;  /* 0x00004000010c7983 */ /* 0x000f620000300800 */
[C---:B---3--:R-:W-:Y:S01]  /*62560*/  ISETP.LT.AND P2, PT, R10.reuse, UR4, !P0 ;  /* 0x000000040a007c0c */ /* 0x048fe2000c741270 */
[----:B------:R-:W-:Y:S01]  /*62570*/  ULDC UR4, c[0x0][0x22c] ;  /* 0x00008b0000047ab9 */ /* 0x000fe20000000800 */
[----:B------:R-:W-:-:S05]  /*62580*/  IMAD R16, R10, R9, RZ ;  /* 0x000000090a107224 */ /* 0x000fca00078e02ff */
[----:B------:R-:W-:-:S04]  /*62590*/  LEA R20, P1, R16, R2, 0x1 ;  /* 0x0000000210147211 */ /* 0x000fc800078208ff */
[----:B------:R-:W-:Y:S02]  /*625a0*/  LEA.HI.X.SX32 R21, R16, R3, 0x1, P1 ;  /* 0x0000000310157211 */ /* 0x000fe400008f0eff */
[C---:B--2---:R-:W-:Y:S01]  /*625b0*/  ISETP.LT.AND P3, PT, R6.reuse, UR5, !P0 ;  /* 0x0000000506007c0c */ /* 0x044fe2000c761270 */
[-C--:B------:R-:W-:Y:S01]  /*625c0*/  IMAD R17, R6, R9.reuse, RZ ;  /* 0x0000000906117224 */ /* 0x080fe200078e02ff */
[----:B------:R-:W-:Y:S01]  /*625d0*/  ULDC UR5, c[0x0][0x22c] ;  /* 0x00008b0000057ab9 */ /* 0x000fe20000000800 */
[C---:B----4-:R-:W-:Y:S01]  /*625e0*/  ISETP.LT.AND P4, PT, R4.reuse, UR4, !P0 ;  /* 0x0000000404007c0c */ /* 0x050fe2000c781270 */
[-C--:B------:R-:W-:Y:S02]  /*625f0*/  IMAD R0, R4, R9.reuse, RZ ;  /* 0x0000000904007224 */ /* 0x080fe400078e02ff */
[C---:B-----5:R-:W-:Y:S01]  /*62600*/  IMAD R22, R5.reuse, R9, RZ ;  /* 0x0000000905167224 */ /* 0x060fe200078e02ff */
[----:B------:R-:W2:Y:S01]  /*62610*/  LDL.LU R4, [R1+0x44] ;  /* 0x0000440001047983 */ /* 0x000ea20000300800 */
[----:B------:R-:W-:Y:S01]  /*62620*/  ISETP.LT.AND P1, PT, R5, UR5, !P0 ;  /* 0x0000000505007c0c */ /* 0x000fe2000c721270 */
[----:B------:R-:W-:Y:S01]  /*62630*/  ULDC UR4, c[0x0][0x22c] ;  /* 0x00008b0000047ab9 */ /* 0x000fe20000000800 */
[-C--:B------:R-:W-:Y:S01]  /*62640*/  LEA R18, P5, R17, R2.reuse, 0x1 ;  /* 0x0000000211127211 */ /* 0x080fe200078a08ff */
[----:B------:R-:W3:Y:S01]  /*62650*/  LDL.LU R6, [R1+0xec] ;  /* 0x0000ec0001067983 */ /* 0x000ee20000300800 */
[----:B------:R-:W-:Y:S01]  /*62660*/  LEA R16, P6, R0, R2, 0x1 ;  /* 0x0000000200107211 */ /* 0x000fe200078c08ff */
[----:B------:R-:W-:-:S02]  /*62670*/  ULDC UR5, c[0x0][0x22c] ;  /* 0x00008b0000057ab9 */ /* 0x000fc40000000800 */
[----:B------:R-:W4:Y:S01]  /*62680*/  LDL.LU R5, [R1+0x120] ;  /* 0x0001200001057983 */ /* 0x000f220000300800 */
[-C--:B------:R-:W-:Y:S02]  /*62690*/  LEA.HI.X.SX32 R19, R17, R3.reuse, 0x1, P5 ;  /* 0x0000000311137211 */ /* 0x080fe400028f0eff */
[----:B------:R-:W-:Y:S01]  /*626a0*/  LEA.HI.X.SX32 R17, R0, R3, 0x1, P6 ;  /* 0x0000000300117211 */ /* 0x000fe200030f0eff */
[----:B------:R0:W-:Y:S01]  /*626b0*/  @P2 STG.E.U16 desc[UR8][R20.64], R27 ;  /* 0x0000001b14002986 */ /* 0x0001e2000c101508 */
[----:B------:R-:W-:Y:S01]  /*626c0*/  ISETP.LT.AND P5, PT, R11, UR4, !P0 ;  /* 0x000000040b007c0c */ /* 0x000fe2000c7a1270 */
[----:B------:R-:W-:Y:S02]  /*626d0*/  ULDC UR4, c[0x0][0x22c] ;  /* 0x00008b0000047ab9 */ /* 0x000fe40000000800 */
[----:B------:R-:W-:Y:S04]  /*626e0*/  @P3 STG.E.U16 desc[UR8][R18.64], R15 ;  /* 0x0000000f12003986 */ /* 0x000fe8000c101508 */
[----:B------:R-:W5:Y:S01]  /*626f0*/  LDL.LU R14, [R1+0xd0] ;  /* 0x0000d000010e7983 */ /* 0x000f620000300800 */
[----:B0-----:R-:W-:-:S03]  /*62700*/  LEA R20, P2, R22, R2, 0x1 ;  /* 0x0000000216147211 */ /* 0x001fc600078408ff */
[----:B------:R0:W-:Y:S01]  /*62710*/  @P4 STG.E.U16 desc[UR8][R16.64], R8 ;  /* 0x0000000810004986 */ /* 0x0001e2000c101508 */
[----:B------:R-:W-:-:S03]  /*62720*/  LEA.HI.X.SX32 R21, R22, R3, 0x1, P2 ;  /* 0x0000000316157211 */ /* 0x000fc600010f0eff */
[----:B------:R-:W5:Y:S04]  /*62730*/  LDL.LU R13, [R1+0xd4] ;  /* 0x0000d400010d7983 */ /* 0x000f680000300800 */
[----:B------:R-:W5:Y:S01]  /*62740*/  LDL.LU R10, [R1+0xd8] ;  /* 0x0000d800010a7983 */ /* 0x000f620000300800 */
[----:B0-----:R-:W-:-:S03]  /*62750*/  IMAD R16, R11, R9, RZ ;  /* 0x000000090b107224 */ /* 0x001fc600078e02ff */
[----:B------:R-:W5:Y:S04]  /*62760*/  LDL.LU R11, [R1+0x48] ;  /* 0x00004800010b7983 */ /* 0x000f680000300800 */
[----:B------:R0:W-:Y:S02]  /*62770*/  @P1 STG.E.U16 desc[UR8][R20.64], R7 ;  /* 0x0000000714001986 */ /* 0x0001e4000c101508 */
[----:B0-----:R-:W-:Y:S01]  /*62780*/  LEA R20, P1, R16, R2, 0x1 ;  /* 0x0000000210147211 */ /* 0x001fe200078208ff */
[----:B------:R-:W-:-:S03]  /*62790*/  IMAD R0, R23, R9, RZ ;  /* 0x0000000917007224 */ /* 0x000fc600078e02ff */
[----:B------:R-:W-:Y:S01]  /*627a0*/  LEA.HI.X.SX32 R21, R16, R3, 0x1, P1 ;  /* 0x0000000310157211 */ /* 0x000fe200008f0eff */
[----:B------:R-:W-:Y:S01]  /*627b0*/  IMAD R16, R12, R9, RZ ;  /* 0x000000090c107224 */ /* 0x000fe200078e02ff */
[----:B------:R-:W-:-:S04]  /*627c0*/  LEA R18, P1, R0, R2, 0x1 ;  /* 0x0000000200127211 */ /* 0x000fc800078208ff */
[----:B------:R-:W-:Y:S02]  /*627d0*/  LEA.HI.X.SX32 R19, R0, R3, 0x1, P1 ;  /* 0x0000000300137211 */ /* 0x000fe400008f0eff */
[----:B------:R-:W-:Y:S01]  /*627e0*/  ISETP.LT.AND P4, PT, R23, UR4, !P0 ;  /* 0x0000000417007c0c */ /* 0x000fe2000c781270 */
[----:B------:R-:W-:Y:S01]  /*627f0*/  ULDC UR4, c[0x0][0x22c] ;  /* 0x00008b0000047ab9 */ /* 0x000fe20000000800 */
[C---:B--2---:R-:W-:Y:S01]  /*62800*/  ISETP.LT.AND P2, PT, R4.reuse, UR6, !P0 ;  /* 0x0000000604007c0c */ /* 0x044fe2000c741270 */
[----:B------:R-:W-:Y:S01]  /*62810*/  IMAD R17, R4, R9, RZ ;  /* 0x0000000904117224 */ /* 0x000fe200078e02ff */
[----:B------:R-:W-:Y:S01]  /*62820*/  ISETP.LT.AND P3, PT, R12, UR5, !P0 ;  /* 0x000000050c007c0c */ /* 0x000fe2000c761270 */
[----:B------:R-:W2:Y:S01]  /*62830*/  LDL.LU R4, [R1+0xdc] ;  /* 0x0000dc0001047983 */ /* 0x000ea20000300800 */
[----:B------:R-:W-:Y:S01]  /*62840*/  ULDC UR5, c[0x0][0x22c] ;  /* 0x00008b0000057ab9 */ /* 0x000fe20000000800 */
[----:B------:R-:W-:Y:S02]  /*62850*/  ULDC UR6, c[0x0][0x22c] ;  /* 0x00008b0000067ab9 */ /* 0x000fe40000000800 */
[----:B---3--:R0:W-:Y:S04]  /*62860*/  @P5 STG.E.U16 desc[UR8][R20.64], R6 ;  /* 0x0000000614005986 */ /* 0x0081e8000c101508 */
[----:B------:R-:W3:Y:S01]  /*62870*/  LDL.LU R0, [R1+0x4c] ;  /* 0x00004c0001007983 */ /* 0x000ee20000300800 */
[----:B0-----:R-:W-:-:S04]  /*62880*/  LEA R20, P6, R16, R2, 0x1 ;  /* 0x0000000210147211 */ /* 0x001fc800078c08ff */
[----:B------:R-:W-:Y:S02]  /*62890*/  LEA.HI.X.SX32 R21, R16, R3, 0x1, P6 ;  /* 0x0000000310157211 */ /* 0x000fe400030f0eff */
[----:B------:R-:W2:Y:S01]  /*628a0*/  LDL.LU R16, [R1+0x50] ;  /* 0x0000500001107983 */ /* 0x000ea20000300800 */
[----:B----4-:R-:W-:Y:S01]  /*628b0*/  ISETP.LT.AND P1, PT, R5, UR4, !P0 ;  /* 0x0000000405007c0c */ /* 0x010fe2000c721270 */
[----:B------:R-:W-:Y:S02]  /*628c0*/  ULDC UR4, c[0x0][0x22c] ;  /* 0x00008b0000047ab9 */ /* 0x000fe40000000800 */
[----:B------:R-:W4:Y:S01]  /*628d0*/  LDL.LU R5, [R1+0x54] ;  /* 0x0000540001057983 */ /* 0x000f220000300800 */
[----:B------:R-:W-:-:S03]  /*628e0*/  LEA R22, P5, R17, R2, 0x1 ;  /* 0x0000000211167211 */ /* 0x000fc600078a08ff */
[----:B-----5:R-:W-:Y:S01]  /*628f0*/  @P4 STG.E.U16 desc[UR8][R18.64], R14 ;  /* 0x0000000e12004986 */ /* 0x020fe2000c101508 */
[----:B------:R-:W-:-:S03]  /*62900*/  LEA.HI.X.SX32 R23, R17, R3, 0x1, P5 ;  /* 0x0000000311177211 */ /* 0x000fc600028f0eff */
[----:B------:R-:W5:Y:S01]  /*62910*/  LDL.LU R12, [R1+0x5c] ;  /* 0x00005c00010c7983 */ /* 0x000f620000300800 */
[C---:B------:R-:W-:Y:S01]  /*62920*/  ISETP.LT.AND P4, PT, R11.reuse, UR4, !P0 ;  /* 0x000000040b007c0c */ /* 0x040fe2000c781270 */
[----:B------:R-:W-:Y:S02]  /*62930*/  IMAD R17, R11, R9, RZ ;  /* 0x000000090b117224 */ /* 0x000fe400078e02ff */
[----:B------:R-:W-:Y:S01]  /*62940*/  @P3 STG.E.U16 desc[UR8][R20.64], R13 ;  /* 0x0000000d14003986 */ /* 0x000fe2000c101508 */
[----:B------:R-:W-:Y:S01]  /*62950*/  PRMT R27, R7, 0x7632, R27 ;  /* 0x00007632071b7816 */ /* 0x000fe2000000001b */
[----:B------:R-:W-:Y:S02]  /*62960*/  ULDC UR4, c[0x0][0x22c] ;  /* 0x00008b0000047ab9 */ /* 0x000fe40000000800 */
[----:B------:R-:W5:Y:S04]  /*62970*/  LDL.LU R11, [R1+0x60] ;  /* 0x00006000010b7983 */ /* 0x000f680000300800 */
[----:B------:R0:W-:Y:S01]  /*62980*/  @P2 STG.E.U16 desc[UR8][R22.64], R10 ;  /* 0x0000000a16002986 */ /* 0x0001e2000c101508 */
[----:B------:R-:W-:-:S02]  /*62990*/  PRMT R26, R6, 0x7632, R26 ;  /* 0x00007632061a7816 */ /* 0x000fc4000000001a */
[----:B0-----:R-:W-:Y:S02]  /*629a0*/  PRMT R22, R15, 0x7632, R22 ;  /* 0x000076320f167816 */ /* 0x001fe40000000016 */
[----:B------:R-:W5:Y:S01]  /*629b0*/  LDL.LU R15, [R1+0x1b18] ;  /* 0x001b1800010f7983 */ /* 0x000f620000300800 */
[----:B------:R-:W-:-:S03]  /*629c0*/  PRMT R23, R8, 0x7632, R23 ;  /* 0x0000763208177816 */ /* 0x000fc60000000017 */
[----:B------:R-:W5:Y:S04]  /*629d0*/  LDL.LU R8, [R1+0x64] ;  /* 0x0000640001087983 */ /* 0x000f680000300800 */
[----:B------:R-:W5:Y:S04]  /*629e0*/  LDL.LU R7, [R1+0x68] ;  /* 0x0000680001077983 */ /* 0x000f680000300800 */
[----:B------:R-:W5:Y:S01]  /*629f0*/  LDL.LU R6, [R1+0x6c] ;  /* 0x00006c0001067983 */ /* 0x000f620000300800 */
[----:B------:R-:W-:-:S03]  /*62a00*/  PRMT R25, R14, 0x7632, R25 ;  /* 0x000076320e197816 */ /* 0x000fc60000000019 */
[----:B------:R-:W5:Y:S01]  /*62a10*/  LDL.LU R14, [R1+0x1b14] ;  /* 0x001b1400010e7983 */ /* 0x000f620000300800 */
[C---:B---3--:R-:W-:Y:S01]  /*62a20*/  ISETP.LT.AND P3, PT, R0.reuse, UR5, !P0 ;  /* 0x0000000500007c0c */ /* 0x048fe2000c761270 */
[----:B------:R-:W-:Y:S01]  /*62a30*/  IMAD R0, R0, R9, RZ ;  /* 0x0000000900007224 */ /* 0x000fe200078e02ff */
[----:B--2---:R-:W-:Y:S01]  /*62a40*/  PRMT R28, R4, 0x7632, R28 ;  /* 0x00007632041c7816 */ /* 0x004fe2000000001c */
[----:B------:R-:W-:-:S03]  /*62a50*/  ULDC UR5, c[0x0][0x22c] ;  /* 0x00008b0000057ab9 */ /* 0x000fc60000000800 */
[-C--:B------:R-:W-:Y:S02]  /*62a60*/  LEA R18, P5, R0, R2.reuse, 0x1 ;  /* 0x0000000200127211 */ /* 0x080fe400078a08ff */
[C---:B------:R-:W-:Y:S01]  /*62a70*/  ISETP.LT.AND P2, PT, R16.reuse, UR6, !P0 ;  /* 0x0000000610007c0c */ /* 0x040fe2000c741270 */
[----:B------:R-:W-:Y:S01]  /*62a80*/  IMAD R21, R16, R9, RZ ;  /* 0x0000000910157224 */ /* 0x000fe200078e02ff */
[----:B------:R-:W-:Y:S01]  /*62a90*/  LEA R16, P6, R17, R2, 0x1 ;  /* 0x0000000211107211 */ /* 0x000fe200078c08ff */
[----:B------:R-:W-:-:S03]  /*62aa0*/  ULDC UR6, c[0x0][0x22c] ;  /* 0x00008b0000067ab9 */ /* 0x000fc60000000800 */
[-C--:B------:R-:W-:Y:S02]  /*62ab0*/  LEA.HI.X.SX32 R17, R17, R3.reuse, 0x1, P6 ;  /* 0x0000000311117211 */ /* 0x080fe400030f0eff */
[----:B------:R-:W-:Y:S01]  /*62ac0*/  LEA.HI.X.SX32 R19, R0, R3, 0x1, P5 ;  /* 0x0000000300137211 */ /* 0x000fe200028f0eff */
[C---:B----4-:R-:W-:Y:S02]  /*62ad0*/  IMAD R0, R5.reuse, R9, RZ ;  /* 0x0000000905007224 */ /* 0x050fe400078e02ff */
[----:B------:R0:W-:Y:S01]  /*62ae0*/  @P4 STG.E.U16 desc[UR8][R16.64], R4 ;  /* 0x0000000410004986 */ /* 0x0001e2000c101508 */
[----:B------:R-:W-:Y:S01]  /*62af0*/  ISETP.LT.AND P4, PT, R5, UR4, !P0 ;  /* 0x0000000405007c0c */ /* 0x000fe2000c781270 */
[----:B------:R-:W-:Y:S02]  /*62b00*/  ULDC UR4, c[0x0][0x22c] ;  /* 0x00008b0000047ab9 */ /* 0x000fe40000000800 */
[----:B------:R-:W2:Y:S04]  /*62b10*/  LDL.LU R5, [R1+0x70] ;  /* 0x0000700001057983 */ /* 0x000ea80000300800 */
[----:B0-----:R-:W3:Y:S01]  /*62b20*/  LDL.LU R4, [R1+0x74] ;  /* 0x0000740001047983 */ /* 0x001ee20000300800 */
[----:B------:R-:W-:-:S04]  /*62b30*/  LEA R20, P6, R21, R2, 0x1 ;  /* 0x0000000215147211 */ /* 0x000fc800078c08ff */
[----:B------:R-:W-:Y:S01]  /*62b40*/  LEA.HI.X.SX32 R21, R21, R3, 0x1, P6 ;  /* 0x0000000315157211 */ /* 0x000fe200030f0eff */
[----:B------:R0:W-:Y:S01]  /*62b50*/  @P3 STG.E.U16 desc[UR8][R18.64], R22 ;  /* 0x0000001612003986 */ /* 0x0001e2000c101508 */
[CC--:B-----5:R-:W-:Y:S01]  /*62b60*/  IMAD R16, R12.reuse, R9.reuse, RZ ;  /* 0x000000090c107224 */ /* 0x0e0fe200078e02ff */
[----:B------:R-:W-:Y:S01]  /*62b70*/  ISETP.LT.AND P3, PT, R12, UR5, !P0 ;  /* 0x000000050c007c0c */ /* 0x000fe2000c761270 */
[C---:B------:R-:W-:Y:S01]  /*62b80*/  IMAD R17, R11.reuse, R9, RZ ;  /* 0x000000090b117224 */ /* 0x040fe200078e02ff */
[----:B------:R1:W-:Y:S01]  /*62b90*/  @P2 STG.E.U16 desc[UR8][R20.64], R23 ;  /* 0x0000001714002986 */ /* 0x0003e2000c101508 */
[----:B------:R-:W-:Y:S01]  /*62ba0*/  ISETP.LT.AND P2, PT, R11, UR4, !P0 ;  /* 0x000000040b007c0c */ /* 0x000fe2000c741270 */
[----:B------:R-:W-:Y:S01]  /*62bb0*/  ULDC UR4, c[0x0][0x22c] ;  /* 0x00008b0000047ab9 */ /* 0x000fe20000000800 */
[----:B------:R-:W-:Y:S01]  /*62bc0*/  PRMT R24, R13, 0x7632, R24 ;  /* 0x000076320d187816 */ /* 0x000fe20000000018 */
[----:B------:R-:W-:Y:S01]  /*62bd0*/  ULDC UR5, c[0x0][0x22c] ;  /* 0x00008b0000057ab9 */ /* 0x000fe20000000800 */
[----:B------:R-:W4:Y:S01]  /*62be0*/  LDL.LU R13, [R1+0xf0] ;  /* 0x0000f000010d7983 */ /* 0x000f220000300800 */
[----:B0-----:R-:W-:-:S03]  /*62bf0*/  LEA R18, P6, R0, R2, 0x1 ;  /* 0x0000000200127211 */ /* 0x001fc600078c08ff */
[----:B------:R-:W5:Y:S01]  /*62c00*/  LDL.LU R12, [R1+0xf4] ;  /* 0x0000f400010c7983 */ /* 0x000f620000300800 */
[-C--:B-1----:R-:W-:Y:S02]  /*62c10*/  LEA R20, P5, R16, R2.reuse, 0x1 ;  /* 0x0000000210147211 */ /* 0x082fe400078a08ff */
[-C--:B------:R-:W-:Y:S02]  /*62c20*/  LEA.HI.X.SX32 R19, R0, R3.reuse, 0x1, P6 ;  /* 0x0000000300137211 */ /* 0x080fe400030f0eff */
[C---:B------:R-:W-:Y:S02]  /*62c30*/  LEA R22, P6, R17.reuse, R2, 0x1 ;  /* 0x0000000211167211 */ /* 0x040fe400078c08ff */
[----:B------:R-:W-:Y:S01]  /*62c40*/  LEA.HI.X.SX32 R21, R16, R3, 0x1, P5 ;  /* 0x0000000310157211 */ /* 0x000fe200028f0eff */
[C---:B------:R-:W-:Y:S01]  /*62c50*/  IMAD R0, R8.reuse, R9, RZ ;  /* 0x0000000908007224 */ /* 0x040fe200078e02ff */
[----:B------:R-:W-:Y:S01]  /*62c60*/  LEA.HI.X.SX32 R23, R17, R3, 0x1, P6 ;  /* 0x0000000311177211 */ /* 0x000fe200030f0eff */
[----:B------:R-:W-:Y:S01]  /*62c70*/  @P4 STG.E.U16 desc[UR8][R18.64], R27 ;  /* 0x0000001b12004986 */ /* 0x000fe2000c101508 */
[----:B------:R-:W-:Y:S01]  /*62c80*/  ISETP.LT.AND P5, PT, R8, UR4, !P0 ;  /* 0x0000000408007c0c */ /* 0x000fe2000c7a1270 */
[----:B------:R-:W-:-:S02]  /*62c90*/  ULDC UR4, c[0x0][0x22c] ;  /* 0x00008b0000047ab9 */ /* 0x000fc40000000800 */
[----:B------:R0:W-:Y:S04]  /*62ca0*/  @P3 STG.E.U16 desc[UR8][R20.64], R26 ;  /* 0x0000001a14003986 */ /* 0x0001e8000c101508 */
[----:B------:R-:W-:Y:S01]  /*62cb0*/  @P2 STG.E.U16 desc[UR8][R22.64], R25 ;  /* 0x0000001916002986 */ /* 0x000fe2000c101508 */
[C---:B------:R-:W-:Y:S01]  /*62cc0*/  IMAD R17, R7.reuse, R9, RZ ;  /* 0x0000000907117224 */ /* 0x040fe200078e02ff */
[----:B------:R-:W-:Y:S01]  /*62cd0*/  ISETP.LT.AND P4, PT, R7, UR4, !P0 ;  /* 0x0000000407007c0c */ /* 0x000fe2000c781270 */
[----:B------:R-:W-:Y:S01]  /*62ce0*/  ULDC UR4, c[0x0][0x22c] ;  /* 0x00008b0000047ab9 */ /* 0x000fe20000000800 */
[----:B------:R-:W5:Y:S01]  /*62cf0*/  LDL.LU R8, [R1+0x84] ;  /* 0x0000840001087983 */ /* 0x000f620000300800 */
[----:B0-----:R-:W-:-:S04]  /*62d00*/  LEA R20, P2, R0, R2, 0x1 ;  /* 0x0000000200147211 */ /* 0x001fc800078408ff */
[----:B------:R-:W-:Y:S01]  /*62d10*/  LEA.HI.X.SX32 R21, R0, R3, 0x1, P2 ;  /* 0x0000000300157211 */ /* 0x000fe200010f0eff */
[----:B------:R-:W-:Y:S01]  /*62d20*/  IMAD R0, R6, R9, RZ ;  /* 0x0000000906007224 */ /* 0x000fe200078e02ff */
[----:B------:R-:W-:-:S03]  /*62d30*/  LEA R18, P6, R17, R2, 0x1 ;  /* 0x0000000211127211 */ /* 0x000fc600078c08ff */
[----:B------:R0:W-:Y:S01]  /*62d40*/  @P5 STG.E.U16 desc[UR8][R20.64], R24 ;  /* 0x0000001814005986 */ /* 0x0001e2000c101508 */
[----:B------:R-:W-:Y:S01]  /*62d50*/  ISETP.LT.AND P3, PT, R6, UR5, !P0 ;  /* 0x0000000506007c0c */ /* 0x000fe2000c761270 */
[----:B------:R-:W-:Y:S01]  /*62d60*/  ULDC UR5, c[0x0][0x22c] ;  /* 0x00008b0000057ab9 */ /* 0x000fe20000000800 */
[----:B------:R-:W-:Y:S01]  /*62d70*/  PRMT R29, R10, 0x7632, R29 ;  /* 0x000076320a1d7816 */ /* 0x000fe2000000001d */
[----:B------:R-:W5:Y:S01]  /*62d80*/  LDL.LU R6, [R1+0x130] ;  /* 0x0001300001067983 */ /* 0x000f620000300800 */
[----:B------:R-:W-:-:S03]  /*62d90*/  LEA.HI.X.SX32 R19, R17, R3, 0x1, P6 ;  /* 0x0000000311137211 */ /* 0x000fc600030f0eff */
[----:B------:R-:W5:Y:S01]  /*62da0*/  LDL.LU R11, [R1+0xf8] ;  /* 0x0000f800010b7983 */ /* 0x000f620000300800 */
[----:B0-----:R-:W-:-:S03]  /*62db0*/  LEA R20, P5, R0, R2, 0x1 ;  /* 0x0000000200147211 */ /* 0x001fc600078a08ff */
[----:B------:R-:W5:Y:S01]  /*62dc0*/  LDL.LU R10, [R1+0xfc] ;  /* 0x0000fc00010a7983 */ /* 0x000f620000300800 */
[----:B------:R-:W-:-:S03]  /*62dd0*/  LEA.HI.X.SX32 R21, R0, R3, 0x1, P5 ;  /* 0x0000000300157211 */ /* 0x000fc600028f0eff */
[----:B------:R0:W-:Y:S01]  /*62de0*/  @P4 STG.E.U16 desc[UR8][R18.64], R29 ;  /* 0x0000001d12004986 */ /* 0x0001e2000c101508 */
[C---:B--2---:R-:W-:Y:S01]  /*62df0*/  ISETP.LT.AND P2, PT, R5.reuse, UR6, !P0 ;  /* 0x0000000605007c0c */ /* 0x044fe2000c741270 */
[-C--:B------:R-:W-:Y:S02]  /*62e00*/  IMAD R16, R5, R9.reuse, RZ ;  /* 0x0000000905107224 */ /* 0x080fe400078e02ff */
[----:B------:R-:W2:Y:S01]  /*62e10*/  LDL.LU R5, [R1+0x88] ;  /* 0x0000880001057983 */ /* 0x000ea20000300800 */
[C---:B---3--:R-:W-:Y:S01]  /*62e20*/  ISETP.LT.AND P5, PT, R4.reuse, UR4, !P0 ;  /* 0x0000000404007c0c */ /* 0x048fe2000c7a1270 */
[----:B------:R-:W-:Y:S01]  /*62e30*/  IMAD R0, R4, R9, RZ ;  /* 0x0000000904007224 */ /* 0x000fe200078e02ff */
[----:B------:R-:W-:Y:S01]  /*62e40*/  LEA R22, P6, R16, R2, 0x1 ;  /* 0x0000000210167211 */ /* 0x000fe200078c08ff */
[----:B------:R-:W3:Y:S01]  /*62e50*/  LDL.LU R4, [R1+0x8c] ;  /* 0x00008c0001047983 */ /* 0x000ee20000300800 */
[----:B------:R-:W-:-:S03]  /*62e60*/  ULDC UR4, c[0x0][0x22c] ;  /* 0x00008b0000047ab9 */ /* 0x000fc60000000800 */
[----:B------:R-:W3:Y:S04]  /*62e70*/  LDL.LU R7, [R1+0x10] ;  /* 0x0000100001077983 */ /* 0x000ee80000300800 */
[----:B0-----:R-:W2:Y:S04]  /*62e80*/  LDL.LU R19, [R1+0x78] ;  /* 0x0000780001137983 */ /* 0x001ea80000300800 */
[----:B------:R-:W3:Y:S01]  /*62e90*/  LDL.LU R18, [R1+0x7c] ;  /* 0x00007c0001127983 */ /* 0x000ee20000300800 */
[----:B------:R-:W-:-:S03]  /*62ea0*/  LEA.HI.X.SX32 R23, R16, R3, 0x1, P6 ;  /* 0x0000000310177211 */ /* 0x000fc600030f0eff */
[----:B------:R0:W-:Y:S01]  /*62eb0*/  @P3 STG.E.U16 desc[UR8][R20.64], R28 ;  /* 0x0000001c14003986 */ /* 0x0001e2000c101508 */
[----:B------:R-:W-:-:S04]  /*62ec0*/  LEA R16, P3, R0, R2, 0x1 ;  /* 0x0000000200107211 */ /* 0x000fc800078608ff */
[----:B------:R-:W-:Y:S01]  /*62ed0*/  LEA.HI.X.SX32 R17, R0, R3, 0x1, P3 ;  /* 0x0000000300117211 */ /* 0x000fe200018f0eff */
[----:B----4-:R-:W-:Y:S04]  /*62ee0*/  @P2 STG.E.U16 desc[UR8][R22.64], R13 ;  /* 0x0000000d16002986 */ /* 0x010fe8000c101508 */
[----:B-----5:R1:W-:Y:S01]  /*62ef0*/  @P5 STG.E.U16 desc[UR8][R16.64], R12 ;  /* 0x0000000c10005986 */ /* 0x0203e2000c101508 */
[----:B0-----:R-:W-:Y:S01]  /*62f00*/  IMAD R20, R8, R9, RZ ;  /* 0x0000000908147224 */ /* 0x001fe200078e02ff */
[----:B------:R-:W-:Y:S02]  /*62f10*/  PRMT R21, R13, 0x7632, R21 ;  /* 0x000076320d157816 */ /* 0x000fe40000000015 */
[----:B------:R-:W-:Y:S02]  /*62f20*/  PRMT R24, R11, 0x7632, R24 ;  /* 0x000076320b187816 */ /* 0x000fe40000000018 */
[----:B------:R-:W-:-:S02]  /*62f30*/  PRMT R26, R10, 0x7632, R26 ;  /* 0x000076320a1a7816 */ /* 0x000fc4000000001a */
[C---:B--2---:R-:W-:Y:S01]  /*62f40*/  ISETP.LT.AND P3, PT, R19.reuse, UR4, !P0 ;  /* 0x0000000413007c0c */ /* 0x044fe2000c761270 */
[----:B------:R-:W-:Y:S01]  /*62f50*/  IMAD R19, R19, R9, RZ ;  /* 0x0000000913137224 */ /* 0x000fe200078e02ff */
[----:B------:R-:W-:-:S04]  /*62f60*/  ULDC UR4, c[0x0][0x22c] ;  /* 0x00008b0000047ab9 */ /* 0x000fc80000000800 */
[CC--:B-1----:R-:W-:Y:S01]  /*62f70*/  LEA R16, P2, R19.reuse, R2.reuse, 0x1 ;  /* 0x0000000213107211 */ /* 0x0c2fe200078408ff */
[C---:B---3--:R-:W-:Y:S01]  /*62f80*/  IMAD R0, R18.reuse, R9, RZ ;  /* 0x0000000912007224 */ /* 0x048fe200078e02ff */
[----:B------:R-:W-:Y:S01]  /*62f90*/  ISETP.LT.AND P6, PT, R18, UR5, !P0 ;  /* 0x0000000512007c0c */ /* 0x000fe2000c7c1270 */
[----:B------:R-:W-:Y:S01]  /*62fa0*/  ULDC UR5, c[0x0][0x22c] ;  /* 0x00008b0000057ab9 */ /* 0x000fe20000000800 */
[-C--:B------:R-:W-:Y:S02]  /*62fb0*/  LEA.HI.X.SX32 R17, R19, R3.reuse, 0x1, P2 ;  /* 0x0000000313117211 */ /* 0x080fe400010f0eff */
[----:B------:R-:W-:Y:S01]  /*62fc0*/  ISETP.LT.AND P2, PT, R8, UR4, !P0 ;  /* 0x0000000408007c0c */ /* 0x000fe2000c741270 */
[----:B------:R-:W-:Y:S01]  /*62fd0*/  ULDC UR4, c[0x0][0x22c] ;  /* 0x00008b0000047ab9 */ /* 0x000fe20000000800 */
[CC--:B------:R-:W-:Y:S01]  /*62fe0*/  LEA R18, P4, R0.reuse, R2.reuse, 0x1 ;  /* 0x0000000200127211 */ /* 0x0c0fe200078808ff */
[----:B------:R0:W-:Y:S03]  /*62ff0*/  @P3 STG.E.U16 desc[UR8][R16.64], R11 ;  /* 0x0000000b10003986 */ /* 0x0001e6000c101508 */
[----:B------:R-:W-:Y:S01]  /*63000*/  LEA.HI.X.SX32 R19, R0, R3, 0x1, P4 ;  /* 0x0000000300137211 */ /* 0x000fe200020f0eff */
[----:B------:R-:W-:Y:S01]  /*63010*/  IMAD R0, R5, R9, RZ ;  /* 0x0000000905007224 */ /* 0x000fe200078e02ff */
[----:B------:R-:W2:Y:S01]  /*63020*/  LDL.LU R8, [R1+0x90] ;  /* 0x0000900001087983 */ /* 0x000ea20000300800 */
[----:B0-----:R-:W-:-:S03]  /*63030*/  LEA R16, P3, R20, R2, 0x1 ;  /* 0x0000000214107211 */ /* 0x001fc600078608ff */
[----:B------:R-:W3:Y:S01]  /*63040*/  LDL.LU R23, [R1+0x18] ;  /* 0x0000180001177983 */ /* 0x000ee20000300800 */
[----:B------:R-:W-:-:S03]  /*63050*/  LEA.HI.X.SX32 R17, R20, R3, 0x1, P3 ;  /* 0x0000000314117211 */ /* 0x000fc600018f0eff */
[----:B------:R0:W-:Y:S01]  /*63060*/  @P6 STG.E.U16 desc[UR8][R18.64], R10 ;  /* 0x0000000a12006986 */ /* 0x0001e2000c101508 */
[----:B------:R-:W-:Y:S01]  /*63070*/  ISETP.LT.AND P4, PT, R6, UR5, !P0 ;  /* 0x0000000506007c0c */ /* 0x000fe2000c781270 */
[----:B------:R-:W-:Y:S01]  /*63080*/  ULDC UR5, c[0x0][0x22c] ;  /* 0x00008b0000057ab9 */ /* 0x000fe20000000800 */
[----:B------:R-:W-:Y:S01]  /*63090*/  ISETP.LT.AND P5, PT, R5, UR4, !P0 ;  /* 0x0000000405007c0c */ /* 0x000fe2000c7a1270 */
[----:B------:R-:W4:Y:S01]  /*630a0*/  LDL.LU R6, [R1+0x94] ;  /* 0x0000940001067983 */ /* 0x000f220000300800 */
[----:B------:R-:W-:Y:S01]  /*630b0*/  ISETP.LT.AND P3, PT, R4, UR5, !P0 ;  /* 0x0000000504007c0c */ /* 0x000fe2000c761270 */
[----:B------:R-:W-:Y:S01]  /*630c0*/  ULDC UR4, c[0x0][0x22c] ;  /* 0x00008b0000047ab9 */ /* 0x000fe20000000800 */
[----:B------:R-:W-:Y:S01]  /*630d0*/  PRMT R20, R12, 0x7632, R20 ;  /* 0x000076320c147816 */ /* 0x000fe20000000014 */
[----:B------:R1:W-:Y:S01]  /*630e0*/  @P2 STG.E.U16 desc[UR8][R16.64], R7 ;  /* 0x0000000710002986 */ /* 0x0003e2000c101508 */
[----:B------:R-:W-:Y:S01]  /*630f0*/  PRMT R22, R7, 0x7632, R22 ;  /* 0x0000763207167816 */ /* 0x000fe20000000016 */
[----:B------:R-:W-:-:S02]  /*63100*/  ULDC UR5, c[0x0][0x22c] ;  /* 0x00008b0000057ab9 */ /* 0x000fc40000000800 */
[----:B------:R-:W5:Y:S01]  /*63110*/  LDL.LU R29, [R1+0x98] ;  /* 0x00009800011d7983 */ /* 0x000f620000300800 */
[----:B0-----:R-:W-:-:S03]  /*63120*/  IMAD R19, R4, R9, RZ ;  /* 0x0000000904137224 */ /* 0x001fc600078e02ff */
[----:B------:R-:W2:Y:S01]  /*63130*/  LDL.LU R5, [R1+0x1c] ;  /* 0x00001c0001057983 */ /* 0x000ea20000300800 */
[----:B-1----:R-:W-:-:S03]  /*63140*/  LEA R16, P2, R0, R2, 0x1 ;  /* 0x0000000200107211 */ /* 0x002fc600078408ff */
[----:B------:R-:W5:Y:S01]  /*63150*/  LDL.LU R4, [R1+0x9c] ;  /* 0x00009c0001047983 */ /* 0x000f620000300800 */
[----:B------:R-:W-:-:S03]  /*63160*/  LEA.HI.X.SX32 R17, R0, R3, 0x1, P2 ;  /* 0x0000000300117211 */ /* 0x000fc600010f0eff */
[----:B------:R-:W5:Y:S04]  /*63170*/  LDL.LU R13, [R1+0x1b10] ;  /* 0x001b1000010d7983 */ /* 0x000f680000300800 */
[----:B------:R-:W5:Y:S04]  /*63180*/  LDL.LU R12, [R1+0x1b0c] ;  /* 0x001b0c00010c7983 */ /* 0x000f680000300800 */
[----:B------:R-:W4:Y:S04]  /*63190*/  LDL.LU R0, [R1+0x14] ;  /* 0x0000140001007983 */ /* 0x000f280000300800 */
[----:B------:R-:W5:Y:S04]  /*631a0*/  LDL.LU R11, [R1+0x1b08] ;  /* 0x001b0800010b7983 */ /* 0x000f680000300800 */
[----:B------:R-:W5:Y:S01]  /*631b0*/  LDL.LU R10, [R1+0xa4] ;  /* 0x0000a400010a7983 */ /* 0x000f620000300800 */
[----:B------:R-:W-:-:S04]  /*631c0*/  LEA R18, P6, R19, R2, 0x1 ;  /* 0x0000000213127211 */ /* 0x000fc800078c08ff */
[----:B------:R-:W-:Y:S02]  /*631d0*/  LEA.HI.X.SX32 R19, R19, R3, 0x1, P6 ;  /* 0x0000000313137211 */ /* 0x000fe400030f0eff */
[----:B---3--:R-:W-:Y:S02]  /*631e0*/  PRMT R27, R23, 0x7632, R27 ;  /* 0x00007632171b7816 */ /* 0x008fe4000000001b */
[----:B--2---:R-:W-:Y:S01]  /*631f0*/  PRMT R28, R5, 0x7632, R28 ;  /* 0x00007632051c7816 */ /* 0x004fe2000000001c */
[----:B----4-:R0:W-:Y:S01]  /*63200*/  @P5 STG.E.U16 desc[UR8][R16.64], R0 ;  /* 0x0000000010005986 */ /* 0x0101e2000c101508 */
[----:B------:R-:W-:Y:S01]  /*63210*/  ISETP.LT.AND P5, PT, R8, UR4, !P0 ;  /* 0x0000000408007c0c */ /* 0x000fe2000c7a1270 */
[----:B------:R-:W-:Y:S02]  /*63220*/  ULDC UR4, c[0x0][0x22c] ;  /* 0x00008b0000047ab9 */ /* 0x000fe40000000800 */
[----:B------:R1:W-:Y:S01]  /*63230*/  @P3 STG.E.U16 desc[UR8][R18.64], R23 ;  /* 0x0000001712003986 */ /* 0x0003e2000c101508 */
[----:B------:R-:W-:Y:S01]  /*63240*/  ISETP.LT.AND P3, PT, R6, UR4, !P0 ;  /* 0x0000000406007c0c */ /* 0x000fe2000c761270 */
[----:B------:R-:W-:Y:S01]  /*63250*/  ULDC UR4, c[0x0][0x22c] ;  /* 0x00008b0000047ab9 */ /* 0x000fe20000000800 */
[----:B0-----:R-:W-:-:S02]  /*63260*/  IMAD.MOV.U32 R17, RZ, RZ, R0 ;  /* 0x000000ffff117224 */ /* 0x001fc400078e0000 */
[-C--:B------:R-:W-:Y:S02]  /*63270*/  IMAD R0, R8, R9.reuse, RZ ;  /* 0x0000000908007224 */ /* 0x080fe400078e02ff */
[----:B------:R-:W2:Y:S01]  /*63280*/  LDL.LU R8, [R1+0xa8] ;  /* 0x0000a80001087983 */ /* 0x000ea20000300800 */
[----:B-1----:R-:W-:Y:S02]  /*63290*/  IMAD R19, R6, R9, RZ ;  /* 0x0000000906137224 */ /* 0x002fe400078e02ff */
[----:B------:R-:W-:Y:S01]  /*632a0*/  LEA R16, P2, R0, R2, 0x1 ;  /* 0x0000000200107211 */ /* 0x000fe200078408ff */
[----:B------:R-:W3:Y:S01]  /*632b0*/  LDL.LU R7, [R1+0x1b04] ;  /* 0x001b040001077983 */ /* 0x000ee20000300800 */
[----:B------:R-:W-:-:S03]  /*632c0*/  PRMT R25, R17, 0x7632, R25 ;  /* 0x0000763211197816 */ /* 0x000fc60000000019 */
[----:B------:R-:W4:Y:S01]  /*632d0*/  LDL.LU R6, [R1+0xac] ;  /* 0x0000ac0001067983 */ /* 0x000f220000300800 */
[----:B------:R-:W-:Y:S02]  /*632e0*/  LEA.HI.X.SX32 R17, R0, R3, 0x1, P2 ;  /* 0x0000000300117211 */ /* 0x000fe400010f0eff */
[C---:B------:R-:W-:Y:S01]  /*632f0*/  LEA R18, P2, R19.reuse, R2, 0x1 ;  /* 0x0000000213127211 */ /* 0x040fe200078408ff */
[C---:B-----5:R-:W-:Y:S02]  /*63300*/  IMAD R23, R4.reuse, R9, RZ ;  /* 0x0000000904177224 */ /* 0x060fe400078e02ff */
[----:B------:R0:W-:Y:S01]  /*63310*/  @P5 STG.E.U16 desc[UR8][R16.64], R5 ;  /* 0x0000000510005986 */ /* 0x0001e2000c101508 */
[----:B------:R-:W-:Y:S02]  /*63320*/  LEA.HI.X.SX32 R19, R19, R3, 0x1, P2 ;  /* 0x0000000313137211 */ /* 0x000fe400010f0eff */
[----:B------:R-:W-:Y:S01]  /*63330*/  ISETP.LT.AND P2, PT, R4, UR4, !P0 ;  /* 0x0000000404007c0c */ /* 0x000fe2000c741270 */
[C---:B------:R-:W-:Y:S01]  /*63340*/  IMAD R0, R29.reuse, R9, RZ ;  /* 0x000000091d007224 */ /* 0x040fe200078e02ff */
[----:B------:R-:W-:Y:S01]  /*63350*/  ISETP.LT.AND P6, PT, R29, UR5, !P0 ;  /* 0x000000051d007c0c */ /* 0x000fe2000c7c1270 */
[----:B------:R-:W-:Y:S01]  /*63360*/  ULDC UR5, c[0x0][0x22c] ;  /* 0x00008b0000057ab9 */ /* 0x000fe20000000800 */
[----:B0-----:R-:W5:Y:S01]  /*63370*/  LDL.LU R5, [R1+0x124] ;  /* 0x0001240001057983 */ /* 0x001f620000300800 */
[----:B------:R-:W-:-:S03]  /*63380*/  ULDC UR4, c[0x0][0x22c] ;  /* 0x00008b0000047ab9 */ /* 0x000fc60000000800 */
[----:B------:R-:W3:Y:S01]  /*63390*/  LDL.LU R4, [R1+0x128] ;  /* 0x0001280001047983 */ /* 0x000ee20000300800 */
[----:B------:R-:W-:-:S04]  /*633a0*/  LEA R16, P5, R0, R2, 0x1 ;  /* 0x0000000200107211 */ /* 0x000fc800078a08ff */
[----:B------:R-:W-:Y:S01]  /*633b0*/  LEA.HI.X.SX32 R17, R0, R3, 0x1, P5 ;  /* 0x0000000300117211 */ /* 0x000fe200028f0eff */
[C---:B------:R-:W-:Y:S01]  /*633c0*/  IMAD R0, R10.reuse, R9, RZ ;  /* 0x000000090a007224 */ /* 0x040fe200078e02ff */
[----:B------:R-:W-:Y:S01]  /*633d0*/  ISETP.LT.AND P5, PT, R10, UR5, !P0 ;  /* 0x000000050a007c0c */ /* 0x000fe2000c7a1270 */
[----:B------:R0:W-:Y:S01]  /*633e0*/  @P3 STG.E.U16 desc[UR8][R18.64], R21 ;  /* 0x0000001512003986 */ /* 0x0001e2000c101508 */
[----:B------:R-:W-:-:S03]  /*633f0*/  ULDC UR5, c[0x0][0x22c] ;  /* 0x00008b0000057ab9 */ /* 0x000fc60000000800 */
[----:B------:R-:W3:Y:S01]  /*63400*/  LDL.LU R10, [R1+0x12c] ;  /* 0x00012c00010a7983 */ /* 0x000ee20000300800 */
[----:B0-----:R-:W-:-:S03]  /*63410*/  LEA R18, P3, R23, R2, 0x1 ;  /* 0x0000000217127211 */ /* 0x001fc600078608ff */
[----:B------:R-:W-:Y:S01]  /*63420*/  @P6 STG.E.U16 desc[UR8][R16.64], R20 ;  /* 0x0000001410006986 */ /* 0x000fe2000c101508 */
[----:B------:R-:W-:-:S03]  /*63430*/  LEA.HI.X.SX32 R19, R23, R3, 0x1, P3 ;  /* 0x0000000317137211 */ /* 0x000fc600018f0eff */
[----:B------:R-:W3:Y:S04]  /*63440*/  LDL.LU R29, [R1+0x134] ;  /* 0x00013400011d7983 */ /* 0x000ee80000300800 */
[----:B------:R0:W-:Y:S02]  /*63450*/  @P2 STG.E.U16 desc[UR8][R18.64], R24 ;  /* 0x0000001812002986 */ /* 0x0001e4000c101508 */
[----:B0-----:R-:W4:Y:S01]  /*63460*/  LDC R24, c[0x0][0x248] ;  /* 0x00009200ff187b82 */ /* 0x001f220000000800 */
[----:B------:R-:W-:-:S04]  /*63470*/  LEA R16, P6, R0, R2, 0x1 ;  /* 0x0000000200107211 */ /* 0x000fc800078c08ff */
[----:B------:R-:W-:-:S05]  /*63480*/  LEA.HI.X.SX32 R17, R0, R3, 0x1, P6 ;  /* 0x0000000300117211 */ /* 0x000fca00030f0eff */
[----:B------:R0:W-:Y:S01]  /*63490*/  @P5 STG.E.U16 desc[UR8][R16.64], R26 ;  /* 0x0000001a10005986 */ /* 0x0001e2000c101508 */
[C---:B--2---:R-:W-:Y:S01]  /*634a0*/  IMAD R20, R8.reuse, R9, RZ ;  /* 0x0000000908147224 */ /* 0x044fe200078e02ff */
[----:B------:R-:W-:Y:S01]  /*634b0*/  ISETP.LT.AND P3, PT, R8, UR4, !P0 ;  /* 0x0000000408007c0c */ /* 0x000fe2000c761270 */
[----:B------:R-:W-:Y:S01]  /*634c0*/  ULDC UR4, c[0x0][0x22c] ;  /* 0x00008b0000047ab9 */ /* 0x000fe20000000800 */
[----:B------:R-:W2:Y:S01]  /*634d0*/  LDL.LU R9, [R1+0x138] ;  /* 0x0001380001097983 */ /* 0x000ea20000300800 */
[C---:B----4-:R-:W-:Y:S01]  /*634e0*/  IMAD R0, R6.reuse, R24, RZ ;  /* 0x0000001806007224 */ /* 0x050fe200078e02ff */
[----:B------:R-:W-:Y:S01]  /*634f0*/  ISETP.LT.AND P6, PT, R6, UR5, !P0 ;  /* 0x0000000506007c0c */ /* 0x000fe2000c7c1270 */
[----:B------:R-:W-:Y:S01]  /*63500*/  ULDC UR5, c[0x0][0x22c] ;  /* 0x00008b0000057ab9 */ /* 0x000fe20000000800 */
[-C--:B------:R-:W-:Y:S01]  /*63510*/  LEA R18, P2, R20, R2.reuse, 0x1 ;  /* 0x0000000214127211 */ /* 0x080fe200078408ff */
[----:B------:R-:W4:Y:S01]  /*63520*/  LDL.LU R8, [R1+0x13c] ;  /* 0x00013c0001087983 */ /* 0x000f220000300800 */
[----:B0-----:R-:W-:-:S02]  /*63530*/  LEA R16, P5, R0, R2, 0x1 ;  /* 0x0000000200107211 */ /* 0x001fc400078a08ff */
[-C--:B------:R-:W-:Y:S01]  /*63540*/  LEA.HI.X.SX32 R19, R20, R3.reuse, 0x1, P2 ;  /* 0x0000000314137211 */ /* 0x080fe200010f0eff */
[----:B------:R-:W4:Y:S01]  /*63550*/  LDL.LU R6, [R1+0x100] ;  /* 0x0001000001067983 */ /* 0x000f220000300800 */
[----:B------:R-:W-:-:S03]  /*63560*/  LEA.HI.X.SX32 R17, R0, R3, 0x1, P5 ;  /* 0x0000000300117211 */ /* 0x000fc600028f0eff */
[----:B------:R0:W-:Y:S01]  /*63570*/  @P3 STG.E.U16 desc[UR8][R18.64], R22 ;  /* 0x0000001612003986 */ /* 0x0001e2000c101508 */
[CC--:B-----5:R-:W-:Y:S01]  /*63580*/  IMAD R20, R5.reuse, R24.reuse, RZ ;  /* 0x0000001805147224 */ /* 0x0e0fe200078e02ff */
[----:B------:R-:W-:Y:S01]  /*63590*/  ISETP.LT.AND P2, PT, R5, UR4, !P0 ;  /* 0x0000000405007c0c */ /* 0x000fe2000c741270 */
[C---:B---3--:R-:W-:Y:S01]  /*635a0*/  IMAD R0, R4.reuse, R24, RZ ;  /* 0x0000001804007224 */ /* 0x048fe200078e02ff */
[----:B------:R-:W-:Y:S01]  /*635b0*/  ISETP.LT.AND P5, PT, R4, UR5, !P0 ;  /* 0x0000000504007c0c */ /* 0x000fe2000c7a1270 */
[----:B------:R1:W-:Y:S01]  /*635c0*/  @P6 STG.E.U16 desc[UR8][R16.64], R25 ;  /* 0x0000001910006986 */ /* 0x0003e2000c101508 */
[C---:B0-----:R-:W-:Y:S01]  /*635d0*/  LEA R18, P3, R20.reuse, R2, 0x1 ;  /* 0x0000000214127211 */ /* 0x041fe200078608ff */
[----:B------:R-:W-:Y:S01]  /*635e0*/  ULDC UR4, c[0x0][0x22c] ;  /* 0x00008b0000047ab9 */ /* 0x000fe20000000800 */
[----:B------:R-:W-:Y:S01]  /*635f0*/  ULDC UR5, c[0x0][0x22c] ;  /* 0x00008b0000057ab9 */ /* 0x000fe20000000800 */
[----:B------:R-:W3:Y:S01]  /*63600*/  LDL.LU R5, [R1+0x104] ;  /* 0x0001040001057983 */ /* 0x000ee20000300800 */
[----:B------:R-:W-:-:S03]  /*63610*/  LEA.HI.X.SX32 R19, R20, R3, 0x1, P3 ;  /* 0x0000000314137211 */ /* 0x000fc600018f0eff */
[----:B------:R-:W5:Y:S01]  /*63620*/  LDL.LU R4, [R1+0x108] ;  /* 0x0001080001047983 */ /* 0x000f620000300800 */
[----:B-1----:R-:W-:-:S04]  /*63630*/  LEA R16, P6, R0, R2, 0x1 ;  /* 0x0000000200107211 */ /* 0x002fc800078c08ff */
[----:B------:R-:W-:Y:S01]  /*63640*/  LEA.HI.X.SX32 R17, R0, R3, 0x1, P6 ;  /* 0x0000000300117211 */ /* 0x000fe200030f0eff */
[C---:B------:R-:W-:Y:S01]  /*63650*/  IMAD R20, R10.reuse, R24, RZ ;  /* 0x000000180a147224 */ /* 0x040fe200078e02ff */
[----:B------:R-:W-:Y:S01]  /*63660*/  ISETP.LT.AND P3, PT, R10, UR4, !P0 ;  /* 0x000000040a007c0c */ /* 0x000fe2000c761270 */
[----:B------:R-:W-:Y:S01]  /*63670*/  @P2 STG.E.U16 desc[UR8][R18.64], R27 ;  /* 0x0000001b12002986 */ /* 0x000fe2000c101508 */
[----:B------:R-:W-:-:S03]  /*63680*/  ULDC UR4, c[0x0][0x22c] ;  /* 0x00008b0000047ab9 */ /* 0x000fc60000000800 */
[----:B------:R-:W5:Y:S04]  /*63690*/  LDL.LU R10, [R1+0x140] ;  /* 0x00014000010a7983 */ /* 0x000f680000300800 */
[----:B------:R0:W-:Y:S04]  /*636a0*/  @P5 STG.E.U16 desc[UR8][R16.64], R28 ;  /* 0x0000001c10005986 */ /* 0x0001e8000c101508 */
[----:B0-----:R-:W5:Y:S01]  /*636b0*/  LDL.LU R28, [R1+0x10c] ;  /* 0x00010c00011c7983 */ /* 0x001f620000300800 */
[----:B------:R-:W-:Y:S01]  /*636c0*/  LEA R18, P6, R20, R2, 0x1 ;  /* 0x0000000214127211 */ /* 0x000fe200078c08ff */
[----:B------:R-:W-:-:S03]  /*636d0*/  IMAD R17, R24, 0x2, R20 ;  /* 0x0000000218117824 */ /* 0x000fc600078e0214 */
[-C--:B------:R-:W-:Y:S01]  /*636e0*/  LEA.HI.X.SX32 R19, R20, R3.reuse, 0x1, P6 ;  /* 0x0000000314137211 */ /* 0x080fe200030f0eff */
[C---:B------:R-:W-:Y:S01]  /*636f0*/  IMAD R0, R24.reuse, 0x2, R17 ;  /* 0x0000000218007824 */ /* 0x040fe200078e0211 */
[----:B------:R-:W-:Y:S02]  /*63700*/  LEA R16, P6, R17, R2, 0x1 ;  /* 0x0000000211107211 */ /* 0x000fe400078c08ff */
[----:B------:R-:W-:Y:S01]  /*63710*/  ISETP.LT.AND P2, PT, R29, UR5, !P0 ;  /* 0x000000051d007c0c */ /* 0x000fe2000c741270 */
[----:B------:R-:W-:Y:S01]  /*63720*/  IMAD R20, R24, 0x2, R0 ;  /* 0x0000000218147824 */ /* 0x000fe200078e0200 */
[----:B------:R-:W-:Y:S01]  /*63730*/  LEA.HI.X.SX32 R17, R17, R3, 0x1, P6 ;  /* 0x0000000311117211 */ /* 0x000fe200030f0eff */
[----:B------:R-:W-:Y:S01]  /*63740*/  ULDC UR5, c[0x0][0x22c] ;  /* 0x00008b0000057ab9 */ /* 0x000fe20000000800 */
[----:B--2---:R-:W-:Y:S01]  /*63750*/  ISETP.LT.AND P5, PT, R9, UR4, !P0 ;  /* 0x0000000409007c0c */ /* 0x004fe2000c7a1270 */
[----:B------:R-:W-:Y:S01]  /*63760*/  ULDC UR4, c[0x0][0x22c] ;  /* 0x00008b0000047ab9 */ /* 0x000fe20000000800 */
[----:B------:R-:W2:Y:S04]  /*63770*/  LDL.LU R9, [R1+0x148] ;  /* 0x0001480001097983 */ /* 0x000ea80000300800 */
[----:B------:R-:W2:Y:S04]  /*63780*/  LDL.LU R25, [R1+0x110] ;  /* 0x0001100001197983 */ /* 0x000ea80000300800 */
[----:B------:R-:W2:Y:S04]  /*63790*/  LDL.LU R29, [R1+0x114] ;  /* 0x00011400011d7983 */ /* 0x000ea80000300800 */
[----:B----4-:R0:W-:Y:S01]  /*637a0*/  @P3 STG.E.U16 desc[UR8][R18.64], R6 ;  /* 0x0000000612003986 */ /* 0x0101e2000c101508 */
[----:B------:R-:W-:Y:S01]  /*637b0*/  ISETP.LT.AND P3, PT, R8, UR4, !P0 ;  /* 0x0000000408007c0c */ /* 0x000fe2000c761270 */
[----:B------:R-:W-:-:S02]  /*637c0*/  ULDC UR4, c[0x0][0x22c] ;  /* 0x00008b0000047ab9 */ /* 0x000fc40000000800 */
[----:B------:R-:W4:Y:S04]  /*637d0*/  LDL.LU R27, [R1+0x150] ;  /* 0x00015000011b7983 */ /* 0x000f280000300800 */
[----:B------:R-:W4:Y:S01]  /*637e0*/  LDL.LU R26, [R1+0x154] ;  /* 0x00015400011a7983 */ /* 0x000f220000300800 */
[----:B0-----:R-:W-:-:S03]  /*637f0*/  LEA R18, P6, R0, R2, 0x1 ;  /* 0x0000000200127211 */ /* 0x001fc600078c08ff */
[----:B------:R-:W4:Y:S04]  /*63800*/  LDL.LU R23, [R1+0x118] ;  /* 0x0001180001177983 */ /* 0x000f280000300800 */
[----:B---3--:R0:W-:Y:S01]  /*63810*/  @P4 STG.E.U16 desc[UR8][R16.64], R5 ;  /* 0x0000000510004986 */ /* 0x0081e2000c101508 */
[----:B------:R-:W-:-:S03]  /*63820*/  LEA.HI.X.SX32 R19, R0, R3, 0x1, P6 ;  /* 0x0000000300137211 */ /* 0x000fc600030f0eff */
[----:B------:R-:W3:Y:S01]  /*63830*/  LDL.LU R8, [R1+0x11c] ;  /* 0x00011c0001087983 */ /* 0x000ee20000300800 */
[----:B0-----:R-:W-:-:S04]  /*63840*/  LEA R16, P4, R20, R2, 0x1 ;  /* 0x0000000214107211 */ /* 0x001fc800078808ff */
[----:B------:R-:W-:Y:S01]  /*63850*/  LEA.HI.X.SX32 R17, R20, R3, 0x1, P4 ;  /* 0x0000000314117211 */ /* 0x000fe200020f0eff */
[----:B-----5:R-:W-:Y:S01]  /*63860*/  @P2 STG.E.U16 desc[UR8][R18.64], R4 ;  /* 0x0000000412002986 */ /* 0x020fe2000c101508 */
[----:B------:R-:W-:Y:S01]  /*63870*/  ISETP.LT.AND P4, PT, R10, UR4, !P0 ;  /* 0x000000040a007c0c */ /* 0x000fe2000c781270 */
[----:B------:R-:W-:Y:S02]  /*63880*/  IMAD R0, R24, 0x2, R20 ;  /* 0x0000000218007824 */ /* 0x000fe400078e0214 */
[----:B------:R-:W5:Y:S01]  /*63890*/  LDL.LU R10, [R1+0x158] ;  /* 0x00015800010a7983 */ /* 0x000f620000300800 */
[----:B------:R-:W-:-:S03]  /*638a0*/  ULDC UR4, c[0x0][0x22c] ;  /* 0x00008b0000047ab9 */ /* 0x000fc60000000800 */
[----:B------:R0:W-:Y:S04]  /*638b0*/  @P5 STG.E.U16 desc[UR8][R16.64], R28 ;  /* 0x0000001c10005986 */ /* 0x0001e8000c101508 */
[----:B0-----:R-:W2:Y:S01]  /*638c0*/  LDL.LU R17, [R1+0x144] ;  /* 0x0001440001117983 */ /* 0x001ea20000300800 */
[----:B------:R-:W-:Y:S01]  /*638d0*/  LEA R16, P2, R0, R2, 0x1 ;  /* 0x0000000200107211 */ /* 0x000fe200078408ff */
[----:B------:R-:W-:-:S05]  /*638e0*/  IMAD R20, R24, 0x2, R0 ;  /* 0x0000000218147824 */ /* 0x000fca00078e0200 */
[----:B------:R-:W-:-:S04]  /*638f0*/  LEA R18, P6, R20, R2, 0x1 ;  /* 0x0000000214127211 */ /* 0x000fc800078c08ff */
[-C--:B------:R-:W-:Y:S02]  /*63900*/  LEA.HI.X.SX32 R19, R20, R3.reuse, 0x1, P6 ;  /* 0x0000000314137211 */ /* 0x080fe400030f0eff */
[----:B--2---:R-:W-:Y:S01]  /*63910*/  ISETP.LT.AND P5, PT, R17, UR4, !P0 ;  /* 0x0000000411007c0c */ /* 0x004fe2000c7a1270 */
[----:B------:R-:W-:Y:S01]  /*63920*/  ULDC UR4, c[0x0][0x22c] ;  /* 0x00008b0000047ab9 */ /* 0x000fe20000000800 */
[----:B------:R-:W-:Y:S01]  /*63930*/  LEA.HI.X.SX32 R17, R0, R3, 0x1, P2 ;  /* 0x0000000300117211 */ /* 0x000fe200010f0eff */
[----:B------:R-:W-:-:S04]  /*63940*/  IMAD R0, R24, 0x2, R20 ;  /* 0x0000000218007824 */ /* 0x000fc800078e0214 */
[----:B------:R0:W-:Y:S01]  /*63950*/  @P3 STG.E.U16 desc[UR8][R16.64], R25 ;  /* 0x0000001910003986 */ /* 0x0001e2000c101508 */
[----:B------:R-:W-:Y:S01]  /*63960*/  ISETP.LT.AND P2, PT, R9, UR4, !P0 ;  /* 0x0000000409007c0c */ /* 0x000fe2000c741270 */
[----:B------:R-:W-:Y:S01]  /*63970*/  IMAD R20, R24, 0x2, R0 ;  /* 0x0000000218147824 */ /* 0x000fe200078e0200 */
[----:B------:R-:W-:Y:S01]  /*63980*/  ULDC UR4, c[0x0][0x22c] ;  /* 0x00008b0000047ab9 */ /* 0x000fe20000000800 */
[----:B------:R-:W2:Y:S01]  /*63990*/  LDL.LU R9, [R1+0x15c] ;  /* 0x00015c0001097983 */ /* 0x000ea20000300800 */
[----:B0-----:R-:W-:-:S04]  /*639a0*/  LEA R16, P3, R0, R2, 0x1 ;  /* 0x0000000200107211 */ /* 0x001fc800078608ff */
[----:B------:R-:W-:Y:S02]  /*639b0*/  LEA.HI.X.SX32 R17, R0, R3, 0x1, P3 ;  /* 0x0000000300117211 */ /* 0x000fe400018f0eff */
[----:B------:R-:W5:Y:S04]  /*639c0*/  LDL.LU R0, [R1+0x14c] ;  /* 0x00014c0001007983 */ /* 0x000f680000300800 */
[----:B------:R0:W-:Y:S04]  /*639d0*/  @P4 STG.E.U16 desc[UR8][R18.64], R29 ;  /* 0x0000001d12004986 */ /* 0x0001e8000c101508 */
[----:B----4-:R1:W-:Y:S01]  /*639e0*/  @P5 STG.E.U16 desc[UR8][R16.64], R23 ;  /* 0x0000001710005986 */ /* 0x0103e2000c101508 */
[----:B0-----:R-:W-:-:S04]  /*639f0*/  LEA R18, P6, R20, R2, 0x1 ;  /* 0x0000000214127211 */ /* 0x001fc800078c08ff */
[----:B------:R-:W-:Y:S01]  /*63a00*/  LEA.HI.X.SX32 R19, R20, R3, 0x1, P6 ;  /* 0x0000000314137211 */ /* 0x000fe200030f0eff */
[----:B-1----:R-:W-:-:S04]  /*63a10*/  IMAD R16, R24, 0x2, R20 ;  /* 0x0000000218107824 */ /* 0x002fc800078e0214 */
[----:B---3--:R0:W-:Y:S01]  /*63a20*/  @P2 STG.E.U16 desc[UR8][R18.64], R8 ;  /* 0x0000000812002986 */ /* 0x0081e2000c101508 */
[----:B------:R-:W-:Y:S02]  /*63a30*/  ISETP.LT.AND P3, PT, R27, UR5, !P0 ;  /* 0x000000051b007c0c */ /* 0x000fe4000c761270 */
[----:B------:R-:W-:Y:S01]  /*63a40*/  PRMT R22, R6, 0x7632, R22 ;  /* 0x0000763206167816 */ /* 0x000fe20000000016 */
[----:B------:R-:W3:Y:S01]  /*63a50*/  LDL.LU R27, [R1+0x168] ;  /* 0x00016800011b7983 */ /* 0x000ee20000300800 */
[----:B0-----:R-:W-:-:S04]  /*63a60*/  LEA R18, P6, R16, R2, 0x1 ;  /* 0x0000000210127211 */ /* 0x001fc800078c08ff */
[----:B------:R-:W-:Y:S02]  /*63a70*/  LEA.HI.X.SX32 R19, R16, R3, 0x1, P6 ;  /* 0x0000000310137211 */ /* 0x000fe400030f0eff */
[----:B------:R-:W-:Y:S02]  /*63a80*/  PRMT R21, R5, 0x7632, R21 ;  /* 0x0000763205157816 */ /* 0x000fe40000000015 */
[----:B-----5:R-:W-:Y:S01]  /*63a90*/  ISETP.LT.AND P4, PT, R0, UR4, !P0 ;  /* 0x0000000400007c0c */ /* 0x020fe2000c781270 */
[----:B------:R-:W-:Y:S02]  /*63aa0*/  ULDC UR4, c[0x0][0x22c] ;  /* 0x00008b0000047ab9 */ /* 0x000fe40000000800 */
[----:B------:R-:W-:Y:S01]  /*63ab0*/  ISETP.LT.AND P5, PT, R26, UR4, !P0 ;  /* 0x000000041a007c0c */ /* 0x000fe2000c7a1270 */
[----:B------:R-:W-:Y:S01]  /*63ac0*/  ULDC UR4, c[0x0][0x22c] ;  /* 0x00008b0000047ab9 */ /* 0x000fe20000000800 */
[----:B------:R-:W4:Y:S01]  /*63ad0*/  LDL.LU R26, [R1+0x16c] ;  /* 0x00016c00011a7983 */ /* 0x000f220000300800 */
[----:B------:R-:W-:Y:S01]  /*63ae0*/  ISETP.LT.AND P2, PT, R10, UR4, !P0 ;  /* 0x000000040a007c0c */ /* 0x000fe2000c741270 */
[----:B------:R-:W-:-:S02]  /*63af0*/  ULDC UR4, c[0x0][0x22c] ;  /* 0x00008b0000047ab9 */ /* 0x000fc40000000800 */
[----:B------:R-:W5:Y:S04]  /*63b00*/  LDL.LU R10, [R1+0x170] ;  /* 0x00017000010a7983 */ /* 0x000f680000300800 */
[----:B------:R-:W5:Y:S04]  /*63b10*/  LDL.LU R6, [R1+0x1b00] ;  /* 0x001b000001067983 */ /* 0x000f680000300800 */
[----:B------:R-:W5:Y:S04]  /*63b20*/  LDL.LU R5, [R1+0x1afc] ;  /* 0x001afc0001057983 */ /* 0x000f680000300800 */
[----:B------:R0:W-:Y:S04]  /*63b30*/  @P4 STG.E.U16 desc[UR8][R18.64], R22 ;  /* 0x0000001612004986 */ /* 0x0001e8000c101508 */
[----:B0-----:R-:W3:Y:S01]  /*63b40*/  LDL.LU R22, [R1+0x164] ;  /* 0x0001640001167983 */ /* 0x001ee20000300800 */
[----:B--2---:R-:W-:Y:S01]  /*63b50*/  ISETP.LT.AND P4, PT, R9, UR4, !P0 ;  /* 0x0000000409007c0c */ /* 0x004fe2000c781270 */
[C---:B------:R-:W-:Y:S01]  /*63b60*/  IMAD R0, R24.reuse, 0x2, R16 ;  /* 0x0000000218007824 */ /* 0x040fe200078e0210 */
[----:B------:R-:W-:Y:S01]  /*63b70*/  ULDC UR4, c[0x0][0x22c] ;  /* 0x00008b0000047ab9 */ /* 0x000fe20000000800 */
[----:B------:R-:W2:Y:S02]  /*63b80*/  LDL.LU R9, [R1+0x174] ;  /* 0x0001740001097983 */ /* 0x000ea40000300800 */
[----:B------:R-:W-:Y:S01]  /*63b90*/  IMAD R20, R24, 0x2, R0 ;  /* 0x0000000218147824 */ /* 0x000fe200078e0200 */
[----:B------:R-:W-:-:S04]  /*63ba0*/  LEA R16, P6, R0, R2, 0x1 ;  /* 0x0000000200107211 */ /* 0x000fc800078c08ff */
[----:B------:R-:W-:Y:S01]  /*63bb0*/  LEA.HI.X.SX32 R17, R0, R3, 0x1, P6 ;  /* 0x0000000300117211 */ /* 0x000fe200030f0eff */
[----:B------:R-:W-:Y:S01]  /*63bc0*/  IMAD R0, R24, 0x2, R20 ;  /* 0x0000000218007824 */ /* 0x000fe200078e0214 */
[----:B------:R-:W-:-:S03]  /*63bd0*/  LEA R18, P6, R20, R2, 0x1 ;  /* 0x0000000214127211 */ /* 0x000fc600078c08ff */
[----:B------:R0:W-:Y:S01]  /*63be0*/  @P3 STG.E.U16 desc[UR8][R16.64], R21 ;  /* 0x0000001510003986 */ /* 0x0001e2000c101508 */
[-C--:B------:R-:W-:Y:S02]  /*63bf0*/  LEA.HI.X.SX32 R19, R20, R3.reuse, 0x1, P6 ;  /* 0x0000000314137211 */ /* 0x080fe400030f0eff */
[----:B------:R-:W-:Y:S02]  /*63c00*/  PRMT R20, R28, 0x7632, R20 ;  /* 0x000076321c147816 */ /* 0x000fe40000000014 */
[-C--:B0-----:R-:W-:Y:S02]  /*63c10*/  LEA R16, P6, R0, R2.reuse, 0x1 ;  /* 0x0000000200107211 */ /* 0x081fe400078c08ff */
[----:B------:R-:W-:Y:S02]  /*63c20*/  PRMT R21, R4, 0x7632, R21 ;  /* 0x0000763204157816 */ /* 0x000fe40000000015 */
[----:B------:R-:W-:Y:S01]  /*63c30*/  LEA.HI.X.SX32 R17, R0, R3, 0x1, P6 ;  /* 0x0000000300117211 */ /* 0x000fe200030f0eff */
[----:B------:R-:W-:Y:S01]  /*63c40*/  IMAD R0, R24, 0x2, R0 ;  /* 0x0000000218007824 */ /* 0x000fe200078e0200 */
[----:B------:R-:W2:Y:S04]  /*63c50*/  LDL.LU R4, [R1+0x1af8] ;  /* 0x001af80001047983 */ /* 0x000ea80000300800 */
[----:B------:R0:W-:Y:S04]  /*63c60*/  @P5 STG.E.U16 desc[UR8][R18.64], R21 ;  /* 0x0000001512005986 */ /* 0x0001e8000c101508 */
[----:B------:R1:W-:Y:S01]  /*63c70*/  @P2 STG.E.U16 desc[UR8][R16.64], R20 ;  /* 0x0000001410002986 */ /* 0x0003e2000c101508 */
[----:B0-----:R-:W-:Y:S01]  /*63c80*/  LEA R18, P2, R0, R2, 0x1 ;  /* 0x0000000200127211 */ /* 0x001fe200078408ff */
[----:B------:R-:W0:Y:S01]  /*63c90*/  LDC R21, c[0x0][0x248] ;  /* 0x00009200ff157b82 */ /* 0x000e220000000800 */
[----:B-1----:R-:W-:-:S02]  /*63ca0*/  IMAD R20, R24, 0x2, R0 ;  /* 0x0000000218147824 */ /* 0x002fc400078e0200 */
[----:B------:R-:W-:Y:S02]  /*63cb0*/  LEA.HI.X.SX32 R19, R0, R3, 0x1, P2 ;  /* 0x0000000300137211 */ /* 0x000fe400010f0eff */
[----:B------:R-:W-:Y:S02]  /*63cc0*/  PRMT R0, R25, 0x7632, R0 ;  /* 0x0000763219007816 */ /* 0x000fe40000000000 */
[----:B------:R-:W2:Y:S04]  /*63cd0*/  LDL.LU R25, [R1+0x178] ;  /* 0x0001780001197983 */ /* 0x000ea80000300800 */
[----:B------:R1:W-:Y:S01]  /*63ce0*/  @P4 STG.E.U16 desc[UR8][R18.64], R0 ;  /* 0x0000000012004986 */ /* 0x0003e2000c101508 */
[----:B------:R-:W-:-:S04]  /*63cf0*/  LEA R16, P2, R20, R2, 0x1 ;  /* 0x0000000214107211 */ /* 0x000fc800078408ff */
[----:B------:R-:W-:Y:S02]  /*63d00*/  LEA.HI.X.SX32 R17, R20, R3, 0x1, P2 ;  /* 0x0000000314117211 */ /* 0x000fe400010f0eff */
[----:B-1----:R-:W-:Y:S02]  /*63d10*/  PRMT R0, R29, 0x7632, R0 ;  /* 0x000076321d007816 */ /* 0x002fe40000000000 */
[----:B---3--:R-:W-:Y:S01]  /*63d20*/  ISETP.LT.AND P3, PT, R22, UR4, !P0 ;  /* 0x0000000416007c0c */ /* 0x008fe2000c761270 */
[----:B------:R-:W-:Y:S01]  /*63d30*/  ULDC UR4, c[0x0][0x22c] ;  /* 0x00008b0000047ab9 */ /* 0x000fe20000000800 */
[----:B------:R-:W1:Y:S01]  /*63d40*/  LDC R22, c[0x0][0x248] ;  /* 0x00009200ff167b82 */ /* 0x000e620000000800 */
[----:B------:R-:W-:Y:S01]  /*63d50*/  ISETP.LT.AND P6, PT, R27, UR4, !P0 ;  /* 0x000000041b007c0c */ /* 0x000fe2000c7c1270 */
[----:B------:R-:W-:Y:S02]  /*63d60*/  ULDC UR4, c[0x0][0x22c] ;  /* 0x00008b0000047ab9 */ /* 0x000fe40000000800 */
[----:B----4-:R-:W-:Y:S01]  /*63d70*/  ISETP.LT.AND P5, PT, R26, UR4, !P0 ;  /* 0x000000041a007c0c */ /* 0x010fe2000c7a1270 */
[----:B------:R-:W-:Y:S01]  /*63d80*/  ULDC UR4, c[0x0][0x22c] ;  /* 0x00008b0000047ab9 */ /* 0x000fe20000000800 */
[----:B------:R-:W3:Y:S01]  /*63d90*/  LDL.LU R26, [R1+0x17c] ;  /* 0x00017c00011a7983 */ /* 0x000ee20000300800 */
[----:B-----5:R-:W-:Y:S01]  /*63da0*/  ISETP.LT.AND P4, PT, R10, UR4, !P0 ;  /* 0x000000040a007c0c */ /* 0x020fe2000c781270 */
[----:B------:R-:W-:-:S02]  /*63db0*/  ULDC UR4, c[0x0][0x22c] ;  /* 0x00008b0000047ab9 */ /* 0x000fc40000000800 */
[----:B------:R-:W4:Y:S01]  /*63dc0*/  LDL.LU R10, [R1+0x20] ;  /* 0x00002000010a7983 */ /* 0x000f220000300800 */
[----:B--2---:R-:W-:Y:S01]  /*63dd0*/  ISETP.LT.AND P2, PT, R9, UR4, !P0 ;  /* 0x0000000409007c0c */ /* 0x004fe2000c741270 */
[----:B------:R-:W-:Y:S01]  /*63de0*/  IMAD R20, R24, 0x2, R20 ;  /* 0x0000000218147824 */ /* 0x000fe200078e0214 */
[----:B------:R-:W-:Y:S01]  /*63df0*/  PRMT R19, R23, 0x7632, R19 ;  /* 0x0000763217137816 */ /* 0x000fe20000000013 */
[----:B------:R-:W2:Y:S01]  /*63e00*/  LDL.LU R29, [R1+0x180] ;  /* 0x00018000011d7983 */ /* 0x000ea20000300800 */
[----:B------:R-:W-:Y:S01]  /*63e10*/  ULDC UR4, c[0x0][0x22c] ;  /* 0x00008b0000047ab9 */ /* 0x000fe20000000800 */
[----:B------:R-:W5:Y:S02]  /*63e20*/  LDC R23, c[0x0][0x248] ;  /* 0x00009200ff177b82 */ /* 0x000f640000000800 */
[----:B------:R-:W5:Y:S04]  /*63e30*/  LDL.LU R9, [R1+0x24] ;  /* 0x0000240001097983 */ /* 0x000f680000300800 */
[----:B------:R0:W-:Y:S02]  /*63e40*/  @P3 STG.E.U16 desc[UR8][R16.64], R0 ;  /* 0x0000000010003986 */ /* 0x0001e4000c101508 */
[----:B0-----:R-:W-:Y:S01]  /*63e50*/  LEA R16, P3, R20, R2, 0x1 ;  /* 0x0000000214107211 */ /* 0x001fe200078608ff */
[----:B------:R-:W-:-:S02]  /*63e60*/  IMAD R0, R24, 0x2, R20 ;  /* 0x0000000218007824 */ /* 0x000fc400078e0214 */
[----:B------:R-:W0:Y:S01]  /*63e70*/  LDC R24, c[0x0][0x248] ;  /* 0x00009200ff187b82 */ /* 0x000e220000000800 */
[----:B------:R-:W-:Y:S01]  /*63e80*/  LEA.HI.X.SX32 R17, R20, R3, 0x1, P3 ;  /* 0x0000000314117211 */ /* 0x000fe200018f0eff */
[----:B------:R-:W-:Y:S01]  /*63e90*/  IMAD R21, R21, 0x2, R0 ;  /* 0x0000000215157824 */ /* 0x000fe200078e0200 */
[----:B------:R-:W-:-:S03]  /*63ea0*/  LEA R18, P3, R0, R2, 0x1 ;  /* 0x0000000200127211 */ /* 0x000fc600078608ff */
[----:B------:R1:W-:Y:S01]  /*63eb0*/  @P6 STG.E.U16 desc[UR8][R16.64], R19 ;  /* 0x0000001310006986 */ /* 0x0003e2000c101508 */
[----:B------:R-:W-:-:S03]  /*63ec0*/  PRMT R20, R8, 0x7632, R20 ;  /* 0x0000763208147816 */ /* 0x000fc60000000014 */
[----:B------:R-:W5:Y:S04]  /*63ed0*/  LDL.LU R8, [R1+0x28] ;  /* 0x0000280001087983 */ /* 0x000f680000300800 */
[----:B------:R-:W5:Y:S01]  /*63ee0*/  LDL.LU R28, [R1+0x2c] ;  /* 0x00002c00011c7983 */ /* 0x000f620000300800 */
[C---:B-1----:R-:W-:Y:S02]  /*63ef0*/  LEA R16, P6, R21.reuse, R2, 0x1 ;  /* 0x0000000215107211 */ /* 0x042fe400078c08ff */
[-C--:B------:R-:W-:Y:S02]  /*63f00*/  LEA.HI.X.SX32 R19, R0, R3.reuse, 0x1, P3 ;  /* 0x0000000300137211 */ /* 0x080fe400018f0eff */
[----:B------:R-:W-:Y:S01]  /*63f10*/  LEA.HI.X.SX32 R17, R21, R3, 0x1, P6 ;  /* 0x0000000315117211 */ /* 0x000fe200030f0eff */
[----:B------:R-:W-:-:S02]  /*63f20*/  IMAD R21, R22, 0x2, R21 ;  /* 0x0000000216157824 */ /* 0x000fc400078e0215 */
[----:B------:R1:W-:Y:S01]  /*63f30*/  @P5 STG.E.U16 desc[UR8][R18.64], R20 ;  /* 0x0000001412005986 */ /* 0x0003e2000c101508 */
[----:B------:R-:W-:Y:S01]  /*63f40*/  ISETP.LT.AND P3, PT, R25, UR4, !P0 ;  /* 0x0000000419007c0c */ /* 0x000fe2000c761270 */
[----:B------:R-:W-:Y:S01]  /*63f50*/  ULDC UR4, c[0x0][0x22c] ;  /* 0x00008b0000047ab9 */ /* 0x000fe20000000800 */
[----:B------:R-:W0:Y:S08]  /*63f60*/  LDC R22, c[0x0][0x248] ;  /* 0x00009200ff167b82 */ /* 0x000e300000000800 */
[----:B------:R-:W0:Y:S08]  /*63f70*/  LDC R25, c[0x0][0x248] ;  /* 0x00009200ff197b82 */ /* 0x000e300000000800 */
[----:B-1----:R-:W1:Y:S01]  /*63f80*/  LDC R20, c[0x0][0x248] ;  /* 0x00009200ff147b82 */ /* 0x002e620000000800 */
[----:B----4-:R4:W-:Y:S01]  /*63f90*/  @P4 STG.E.U16 desc[UR8][R16.64], R10 ;  /* 0x0000000a10004986 */ /* 0x0109e2000c101508 */
[----:B---3--:R-:W-:Y:S01]  /*63fa0*/  ISETP.LT.AND P5, PT, R26, UR4, !P0 ;  /* 0x000000041a007c0c */ /* 0x008fe2000c7a1270 */
[----:B------:R-:W-:Y:S01]  /*63fb0*/  ULDC UR4, c[0x0][0x22c] ;  /* 0x00008b0000047ab9 */ /* 0x000fe20000000800 */
[----:B----4-:R-:W-:-:S04]  /*63fc0*/  LEA R16, P4, R21, R2, 0x1 ;  /* 0x0000000215107211 */ /* 0x010fc800078808ff */
[-C--:B------:R-:W-:Y:S02]  /*63fd0*/  LEA.HI.X.SX32 R17, R21, R3.reuse, 0x1, P4 ;  /* 0x0000000315117211 */ /* 0x080fe400020f0eff */
[----:B--2---:R-:W-:Y:S01]  /*63fe0*/  ISETP.LT.AND P4, PT, R29, UR4, !P0 ;  /* 0x000000041d007c0c */ /* 0x004fe2000c781270 */
[----:B------:R-:W-:Y:S02]  /*63ff0*/  ULDC UR4, c[0x0][0x22c] ;  /* 0x00008b0000047ab9 */ /* 0x000fe40000000800 */
[----:B-----5:R2:W-:Y:S01]  /*64000*/  @P2 STG.E.U16 desc[UR8][R16.64], R9 ;  /* 0x0000000910002986 */ /* 0x0205e2000c101508 */
[----:B------:R-:W-:Y:S01]  /*64010*/  ISETP.LT.AND P2, PT, R4, UR4, !P0 ;  /* 0x0000000404007c0c */ /* 0x000fe2000c741270 */
[----:B------:R-:W-:Y:S01]  /*64020*/  IMAD R19, R23, 0x2, R21 ;  /* 0x0000000217137824 */ /* 0x000fe200078e0215 */
[----:B------:R-:W-:Y:S01]  /*64030*/  ULDC UR4, c[0x0][0x22c] ;  /* 0x00008b0000047ab9 */ /* 0x000fe20000000800 */
[----:B------:R-:W3:Y:S01]  /*64040*/  LDL.LU R4, [R1+0x1af4] ;  /* 0x001af40001047983 */ /* 0x000ee20000300800 */
[----:B------:R-:W4:Y:S01]  /*64050*/  LDC R21, c[0x0][0x248] ;  /* 0x00009200ff157b82 */ /* 0x000f220000000800 */
[----:B0-----:R-:W-:Y:S01]  /*64060*/  IMAD R0, R24, 0x2, R19 ;  /* 0x0000000218007824 */ /* 0x001fe200078e0213 */
[C---:B------:R-:W-:Y:S01]  /*64070*/  LEA R18, P6, R19.reuse, R2, 0x1 ;  /* 0x0000000213127211 */ /* 0x040fe200078c08ff */
[----:B------:R-:W5:Y:S03]  /*64080*/  LDL.LU R27, [R1+0x198] ;  /* 0x00019800011b7983 */ /* 0x000f660000300800 */
[----:B------:R-:W-:-:S02]  /*64090*/  LEA.HI.X.SX32 R19, R19, R3, 0x1, P6 ;  /* 0x0000000313137211 */ /* 0x000fc400030f0eff */
[CC--:B--2---:R-:W-:Y:S01]  /*640a0*/  LEA R16, P6, R0.reuse, R2.reuse, 0x1 ;  /* 0x0000000200107211 */ /* 0x0c4fe200078c08ff */
[----:B------:R-:W0:Y:S03]  /*640b0*/  LDC R24, c[0x0][0x248] ;  /* 0x00009200ff187b82 */ /* 0x000e260000000800 */
[----:B------:R-:W-:Y:S01]  /*640c0*/  LEA.HI.X.SX32 R17, R0, R3, 0x1, P6 ;  /* 0x0000000300117211 */ /* 0x000fe200030f0eff */
[----:B-1----:R-:W-:Y:S01]  /*640d0*/  IMAD R0, R20, 0x2, R0 ;  /* 0x0000000214007824 */ /* 0x002fe200078e0200 */
[----:B------:R-:W-:Y:S01]  /*640e0*/  @P3 STG.E.U16 desc[UR8][R18.64], R8 ;  /* 0x0000000812003986 */ /* 0x000fe2000c101508 */
[----:B------:R-:W-:Y:S01]  /*640f0*/  ISETP.LT.AND P3, PT, R5, UR4, !P0 ;  /* 0x0000000405007c0c */ /* 0x000fe2000c761270 */
[----:B------:R-:W-:Y:S01]  /*64100*/  ULDC UR4, c[0x0][0x22c] ;  /* 0x00008b0000047ab9 */ /* 0x000fe20000000800 */
[----:B------:R-:W1:Y:S01]  /*64110*/  LDC R23, c[0x0][0x248] ;  /* 0x00009200ff177b82 */ /* 0x000e620000000800 */
[----:B------:R2:W-:Y:S04]  /*64120*/  @P5 STG.E.U16 desc[UR8][R16.64], R28 ;  /* 0x0000001c10005986 */ /* 0x0005e8000c101508 */
[----:B------:R-:W4:Y:S01]  /*64130*/  LDL.LU R5, [R1+0x1af0] ;  /* 0x001af00001057983 */ /* 0x000f220000300800 */
[----:B------:R-:W-:Y:S01]  /*64140*/  ISETP.LT.AND P5, PT, R6, UR4, !P0 ;  /* 0x0000000406007c0c */ /* 0x000fe2000c7a1270 */
[----:B------:R-:W-:Y:S01]  /*64150*/  ULDC UR4, c[0x0][0x22c] ;  /* 0x00008b0000047ab9 */ /* 0x000fe20000000800 */
[----:B--2---:R-:W-:Y:S01]  /*64160*/  LEA R16, P6, R0, R2, 0x1 ;  /* 0x0000000200107211 */ /* 0x004fe200078c08ff */
[----:B------:R-:W-:-:S02]  /*64170*/  IMAD R19, R22, 0x2, R0 ;  /* 0x0000000216137824 */ /* 0x000fc400078e0200 */
[----:B------:R-:W2:Y:S01]  /*64180*/  LDL.LU R22, [R1+0x194] ;  /* 0x0001940001167983 */ /* 0x000ea20000300800 */
[----:B------:R-:W-:Y:S01]  /*64190*/  LEA.HI.X.SX32 R17, R0, R3, 0x1, P6 ;  /* 0x0000000300117211 */ /* 0x000fe200030f0eff */
[----:B------:R-:W-:Y:S02]  /*641a0*/  IMAD R0, R25, 0x2, R19 ;  /* 0x0000000219007824 */ /* 0x000fe400078e0213 */
[----:B------:R-:W5:Y:S04]  /*641b0*/  LDL.LU R6, [R1+0x1aec] ;  /* 0x001aec0001067983 */ /* 0x000f680000300800 */
[----:B------:R-:W2:Y:S04]  /*641c0*/  LDL.LU R26, [R1+0x19c] ;  /* 0x00019c00011a7983 */ /* 0x000ea80000300800 */
[----:B------:R-:W2:Y:S04]  /*641d0*/  LDL.LU R25, [R1+0x1a4] ;  /* 0x0001a40001197983 */ /* 0x000ea80000300800 */
[----:B---3--:R3:W-:Y:S01]  /*641e0*/  @P4 STG.E.U16 desc[UR8][R16.64], R4 ;  /* 0x0000000410004986 */ /* 0x0087e2000c101508 */
[----:B------:R-:W-:-:S02]  /*641f0*/  ISETP.LT.AND P4, PT, R7, UR4, !P0 ;  /* 0x0000000407007c0c */ /* 0x000fc4000c781270 */
[CC--:B------:R-:W-:Y:S01]  /*64200*/  LEA R18, P6, R19.reuse, R2.reuse, 0x1 ;  /* 0x0000000213127211 */ /* 0x0c0fe200078c08ff */
[----:B------:R-:W2:Y:S01]  /*64210*/  LDL.LU R7, [R1+0x1ae8] ;  /* 0x001ae80001077983 */ /* 0x000ea20000300800 */
[----:B0-----:R-:W-:Y:S01]  /*64220*/  IMAD R20, R24, 0x2, R0 ;  /* 0x0000000218147824 */ /* 0x001fe200078e0200 */
[----:B------:R-:W-:Y:S01]  /*64230*/  ULDC UR4, c[0x0][0x22c] ;  /* 0x00008b0000047ab9 */ /* 0x000fe20000000800 */
[----:B------:R-:W-:Y:S01]  /*64240*/  LEA.HI.X.SX32 R19, R19, R3, 0x1, P6 ;  /* 0x0000000313137211 */ /* 0x000fe200030f0eff */
[----:B------:R-:W2:Y:S01]  /*64250*/  LDL.LU R29, [R1+0x1a8] ;  /* 0x0001a800011d7983 */ /* 0x000ea20000300800 */
[----:B------:R-:W0:Y:S01]  /*64260*/  LDC R24, c[0x0][0x248] ;  /* 0x00009200ff187b82 */ /* 0x000e220000000800 */
[----:B---3--:R-:W-:-:S04]  /*64270*/  LEA R16, P6, R0, R2, 0x1 ;  /* 0x0000000200107211 */ /* 0x008fc800078c08ff */
[----:B------:R-:W-:Y:S01]  /*64280*/  LEA.HI.X.SX32 R17, R0, R3, 0x1, P6 ;  /* 0x0000000300117211 */ /* 0x000fe200030f0eff */
[----:B----4-:R3:W-:Y:S02]  /*64290*/  @P2 STG.E.U16 desc[UR8][R18.64], R5 ;  /* 0x0000000512002986 */ /* 0x0107e4000c101508 */
[----:B---3--:R-:W-:-:S04]  /*642a0*/  LEA R18, P6, R20, R2, 0x1 ;  /* 0x0000000214127211 */ /* 0x008fc800078c08ff */
[----:B------:R-:W-:Y:S01]  /*642b0*/  LEA.HI.X.SX32 R19, R20, R3, 0x1, P6 ;  /* 0x0000000314137211 */ /* 0x000fe200030f0eff */
[----:B------:R-:W-:Y:S01]  /*642c0*/  IMAD R20, R21, 0x2, R20 ;  /* 0x0000000215147824 */ /* 0x000fe200078e0214 */
[----:B-----5:R3:W-:Y:S01]  /*642d0*/  @P3 STG.E.U16 desc[UR8][R16.64], R6 ;  /* 0x0000000610003986 */ /* 0x0207e2000c101508 */
[----:B--2---:R-:W-:Y:S01]  /*642e0*/  ISETP.LT.AND P2, PT, R22, UR4, !P0 ;  /* 0x0000000416007c0c */ /* 0x004fe2000c741270 */
[----:B------:R-:W-:Y:S01]  /*642f0*/  ULDC UR4, c[0x0][0x22c] ;  /* 0x00008b0000047ab9 */ /* 0x000fe20000000800 */
[----:B-1----:R-:W-:Y:S01]  /*64300*/  IMAD R0, R23, 0x2, R20 ;  /* 0x0000000217007824 */ /* 0x002fe200078e0214 */
[----:B------:R-:W-:Y:S01]  /*64310*/  ISETP.LT.AND P3, PT, R27, UR4, !P0 ;  /* 0x000000041b007c0c */ /* 0x000fe2000c761270 */
[----:B------:R-:W-:Y:S01]  /*64320*/  ULDC UR4, c[0x0][0x22c] ;  /* 0x00008b0000047ab9 */ /* 0x000fe20000000800 */
[----:B------:R-:W-:Y:S01]  /*64330*/  PRMT R4, R10, 0x7632, R4 ;  /* 0x000076320a047816 */ /* 0x000fe20000000004 */
[----:B------:R-:W2:Y:S01]  /*64340*/  LDL.LU R27, [R1+0x1ac] ;  /* 0x0001ac00011b7983 */ /* 0x000ea20000300800 */
[----:B------:R-:W-:Y:S01]  /*64350*/  PRMT R5, R8, 0x7632, R5 ;  /* 0x0000763208057816 */ /* 0x000fe20000000005 */
[----:B------:R-:W1:Y:S02]  /*64360*/  LDC R22, c[0x0][0x248] ;  /* 0x00009200ff167b82 */ /* 0x000e640000000800 */
[----:B------:R-:W4:Y:S06]  /*64370*/  LDL.LU R10, [R1+0x1ae4] ;  /* 0x001ae400010a7983 */ /* 0x000f2c0000300800 */
[----:B------:R-:W5:Y:S08]  /*64380*/  LDC R21, c[0x0][0x248] ;  /* 0x00009200ff157b82 */ /* 0x000f700000000800 */
[----:B------:R-:W4:Y:S01]  /*64390*/  LDC R23, c[0x0][0x248] ;  /* 0x00009200ff177b82 */ /* 0x000f220000000800 */
[----:B------:R0:W-:Y:S01]  /*643a0*/  @P5 STG.E.U16 desc[UR8][R18.64], R7 ;  /* 0x0000000712005986 */ /* 0x0001e2000c101508 */
[----:B---3--:R-:W-:-:S04]  /*643b0*/  LEA R16, P5, R20, R2, 0x1 ;  /* 0x0000000214107211 */ /* 0x008fc800078a08ff */
[----:B------:R-:W-:Y:S02]  /*643c0*/  LEA.HI.X.SX32 R17, R20, R3, 0x1, P5 ;  /* 0x0000000314117211 */ /* 0x000fe400028f0eff */
[----:B------:R-:W-:Y:S01]  /*643d0*/  ISETP.LT.AND P5, PT, R26, UR4, !P0 ;  /* 0x000000041a007c0c */ /* 0x000fe2000c7a1270 */
[----:B------:R-:W-:Y:S01]  /*643e0*/  ULDC UR4, c[0x0][0x22c] ;  /* 0x00008b0000047ab9 */ /* 0x000fe20000000800 */
[----:B------:R-:W3:Y:S01]  /*643f0*/  LDL.LU R26, [R1+0x1b0] ;  /* 0x0001b000011a7983 */ /* 0x000ee20000300800 */
[----:B0-----:R-:W-:-:S03]  /*64400*/  LEA R18, P6, R0, R2, 0x1 ;  /* 0x0000000200127211 */ /* 0x001fc600078c08ff */
[----:B------:R0:W-:Y:S01]  /*64410*/  @P4 STG.E.U16 desc[UR8][R16.64], R4 ;  /* 0x0000000410004986 */ /* 0x0001e2000c101508 */
[----:B------:R-:W-:Y:S01]  /*64420*/  ISETP.LT.AND P4, PT, R25, UR4, !P0 ;  /* 0x0000000419007c0c */ /* 0x000fe2000c781270 */
[----:B------:R-:W-:Y:S01]  /*64430*/  ULDC UR4, c[0x0][0x22c] ;  /* 0x00008b0000047ab9 */ /* 0x000fe20000000800 */
[----:B------:R-:W-:Y:S02]  /*64440*/  LEA.HI.X.SX32 R19, R0, R3, 0x1, P6 ;  /* 0x0000000300137211 */ /* 0x000fe400030f0eff */
[----:B------:R-:W-:Y:S01]  /*64450*/  ISETP.LT.AND P6, PT, R29, UR4, !P0 ;  /* 0x000000041d007c0c */ /* 0x000fe2000c7c1270 */
[----:B------:R-:W-:Y:S01]  /*64460*/  ULDC UR4, c[0x0][0x22c] ;  /* 0x00008b0000047ab9 */ /* 0x000fe20000000800 */
[----:B0-----:R-:W-:Y:S02]  /*64470*/  PRMT R4, R9, 0x7632, R4 ;  /* 0x0000763209047816 */ /* 0x001fe40000000004 */
[----:B------:R-:W4:Y:S04]  /*64480*/  LDL.LU R9, [R1+0x1ae0] ;  /* 0x001ae00001097983 */ /* 0x000f280000300800 */
[----:B------:R-:W4:Y:S04]  /*64490*/  LDL.LU R29, [R1+0x1b4] ;  /* 0x0001b400011d7983 */ /* 0x000f280000300800 */
[----:B------:R-:W4:Y:S01]  /*644a0*/  LDL.LU R8, [R1+0x1adc] ;  /* 0x001adc0001087983 */ /* 0x000f220000300800 */
[----:B-1----:R-:W-:-:S02]  /*644b0*/  IMAD R17, R22, 0x2, R0 ;  /* 0x0000000216117824 */ /* 0x002fc400078e0200 */
[----:B------:R-:W0:Y:S01]  /*644c0*/  LDC R22, c[0x0][0x248] ;  /* 0x00009200ff167b82 */ /* 0x000e220000000800 */
[----:B------:R1:W-:Y:S01]  /*644d0*/  @P2 STG.E.U16 desc[UR8][R18.64], R4 ;  /* 0x0000000412002986 */ /* 0x0003e2000c101508 */
[----:B-----5:R-:W-:Y:S01]  /*644e0*/  IMAD R0, R21, 0x2, R17 ;  /* 0x0000000215007824 */ /* 0x020fe200078e0211 */
[----:B------:R-:W-:-:S04]  /*644f0*/  LEA R16, P2, R17, R2, 0x1 ;  /* 0x0000000211107211 */ /* 0x000fc800078408ff */
[-C--:B------:R-:W-:Y:S01]  /*64500*/  LEA.HI.X.SX32 R17, R17, R3.reuse, 0x1, P2 ;  /* 0x0000000311117211 */ /* 0x080fe200010f0eff */
[----:B------:R-:W-:Y:S01]  /*64510*/  IMAD R20, R24, 0x2, R0 ;  /* 0x0000000218147824 */ /* 0x000fe200078e0200 */
[----:B------:R-:W5:Y:S01]  /*64520*/  LDC R21, c[0x0][0x248] ;  /* 0x00009200ff157b82 */ /* 0x000f620000000800 */
[----:B-1----:R-:W-:Y:S02]  /*64530*/  LEA R18, P2, R0, R2, 0x1 ;  /* 0x0000000200127211 */ /* 0x002fe400078408ff */
[----:B------:R1:W-:Y:S01]  /*64540*/  @P3 STG.E.U16 desc[UR8][R16.64], R5 ;  /* 0x0000000510003986 */ /* 0x0003e2000c101508 */
[----:B------:R-:W-:Y:S02]  /*64550*/  PRMT R4, R28, 0x7632, R4 ;  /* 0x000076321c047816 */ /* 0x000fe40000000004 */
[----:B------:R-:W-:-:S05]  /*64560*/  LEA.HI.X.SX32 R19, R0, R3, 0x1, P2 ;  /* 0x0000000300137211 */ /* 0x000fca00010f0eff */
[----:B------:R2:W-:Y:S01]  /*64570*/  @P5 STG.E.U16 desc[UR8][R18.64], R4 ;  /* 0x0000000412005986 */ /* 0x0005e2000c101508 */
[----:B-1----:R-:W-:-:S04]  /*64580*/  LEA R16, P3, R20, R2, 0x1 ;  /* 0x0000000214107211 */ /* 0x002fc800078608ff */
[----:B------:R-:W-:Y:S01]  /*64590*/  LEA.HI.X.SX32 R17, R20, R3, 0x1, P3 ;  /* 0x0000000314117211 */ /* 0x000fe200018f0eff */
[----:B0-----:R-:W-:Y:S01]  /*645a0*/  IMAD R20, R22, 0x2, R20 ;  /* 0x0000000216147824 */ /* 0x001fe200078e0214 */
[----:B--2---:R-:W-:Y:S01]  /*645b0*/  ISETP.LT.AND P2, PT, R27, UR4, !P0 ;  /* 0x000000041b007c0c */ /* 0x004fe2000c741270 */
[----:B------:R-:W-:Y:S01]  /*645c0*/  ULDC UR4, c[0x0][0x22c] ;  /* 0x00008b0000047ab9 */ /* 0x000fe20000000800 */
[----:B------:R-:W-:Y:S01]  /*645d0*/  PRMT R4, R4, 0x7632, R4 ;  /* 0x0000763204047816 */ /* 0x000fe20000000004 */
[----:B------:R-:W0:Y:S04]  /*645e0*/  LDC R19, c[0x0][0x248] ;  /* 0x00009200ff137b82 */ /* 0x000e280000000800 */
[----:B------:R1:W-:Y:S01]  /*645f0*/  @P4 STG.E.U16 desc[UR8][R16.64], R4 ;  /* 0x0000000410004986 */ /* 0x0003e2000c101508 */
[----:B------:R-:W-:-:S03]  /*64600*/  PRMT R5, R5, 0x7632, R5 ;  /* 0x0000763205057816 */ /* 0x000fc60000000005 */
[----:B------:R-:W2:Y:S01]  /*64610*/  LDC R22, c[0x0][0x248] ;  /* 0x00009200ff167b82 */ /* 0x000ea20000000800 */
[----:B-1----:R-:W-:-:S07]  /*64620*/  LEA R16, P4, R20, R2, 0x1 ;  /* 0x0000000214107211 */ /* 0x002fce00078808ff */
[----:B------:R-:W1:Y:S01]  /*64630*/  LDC R18, c[0x0][0x248] ;  /* 0x00009200ff127b82 */ /* 0x000e620000000800 */
[----:B------:R-:W-:-:S05]  /*64640*/  LEA.HI.X.SX32 R17, R20, R3, 0x1, P4 ;  /* 0x0000000314117211 */ /* 0x000fca00020f0eff */
[----:B------:R5:W-:Y:S01]  /*64650*/  @P6 STG.E.U16 desc[UR8][R16.64], R5 ;  /* 0x0000000510006986 */ /* 0x000be2000c101508 */
[----:B---3--:R-:W-:Y:S01]  /*64660*/  ISETP.LT.AND P3, PT, R26, UR4, !P0 ;  /* 0x000000041a007c0c */ /* 0x008fe2000c761270 */
[----:B------:R-:W-:Y:S02]  /*64670*/  ULDC UR4, c[0x0][0x22c] ;  /* 0x00008b0000047ab9 */ /* 0x000fe40000000800 */
[----:B----4-:R-:W-:Y:S01]  /*64680*/  ISETP.LT.AND P4, PT, R29, UR4, !P0 ;  /* 0x000000041d007c0c */ /* 0x010fe2000c781270 */
[----:B------:R-:W-:Y:S01]  /*64690*/  ULDC UR4, c[0x0][0x22c] ;  /* 0x00008b0000047ab9 */ /* 0x000fe20000000800 */
[----:B------:R-:W3:Y:S01]  /*646a0*/  LDL.LU R29, [R1+0x1c4] ;  /* 0x0001c400011d7983 */ /* 0x000ee20000300800 */
[----:B------:R-:W-:Y:S01]  /*646b0*/  ISETP.LT.AND P6, PT, R8, UR4, !P0 ;  /* 0x0000000408007c0c */ /* 0x000fe2000c7c1270 */
[----:B------:R-:W-:Y:S02]  /*646c0*/  IMAD R0, R23, 0x2, R20 ;  /* 0x0000000217007824 */ /* 0x000fe400078e0214 */
[----:B------:R-:W4:Y:S01]  /*646d0*/  LDL.LU R8, [R1+0x1ad8] ;  /* 0x001ad80001087983 */ /* 0x000f220000300800 */
[----:B------:R-:W-:Y:S01]  /*646e0*/  PRMT R6, R6, 0x7632, R6 ;  /* 0x0000763206067816 */ /* 0x000fe20000000006 */
[----:B------:R-:W-:Y:S01]  /*646f0*/  ULDC UR4, c[0x0][0x22c] ;  /* 0x00008b0000047ab9 */ /* 0x000fe20000000800 */
[----:B-----5:R-:W-:Y:S01]  /*64700*/  PRMT R17, R7, 0x7632, R17 ;  /* 0x0000763207117816 */ /* 0x020fe20000000011 */
[----:B------:R-:W5:Y:S01]  /*64710*/  LDC R20, c[0x0][0x248] ;  /* 0x00009200ff147b82 */ /* 0x000f620000000800 */
[----:B------:R-:W-:-:S04]  /*64720*/  LEA R4, P5, R0, R2, 0x1 ;  /* 0x0000000200047211 */ /* 0x000fc800078a08ff */
[----:B------:R-:W-:Y:S01]  /*64730*/  LEA.HI.X.SX32 R5, R0, R3, 0x1, P5 ;  /* 0x0000000300057211 */ /* 0x000fe200028f0eff */
[----:B------:R-:W-:Y:S01]  /*64740*/  IMAD R0, R21, 0x2, R0 ;  /* 0x0000000215007824 */ /* 0x000fe200078e0200 */
[----:B------:R-:W-:Y:S01]  /*64750*/  ISETP.LT.AND P5, PT, R9, UR4, !P0 ;  /* 0x0000000409007c0c */ /* 0x000fe2000c7a1270 */
[----:B------:R-:W-:Y:S01]  /*64760*/  ULDC UR4, c[0x0][0x22c] ;  /* 0x00008b0000047ab9 */ /* 0x000fe20000000800 */
[----:B------:R-:W5:Y:S01]  /*64770*/  LDL.LU R9, [R1+0x1ad4] ;  /* 0x001ad40001097983 */ /* 0x000f620000300800 */
[----:B0-----:R-:W-:Y:S01]  /*64780*/  IMAD R16, R19, 0x2, R0 ;  /* 0x0000000213107824 */ /* 0x001fe200078e0200 */
[----:B------:R-:W0:Y:S02]  /*64790*/  LDC R21, c[0x0][0x248] ;  /* 0x00009200ff157b82 */ /* 0x000e240000000800 */
[----:B------:R2:W-:Y:S06]  /*647a0*/  @P2 STG.E.U16 desc[UR8][R4.64], R6 ;  /* 0x0000000604002986 */ /* 0x0005ec000c101508 */
[----:B------:R-:W0:Y:S01]  /*647b0*/  LDC R19, c[0x0][0x248] ;  /* 0x00009200ff137b82 */ /* 0x000e220000000800 */
[----:B--2---:R-:W-:-:S04]  /*647c0*/  LEA R4, P2, R0, R2, 0x1 ;  /* 0x0000000200047211 */ /* 0x004fc800078408ff */
[----:B------:R-:W-:Y:S02]  /*647d0*/  LEA.HI.X.SX32 R5, R0, R3, 0x1, P2 ;  /* 0x0000000300057211 */ /* 0x000fe400010f0eff */
[----:B------:R-:W-:Y:S01]  /*647e0*/  LEA R6, P2, R16, R2, 0x1 ;  /* 0x0000000210067211 */ /* 0x000fe200078408ff */
[----:B------:R-:W-:-:S03]  /*647f0*/  IMAD R0, R22, 0x2, R16 ;  /* 0x0000000216007824 */ /* 0x000fc600078e0210 */
[----:B------:R-:W-:Y:S02]  /*64800*/  LEA.HI.X.SX32 R7, R16, R3, 0x1, P2 ;  /* 0x0000000310077211 */ /* 0x000fe400010f0eff */
[----:B------:R-:W-:Y:S01]  /*64810*/  ISETP.LT.AND P2, PT, R10, UR4, !P0 ;  /* 0x000000040a007c0c */ /* 0x000fe2000c741270 */
[----:B-1----:R-:W-:Y:S01]  /*64820*/  IMAD R16, R18, 0x2, R0 ;  /* 0x0000000212107824 */ /* 0x002fe200078e0200 */
[----:B------:R-:W2:Y:S01]  /*64830*/  LDL.LU R10, [R1+0x1ad0] ;  /* 0x001ad000010a7983 */ /* 0x000ea20000300800 */
[----:B------:R-:W-:Y:S01]  /*64840*/  ULDC UR4, c[0x0][0x22c] ;  /* 0x00008b0000047ab9 */ /* 0x000fe20000000800 */
[----:B------:R-:W1:Y:S02]  /*64850*/  LDC R18, c[0x0][0x248] ;  /* 0x00009200ff127b82 */ /* 0x000e640000000800 */
[----:B------:R0:W-:Y:S02]  /*64860*/  @P3 STG.E.U16 desc[UR8][R4.64], R17 ;  /* 0x0000001104003986 */ /* 0x0001e4000c101508 */
[----:B0-----:R-:W-:-:S04]  /*64870*/  LEA R4, P3, R0, R2, 0x1 ;  /* 0x0000000200047211 */ /* 0x001fc800078608ff */
[----:B------:R-:W0:Y:S01]  /*64880*/  LDC R17, c[0x0][0x248] ;  /* 0x00009200ff117b82 */ /* 0x000e220000000800 */
[----:B------:R-:W-:Y:S02]  /*64890*/  LEA.HI.X.SX32 R5, R0, R3, 0x1, P3 ;  /* 0x0000000300057211 */ /* 0x000fe400018f0eff */
[----:B---3--:R-:W-:Y:S01]  /*648a0*/  ISETP.LT.AND P3, PT, R29, UR4, !P0 ;  /* 0x000000041d007c0c */ /* 0x008fe2000c761270 */
[----:B------:R-:W-:Y:S01]  /*648b0*/  ULDC UR4, c[0x0][0x22c] ;  /* 0x00008b0000047ab9 */ /* 0x000fe20000000800 */
[----:B----4-:R3:W-:Y:S02]  /*648c0*/  @P4 STG.E.U16 desc[UR8][R6.64], R8 ;  /* 0x0000000806004986 */ /* 0x0107e4000c101508 */
[----:B---3--:R-:W-:-:S04]  /*648d0*/  LEA R6, P4, R16, R2, 0x1 ;  /* 0x0000000210067211 */ /* 0x008fc800078808ff */
[----:B------:R-:W-:Y:S02]  /*648e0*/  LEA.HI.X.SX32 R7, R16, R3, 0x1, P4 ;  /* 0x0000000310077211 */ /* 0x000fe400020f0eff */
[----:B------:R-:W-:Y:S01]  /*648f0*/  ISETP.LT.AND P4, PT, R11, UR4, !P0 ;  /* 0x000000040b007c0c */ /* 0x000fe2000c781270 */
[----:B------:R-:W-:Y:S01]  /*64900*/  IMAD R16, R19, 0x2, R16 ;  /* 0x0000000213107824 */ /* 0x000fe200078e0210 */
[----:B------:R-:W3:Y:S01]  /*64910*/  LDL.LU R11, [R1+0x1acc] ;  /* 0x001acc00010b7983 */ /* 0x000ee20000300800 */
[----:B------:R-:W-:Y:S01]  /*64920*/  ULDC UR4, c[0x0][0x22c] ;  /* 0x00008b0000047ab9 */ /* 0x000fe20000000800 */
[----:B------:R-:W-:Y:S02]  /*64930*/  PRMT R8, R8, 0x7632, R8 ;  /* 0x0000763208087816 */ /* 0x000fe40000000008 */
[----:B-----5:R4:W-:Y:S01]  /*64940*/  @P6 STG.E.U16 desc[UR8][R4.64], R9 ;  /* 0x0000000904006986 */ /* 0x0209e2000c101508 */
[----:B------:R-:W5:Y:S03]  /*64950*/  LDC R19, c[0x0][0x248] ;  /* 0x00009200ff137b82 */ /* 0x000f660000000800 */
[----:B--2---:R2:W-:Y:S01]  /*64960*/  @P5 STG.E.U16 desc[UR8][R6.64], R10 ;  /* 0x0000000a06005986 */ /* 0x0045e2000c101508 */
[----:B----4-:R-:W-:-:S04]  /*64970*/  LEA R4, P5, R16, R2, 0x1 ;  /* 0x0000000210047211 */ /* 0x010fc800078a08ff */
[----:B------:R-:W-:Y:S02]  /*64980*/  LEA.HI.X.SX32 R5, R16, R3, 0x1, P5 ;  /* 0x0000000310057211 */ /* 0x000fe400028f0eff */
[----:B------:R-:W-:Y:S01]  /*64990*/  ISETP.LT.AND P5, PT, R12, UR4, !P0 ;  /* 0x000000040c007c0c */ /* 0x000fe2000c7a1270 */
[----:B------:R-:W-:Y:S01]  /*649a0*/  ULDC UR4, c[0x0][0x22c] ;  /* 0x00008b0000047ab9 */ /* 0x000fe20000000800 */
[----:B------:R-:W4:Y:S04]  /*649b0*/  LDL.LU R12, [R1+0x1ac8] ;  /* 0x001ac800010c7983 */ /* 0x000f280000300800 */
[----:B------:R-:W5:Y:S04]  /*649c0*/  LDL.LU R27, [R1+0x1dc] ;  /* 0x0001dc00011b7983 */ /* 0x000f680000300800 */
[----:B---3--:R1:W-:Y:S01]  /*649d0*/  @P2 STG.E.U16 desc[UR8][R4.64], R11 ;  /* 0x0000000b04002986 */ /* 0x0083e2000c101508 */
[----:B------:R-:W-:Y:S01]  /*649e0*/  ISETP.LT.AND P2, PT, R13, UR4, !P0 ;  /* 0x000000040d007c0c */ /* 0x000fe2000c741270 */
[----:B------:R-:W-:Y:S01]  /*649f0*/  IMAD R0, R20, 0x2, R16 ;  /* 0x0000000214007824 */ /* 0x000fe200078e0210 */
[----:B------:R-:W-:Y:S01]  /*64a00*/  ULDC UR4, c[0x0][0x22c] ;  /* 0x00008b0000047ab9 */ /* 0x000fe20000000800 */
[----:B------:R-:W3:Y:S01]  /*64a10*/  LDL.LU R13, [R1+0x1ac4] ;  /* 0x001ac400010d7983 */ /* 0x000ee20000300800 */
[----:B------:R-:W5:Y:S02]  /*64a20*/  LDC R20, c[0x0][0x248] ;  /* 0x00009200ff147b82 */ /* 0x000f640000000800 */
[----:B--2---:R-:W-:Y:S01]  /*64a30*/  LEA R6, P6, R0, R2, 0x1 ;  /* 0x0000000200067211 */ /* 0x004fe200078c08ff */
[----:B------:R-:W2:Y:S01]  /*64a40*/  LDL.LU R26, [R1+0x1e0] ;  /* 0x0001e000011a7983 */ /* 0x000ea20000300800 */
[----:B-1----:R-:W-:-:S02]  /*64a50*/  IMAD R5, R18, 0x2, R0 ;  /* 0x0000000212057824 */ /* 0x002fc400078e0200 */
[----:B------:R-:W-:Y:S02]  /*64a60*/  LEA.HI.X.SX32 R7, R0, R3, 0x1, P6 ;  /* 0x0000000300077211 */ /* 0x000fe400030f0eff */
[----:B------:R-:W1:Y:S01]  /*64a70*/  LDC R18, c[0x0][0x248] ;  /* 0x00009200ff127b82 */ /* 0x000e620000000800 */
[----:B------:R-:W-:Y:S01]  /*64a80*/  LEA R4, P6, R5, R2, 0x1 ;  /* 0x0000000205047211 */ /* 0x000fe200078c08ff */
[----:B------:R-:W-:-:S03]  /*64a90*/  IMAD R0, R21, 0x2, R5 ;  /* 0x0000000215007824 */ /* 0x000fc600078e0205 */
[-C--:B------:R-:W-:Y:S01]  /*64aa0*/  LEA.HI.X.SX32 R5, R5, R3.reuse, 0x1, P6 ;  /* 0x0000000305057211 */ /* 0x080fe200030f0eff */
[----:B----4-:R4:W-:Y:S01]  /*64ab0*/  @P3 STG.E.U16 desc[UR8][R6.64], R12 ;  /* 0x0000000c06003986 */ /* 0x0109e2000c101508 */
[----:B------:R-:W-:Y:S01]  /*64ac0*/  ISETP.LT.AND P3, PT, R14, UR4, !P0 ;  /* 0x000000040e007c0c */ /* 0x000fe2000c761270 */
[----:B------:R-:W-:Y:S02]  /*64ad0*/  ULDC UR4, c[0x0][0x22c] ;  /* 0x00008b0000047ab9 */ /* 0x000fe40000000800 */
[----:B------:R-:W2:Y:S04]  /*64ae0*/  LDL.LU R14, [R1+0x1ac0] ;  /* 0x001ac000010e7983 */ /* 0x000ea80000300800 */
[----:B------:R-:W2:Y:S04]  /*64af0*/  LDL.LU R29, [R1+0x1e4] ;  /* 0x0001e400011d7983 */ /* 0x000ea80000300800 */
[----:B---3--:R3:W-:Y:S01]  /*64b00*/  @P4 STG.E.U16 desc[UR8][R4.64], R13 ;  /* 0x0000000d04004986 */ /* 0x0087e2000c101508 */
[----:B------:R-:W-:Y:S01]  /*64b10*/  ISETP.LT.AND P4, PT, R15, UR4, !P0 ;  /* 0x000000040f007c0c */ /* 0x000fe2000c781270 */
[----:B0-----:R-:W-:Y:S01]  /*64b20*/  IMAD R16, R17, 0x2, R0 ;  /* 0x0000000211107824 */ /* 0x001fe200078e0200 */
[CC--:B----4-:R-:W-:Y:S01]  /*64b30*/  LEA R6, P6, R0.reuse, R2.reuse, 0x1 ;  /* 0x0000000200067211 */ /* 0x0d0fe200078c08ff */
[----:B------:R-:W4:Y:S01]  /*64b40*/  LDL.LU R15, [R1+0x1abc] ;  /* 0x001abc00010f7983 */ /* 0x000f220000300800 */
[----:B------:R-:W-:Y:S01]  /*64b50*/  ULDC UR4, c[0x0][0x22c] ;  /* 0x00008b0000047ab9 */ /* 0x000fe20000000800 */
[----:B------:R-:W0:Y:S01]  /*64b60*/  LDC R17, c[0x0][0x248] ;  /* 0x00009200ff117b82 */ /* 0x000e220000000800 */
[----:B------:R-:W-:Y:S01]  /*64b70*/  LEA.HI.X.SX32 R7, R0, R3, 0x1, P6 ;  /* 0x0000000300077211 */ /* 0x000fe200030f0eff */
[----:B------:R-:W4:Y:S01]  /*64b80*/  LDL.LU R24, [R1+0x1e8] ;  /* 0x0001e80001187983 */ /* 0x000f220000300800 */
[----:B-----5:R-:W-:Y:S01]  /*64b90*/  IMAD R0, R20, 0x2, R16 ;  /* 0x0000000214007824 */ /* 0x020fe200078e0210 */
[----:B---3--:R-:W-:-:S02]  /*64ba0*/  LEA R4, P6, R16, R2, 0x1 ;  /* 0x0000000210047211 */ /* 0x008fc400078c08ff */
[----:B------:R-:W3:Y:S01]  /*64bb0*/  LDL.LU R28, [R1+0x1ec] ;  /* 0x0001ec00011c7983 */ /* 0x000ee20000300800 */
[----:B------:R-:W-:Y:S01]  /*64bc0*/  PRMT R9, R9, 0x7632, R9 ;  /* 0x0000763209097816 */ /* 0x000fe20000000009 */
[----:B------:R-:W5:Y:S01]  /*64bd0*/  LDC R20, c[0x0][0x248] ;  /* 0x00009200ff147b82 */ /* 0x000f620000000800 */
[----:B------:R-:W-:-:S07]  /*64be0*/  LEA.HI.X.SX32 R5, R16, R3, 0x1, P6 ;  /* 0x0000000310057211 */ /* 0x000fce00030f0eff */
[----:B------:R-:W5:Y:S01]  /*64bf0*/  LDC R16, c[0x0][0x248] ;  /* 0x00009200ff107b82 */ /* 0x000f620000000800 */
[----:B--2---:R2:W-:Y:S01]  /*64c00*/  @P5 STG.E.U16 desc[UR8][R6.64], R14 ;  /* 0x0000000e06005986 */ /* 0x0045e2000c101508 */
[----:B------:R-:W-:Y:S01]  /*64c10*/  ISETP.LT.AND P5, PT, R27, UR4, !P0 ;  /* 0x000000041b007c0c */ /* 0x000fe2000c7a1270 */
[----:B------:R-:W-:Y:S02]  /*64c20*/  ULDC UR4, c[0x0][0x22c] ;  /* 0x00008b0000047ab9 */ /* 0x000fe40000000800 */
[----:B------:R-:W3:Y:S04]  /*64c30*/  LDL.LU R27, [R1+0xa0] ;  /* 0x0000a000011b7983 */ /* 0x000ee80000300800 */
[----:B------:R-:W3:Y:S01]  /*64c40*/  LDL.LU R25, [R1+0x1f0] ;  /* 0x0001f00001197983 */ /* 0x000ee20000300800 */
[----:B--2---:R-:W-:-:S04]  /*64c50*/  LEA R6, P6, R0, R2, 0x1 ;  /* 0x0000000200067211 */ /* 0x004fc800078c08ff */
[----:B------:R-:W-:Y:S01]  /*64c60*/  LEA.HI.X.SX32 R7, R0, R3, 0x1, P6 ;  /* 0x0000000300077211 */ /* 0x000fe200030f0eff */
[----:B----4-:R1:W-:Y:S01]  /*64c70*/  @P2 STG.E.U16 desc[UR8][R4.64], R15 ;  /* 0x0000000f04002986 */ /* 0x0103e2000c101508 */
[----:B------:R-:W-:Y:S01]  /*64c80*/  ISETP.LT.AND P2, PT, R26, UR4, !P0 ;  /* 0x000000041a007c0c */ /* 0x000fe2000c741270 */
[----:B------:R-:W-:Y:S02]  /*64c90*/  ULDC UR4, c[0x0][0x22c] ;  /* 0x00008b0000047ab9 */ /* 0x000fe40000000800 */
[----:B------:R-:W2:Y:S04]  /*64ca0*/  LDL.LU R26, [R1+0x1f4] ;  /* 0x0001f400011a7983 */ /* 0x000ea80000300800 */
[----:B------:R0:W-:Y:S01]  /*64cb0*/  @P3 STG.E.U16 desc[UR8][R6.64], R8 ;  /* 0x0000000806003986 */ /* 0x0001e2000c101508 */
[----:B------:R-:W-:Y:S01]  /*64cc0*/  ISETP.LT.AND P3, PT, R29, UR4, !P0 ;  /* 0x000000041d007c0c */ /* 0x000fe2000c761270 */
[----:B------:R-:W-:-:S02]  /*64cd0*/  ULDC UR4, c[0x0][0x22c] ;  /* 0x00008b0000047ab9 */ /* 0x000fc40000000800 */
[----:B------:R-:W4:Y:S01]  /*64ce0*/  LDL.LU R29, [R1+0x1f8] ;  /* 0x0001f800011d7983 */ /* 0x000f220000300800 */
[----:B-1----:R-:W-:Y:S01]  /*64cf0*/  IMAD R5, R18, 0x2, R0 ;  /* 0x0000000212057824 */ /* 0x002fe200078e0200 */
[----:B------:R-:W-:Y:S01]  /*64d00*/  PRMT R10, R10, 0x7632, R10 ;  /* 0x000076320a0a7816 */ /* 0x000fe2000000000a */
[----:B------:R-:W1:Y:S02]  /*64d10*/  LDC R18, c[0x0][0x248] ;  /* 0x00009200ff127b82 */ /* 0x000e640000000800 */
[----:B------:R-:W-:Y:S01]  /*64d20*/  IMAD R0, R19, 0x2, R5 ;  /* 0x0000000213007824 */ /* 0x000fe200078e0205 */
[----:B------:R-:W-:-:S05]  /*64d30*/  LEA R4, P6, R5, R2, 0x1 ;  /* 0x0000000205047211 */ /* 0x000fca00078c08ff */
[----:B------:R-:W1:Y:S01]  /*64d40*/  LDC R19, c[0x0][0x248] ;  /* 0x00009200ff137b82 */ /* 0x000e620000000800 */
[----:B------:R-:W-:Y:S01]  /*64d50*/  LEA.HI.X.SX32 R5, R5, R3, 0x1, P6 ;  /* 0x0000000305057211 */ /* 0x000fe200030f0eff */
[----:B0-----:R-:W-:Y:S01]  /*64d60*/  IMAD R8, R17, 0x2, R0 ;  /* 0x0000000211087824 */ /* 0x001fe200078e0200 */
[----:B------:R-:W-:-:S03]  /*64d70*/  LEA R6, P6, R0, R2, 0x1 ;  /* 0x0000000200067211 */ /* 0x000fc600078c08ff */
[----:B------:R0:W-:Y:S01]  /*64d80*/  @P4 STG.E.U16 desc[UR8][R4.64], R9 ;  /* 0x0000000904004986 */ /* 0x0001e2000c101508 */
[----:B------:R-:W-:Y:S01]  /*64d90*/  LEA.HI.X.SX32 R7, R0, R3, 0x1, P6 ;  /* 0x0000000300077211 */ /* 0x000fe200030f0eff */
[----:B-----5:R-:W-:Y:S01]  /*64da0*/  IMAD R0, R16, 0x2, R8 ;  /* 0x0000000210007824 */ /* 0x020fe200078e0208 */
[----:B------:R-:W-:Y:S01]  /*64db0*/  PRMT R11, R11, 0x7632, R11 ;  /* 0x000076320b0b7816 */ /* 0x000fe2000000000b */
[----:B------:R-:W5:Y:S01]  /*64dc0*/  LDC R17, c[0x0][0x248] ;  /* 0x00009200ff117b82 */ /* 0x000f620000000800 */
[----:B------:R-:W-:Y:S02]  /*64dd0*/  ISETP.LT.AND P4, PT, R24, UR4, !P0 ;  /* 0x0000000418007c0c */ /* 0x000fe4000c781270 */
[----:B0-----:R-:W-:Y:S01]  /*64de0*/  LEA R4, P6, R8, R2, 0x1 ;  /* 0x0000000208047211 */ /* 0x001fe200078c08ff */
[----:B------:R-:W-:Y:S01]  /*64df0*/  @P5 STG.E.U16 desc[UR8][R6.64], R10 ;  /* 0x0000000a06005986 */ /* 0x000fe2000c101508 */
[----:B------:R-:W-:-:S03]  /*64e00*/  ULDC UR4, c[0x0][0x22c] ;  /* 0x00008b0000047ab9 */ /* 0x000fc60000000800 */
[----:B------:R-:W0:Y:S01]  /*64e10*/  LDC R16, c[0x0][0x248] ;  /* 0x00009200ff107b82 */ /* 0x000e220000000800 */
[----:B------:R-:W-:Y:S02]  /*64e20*/  LEA.HI.X.SX32 R5, R8, R3, 0x1, P6 ;  /* 0x0000000308057211 */ /* 0x000fe400030f0eff */
[----:B---3--:R-:W-:Y:S01]  /*64e30*/  ISETP.LT.AND P5, PT, R28, UR4, !P0 ;  /* 0x000000041c007c0c */ /* 0x008fe2000c7a1270 */
[----:B------:R-:W-:Y:S01]  /*64e40*/  ULDC UR4, c[0x0][0x22c] ;  /* 0x00008b0000047ab9 */ /* 0x000fe20000000800 */
[----:B------:R-:W3:Y:S04]  /*64e50*/  LDL.LU R28, [R1+0x1fc] ;  /* 0x0001fc00011c7983 */ /* 0x000ee80000300800 */
[----:B------:R1:W-:Y:S01]  /*64e60*/  @P2 STG.E.U16 desc[UR8][R4.64], R11 ;  /* 0x0000000b04002986 */ /* 0x0003e2000c101508 */
[----:B------:R-:W-:-:S03]  /*64e70*/  LEA R8, P2, R0, R2, 0x1 ;  /* 0x0000000200087211 */ /* 0x000fc600078408ff */
[----:B------:R-:W3:Y:S01]  /*64e80*/  LDS.128 R4, [R27] ;  /* 0x000000001b047984 */ /* 0x000ee20000000c00 */
[----:B------:R-:W-:Y:S02]  /*64e90*/  LEA.HI.X.SX32 R9, R0, R3, 0x1, P2 ;  /* 0x0000000300097211 */ /* 0x000fe400010f0eff */
[----:B------:R-:W-:Y:S01]  /*64ea0*/  ISETP.LT.AND P2, PT, R25, UR4, !P0 ;  /* 0x0000000419007c0c */ /* 0x000fe2000c741270 */
[----:B------:R-:W-:Y:S01]  /*64eb0*/  ULDC UR4, c[0x0][0x22c] ;  /* 0x00008b0000047ab9 */ /* 0x000fe20000000800 */
[----:B------:R-:W3:Y:S01]  /*64ec0*/  LDL.LU R25, [R1+0x200] ;  /* 0x0002000001197983 */ /* 0x000ee20000300800 */
[----:B-1----:R-:W-:Y:S01]  /*64ed0*/  PRMT R11, R12, 0x7632, R11 ;  /* 0x000076320c0b7816 */ /* 0x002fe2000000000b */
[----:B------:R-:W-:Y:S02]  /*64ee0*/  IMAD R12, R19, 0x2, R0 ;  /* 0x00000002130c7824 */ /* 0x000fe400078e0200 */
[----:B------:R-:W1:Y:S02]  /*64ef0*/  LDC R19, c[0x0][0x248] ;  /* 0x00009200ff137b82 */ /* 0x000e640000000800 */
[----:B------:R5:W-:Y:S01]  /*64f00*/  @P3 STG.E.U16 desc[UR8][R8.64], R11 ;  /* 0x0000000b08003986 */ /* 0x000be2000c101508 */
[----:B------:R-:W-:-:S04]  /*64f10*/  LEA R10, P6, R12, R2, 0x1 ;  /* 0x000000020c0a7211 */ /* 0x000fc800078c08ff */
[----:B-----5:R-:W-:Y:S02]  /*64f20*/  LEA.HI.X.SX32 R11, R12, R3, 0x1, P6 ;  /* 0x000000030c0b7211 */ /* 0x020fe400030f0eff */
[----:B--2---:R-:W-:Y:S01]  /*64f30*/  ISETP.LT.AND P3, PT, R26, UR4, !P0 ;  /* 0x000000041a007c0c */ /* 0x004fe2000c761270 */
[----:B------:R-:W-:Y:S01]  /*64f40*/  ULDC UR4, c[0x0][0x22c] ;  /* 0x00008b0000047ab9 */ /* 0x000fe20000000800 */
[----:B------:R-:W2:Y:S01]  /*64f50*/  LDL.LU R26, [R1+0x204] ;  /* 0x00020400011a7983 */ /* 0x000ea20000300800 */
[----:B----4-:R-:W-:Y:S01]  /*64f60*/  ISETP.LT.AND P6, PT, R29, UR4, !P0 ;  /* 0x000000041d007c0c */ /* 0x010fe2000c7c1270 */
[----:B------:R-:W-:Y:S02]  /*64f70*/  IMAD R12, R18, 0x2, R12 ;  /* 0x00000002120c7824 */ /* 0x000fe400078e020c */
[----:B------:R-:W4:Y:S01]  /*64f80*/  LDL.LU R29, [R1+0x208] ;  /* 0x00020800011d7983 */ /* 0x000f220000300800 */
[----:B------:R-:W-:Y:S01]  /*64f90*/  PRMT R13, R13, 0x7632, R13 ;  /* 0x000076320d0d7816 */ /* 0x000fe2000000000d */
[----:B------:R-:W-:Y:S01]  /*64fa0*/  ULDC UR4, c[0x0][0x22c] ;  /* 0x00008b0000047ab9 */ /* 0x000fe20000000800 */
[----:B------:R-:W-:Y:S01]  /*64fb0*/  IMAD R0, R17, 0x2, R12 ;  /* 0x0000000211007824 */ /* 0x000fe200078e020c */
[----:B------:R-:W-:Y:S01]  /*64fc0*/  PRMT R15, R15, 0x7632, R15 ;  /* 0x000076320f0f7816 */ /* 0x000fe2000000000f */
[----:B------:R-:W5:Y:S01]  /*64fd0*/  LDC R17, c[0x0][0x248] ;  /* 0x00009200ff117b82 */ /* 0x000f620000000800 */
[----:B------:R0:W-:Y:S01]  /*64fe0*/  @P4 STG.E.U16 desc[UR8][R10.64], R13 ;  /* 0x0000000d0a004986 */ /* 0x0001e2000c101508 */
[----:B------:R-:W-:-:S04]  /*64ff0*/  LEA R8, P4, R12, R2, 0x1 ;  /* 0x000000020c087211 */ /* 0x000fc800078808ff */
[----:B------:R-:W-:Y:S02]  /*65000*/  LEA.HI.X.SX32 R9, R12, R3, 0x1, P4 ;  /* 0x000000030c097211 */ /* 0x000fe400020f0eff */
[----:B------:R-:W4:Y:S01]  /*65010*/  LDC R18, c[0x0][0x248] ;  /* 0x00009200ff127b82 */ /* 0x000f220000000800 */
[----:B0-----:R-:W-:Y:S01]  /*65020*/  PRMT R13, R14, 0x7632, R13 ;  /* 0x000076320e0d7816 */ /* 0x001fe2000000000d */
[----:B-1----:R-:W-:Y:S01]  /*65030*/  IMAD R14, R19, 0x2, R0 ;  /* 0x00000002130e7824 */ /* 0x002fe200078e0200 */
[----:B------:R-:W-:-:S05]  /*65040*/  LEA R10, P4, R0, R2, 0x1 ;  /* 0x00000002000a7211 */ /* 0x000fca00078808ff */
[----:B------:R-:W0:Y:S01]  /*65050*/  LDC R19, c[0x0][0x248] ;  /* 0x00009200ff137b82 */ /* 0x000e220000000800 */
[----:B------:R1:W-:Y:S01]  /*65060*/  @P5 STG.E.U16 desc[UR8][R8.64], R13 ;  /* 0x0000000d08005986 */ /* 0x0003e2000c101508 */
[----:B------:R-:W-:Y:S02]  /*65070*/  LEA R12, P5, R14, R2, 0x1 ;  /* 0x000000020e0c7211 */ /* 0x000fe400078a08ff */
[----:B------:R-:W-:-:S05]  /*65080*/  LEA.HI.X.SX32 R11, R0, R3, 0x1, P4 ;  /* 0x00000003000b7211 */ /* 0x000fca00020f0eff */
[----:B------:R-:W-:Y:S01]  /*65090*/  @P2 STG.E.U16 desc[UR8][R10.64], R15 ;  /* 0x0000000f0a002986 */ /* 0x000fe2000c101508 */
[----:B-1----:R-:W-:Y:S01]  /*650a0*/  LEA.HI.X.SX32 R13, R14, R3, 0x1, P5 ;  /* 0x000000030e0d7211 */ /* 0x002fe200028f0eff */
[----:B------:R-:W-:Y:S01]  /*650b0*/  IMAD R14, R16, 0x2, R14 ;  /* 0x00000002100e7824 */ /* 0x000fe200078e020e */
[----:B---3--:R-:W-:Y:S01]  /*650c0*/  ISETP.LT.AND P4, PT, R28, UR4, !P0 ;  /* 0x000000041c007c0c */ /* 0x008fe2000c781270 */
[----:B------:R1:W3:Y:S01]  /*650d0*/  LDS.128 R8, [R27+0x400] ;  /* 0x000400001b087984 */ /* 0x0002e20000000c00 */
[----:B------:R-:W-:Y:S01]  /*650e0*/  ULDC UR4, c[0x0][0x22c] ;  /* 0x00008b0000047ab9 */ /* 0x000fe20000000800 */
[----:B-----5:R-:W-:Y:S01]  /*650f0*/  IMAD R0, R17, 0x2, R14 ;  /* 0x0000000211007824 */ /* 0x020fe200078e020e */
[----:B------:R-:W5:Y:S01]  /*65100*/  LDC R16, c[0x0][0x248] ;  /* 0x00009200ff107b82 */ /* 0x000f620000000800 */
[----:B------:R-:W3:Y:S04]  /*65110*/  LDL.LU R28, [R1+0x20c] ;  /* 0x00020c00011c7983 */ /* 0x000ee80000300800 */
[----:B------:R0:W-:Y:S04]  /*65120*/  @P3 STG.E.U16 desc[UR8][R12.64], R4 ;  /* 0x000000040c003986 */ /* 0x0001e8000c101508 */
[----:B-1----:R-:W3:Y:S01]  /*65130*/  LDL.LU R27, [R1+0x210] ;  /* 0x00021000011b7983 */ /* 0x002ee20000300800 */
[----:B------:R-:W-:Y:S01]  /*65140*/  ISETP.LT.AND P2, PT, R25, UR4, !P0 ;  /* 0x0000000419007c0c */ /* 0x000fe2000c741270 */
[----:B------:R-:W-:Y:S01]  /*65150*/  ULDC UR4, c[0x0][0x22c] ;  /* 0x00008b0000047ab9 */ /* 0x000fe20000000800 */
[----:B0-----:R-:W-:-:S04]  /*65160*/  LEA R12, P3, R14, R2, 0x1 ;  /* 0x000000020e0c7211 */ /* 0x001fc800078608ff */
[----:B------:R-:W-:Y:S02]  /*65170*/  LEA.HI.X.SX32 R13, R14, R3, 0x1, P3 ;  /* 0x000000030e0d7211 */ /* 0x000fe400018f0eff */
[----:B------:R-:W-:-:S04]  /*65180*/  LEA R14, P5, R0, R2, 0x1 ;  /* 0x00000002000e7211 */ /* 0x000fc800078a08ff */
[----:B------:R-:W-:Y:S02]  /*65190*/  LEA.HI.X.SX32 R15, R0, R3, 0x1, P5 ;  /* 0x00000003000f7211 */ /* 0x000fe400028f0eff */
[----:B--2---:R-:W-:Y:S01]  /*651a0*/  ISETP.LT.AND P3, PT, R26, UR4, !P0 ;  /* 0x000000041a007c0c */ /* 0x004fe2000c761270 */
[----:B------:R-:W-:Y:S01]  /*651b0*/  ULDC UR4, c[0x0][0x22c] ;  /* 0x00008b0000047ab9 */ /* 0x000fe20000000800 */
[----:B------:R-:W2:Y:S01]  /*651c0*/  LDL.LU R26, [R1+0x214] ;  /* 0x00021400011a7983 */ /* 0x000ea20000300800 */
[----:B----4-:R-:W-:Y:S01]  /*651d0*/  ISETP.LT.AND P5, PT, R29, UR4, !P0 ;  /* 0x000000041d007c0c */ /* 0x010fe2000c7a1270 */
[----:B------:R-:W-:Y:S02]  /*651e0*/  IMAD R17, R20, 0x2, R0 ;  /* 0x0000000214117824 */ /* 0x000fe400078e0200 */
[----:B------:R-:W4:Y:S01]  /*651f0*/  LDL.LU R29, [R1+0x218] ;  /* 0x00021800011d7983 */ /* 0x000f220000300800 */
[----:B------:R-:W-:Y:S01]  /*65200*/  ULDC UR4, c[0x0][0x22c] ;  /* 0x00008b0000047ab9 */ /* 0x000fe20000000800 */
[----:B------:R-:W0:Y:S02]  /*65210*/  LDC R0, c[0x0][0x248] ;  /* 0x00009200ff007b82 */ /* 0x000e240000000800 */
[----:B------:R1:W-:Y:S01]  /*65220*/  @P6 STG.E.U16 desc[UR8][R12.64], R5 ;  /* 0x000000050c006986 */ /* 0x0003e2000c101508 */
[----:B-----5:R-:W-:-:S03]  /*65230*/  IMAD R20, R16, 0x2, R17 ;  /* 0x0000000210147824 */ /* 0x020fc600078e0211 */
[----:B------:R-:W5:Y:S01]  /*65240*/  LDL.LU R25, [R1+0x21c] ;  /* 0x00021c0001197983 */ /* 0x000f620000300800 */
[----:B-1----:R-:W-:-:S03]  /*65250*/  LEA R12, P6, R17, R2, 0x1 ;  /* 0x00000002110c7211 */ /* 0x002fc600078c08ff */
[----:B------:R-:W-:Y:S01]  /*65260*/  @P4 STG.E.U16 desc[UR8][R14.64], R6 ;  /* 0x000000060e004986 */ /* 0x000fe2000c101508 */
[----:B------:R-:W1:Y:S01]  /*65270*/  LDC R16, c[0x0][0x248] ;  /* 0x00009200ff107b82 */ /* 0x000e620000000800 */
[----:B------:R-:W-:Y:S01]  /*65280*/  LEA.HI.X.SX32 R13, R17, R3, 0x1, P6 ;  /* 0x00000003110d7211 */ /* 0x000fe200030f0eff */
[----:B------:R-:W-:-:S04]  /*65290*/  IMAD R19, R19, 0x2, R20 ;  /* 0x0000000213137824 */ /* 0x000fc800078e0214 */
[----:B------:R0:W-:Y:S02]  /*652a0*/  @P2 STG.E.U16 desc[UR8][R12.64], R7 ;  /* 0x000000070c002986 */ /* 0x0001e4000c101508 */
[----:B------:R-:W1:Y:S01]  /*652b0*/  LDC R17, c[0x0][0x248] ;  /* 0x00009200ff117b82 */ /* 0x000e620000000800 */
[-C--:B0-----:R-:W-:Y:S02]  /*652c0*/  LEA R12, P6, R20, R2.reuse, 0x1 ;  /* 0x00000002140c7211 */ /* 0x081fe400078c08ff */
[----:B---3--:R-:W-:Y:S01]  /*652d0*/  ISETP.LT.AND P4, PT, R28, UR4, !P0 ;  /* 0x000000041c007c0c */ /* 0x008fe2000c781270 */
[----:B------:R-:W-:Y:S01]  /*652e0*/  ULDC UR4, c[0x0][0x22c] ;  /* 0x00008b0000047ab9 */ /* 0x000fe20000000800 */
[----:B------:R-:W3:Y:S01]  /*652f0*/  LDL.LU R28, [R1+0x220] ;  /* 0x00022000011c7983 */ /* 0x000ee20000300800 */
[----:B------:R-:W-:Y:S02]  /*65300*/  LEA.HI.X.SX32 R13, R20, R3, 0x1, P6 ;  /* 0x00000003140d7211 */ /* 0x000fe400030f0eff */
[----:B------:R-:W-:-:S02]  /*65310*/  LEA R14, P6, R19, R2, 0x1 ;  /* 0x00000002130e7211 */ /* 0x000fc400078c08ff */
[----:B------:R-:W-:Y:S01]  /*65320*/  ISETP.LT.AND P2, PT, R27, UR4, !P0 ;  /* 0x000000041b007c0c */ /* 0x000fe2000c741270 */
[----:B------:R-:W-:Y:S01]  /*65330*/  ULDC UR4, c[0x0][0x22c] ;  /* 0x00008b0000047ab9 */ /* 0x000fe20000000800 */
[----:B------:R-:W3:Y:S01]  /*65340*/  LDL.LU R27, [R1+0x224] ;  /* 0x00022400011b7983 */ /* 0x000ee20000300800 */
[----:B------:R-:W-:-:S03]  /*65350*/  LEA.HI.X.SX32 R15, R19, R3, 0x1, P6 ;  /* 0x00000003130f7211 */ /* 0x000fc600030f0eff */
[----:B------:R0:W-:Y:S04]  /*65360*/  @P3 STG.E.U16 desc[UR8][R12.64], R8 ;  /* 0x000000080c003986 */ /* 0x0001e8000c101508 */
[----:B------:R1:W-:Y:S01]  /*65370*/  @P5 STG.E.U16 desc[UR8][R14.64], R9 ;  /* 0x000000090e005986 */ /* 0x0003e2000c101508 */
[----:B--2---:R-:W-:Y:S01]  /*65380*/  ISETP.LT.AND P3, PT, R26, UR4, !P0 ;  /* 0x000000041a007c0c */ /* 0x004fe2000c761270 */
[----:B------:R-:W-:Y:S02]  /*65390*/  ULDC UR4, c[0x0][0x22c] ;  /* 0x00008b0000047ab9 */ /* 0x000fe40000000800 */
[----:B------:R-:W2:Y:S01]  /*653a0*/  LDL.LU R26, [R1+0x228] ;  /* 0x00022800011a7983 */ /* 0x000ea20000300800 */
[----:B----4-:R-:W-:Y:S01]  /*653b0*/  ISETP.LT.AND P5, PT, R29, UR4, !P0 ;  /* 0x000000041d007c0c */ /* 0x010fe2000c7a1270 */
[----:B------:R-:W-:-:S02]  /*653c0*/  IMAD R21, R18, 0x2, R19 ;  /* 0x0000000212157824 */ /* 0x000fc400078e0213 */
[----:B------:R-:W4:Y:S01]  /*653d0*/  LDL.LU R29, [R1+0x160] ;  /* 0x00016000011d7983 */ /* 0x000f220000300800 */
[----:B------:R-:W3:Y:S01]  /*653e0*/  LDC R18, c[0x0][0x248] ;  /* 0x00009200ff127b82 */ /* 0x000ee20000000800 */
[----:B------:R-:W-:Y:S01]  /*653f0*/  ULDC UR4, c[0x0][0x22c] ;  /* 0x00008b0000047ab9 */ /* 0x000fe20000000800 */
[----:B------:R-:W-:Y:S01]  /*65400*/  IMAD R19, R0, 0x2, R21 ;  /* 0x0000000200137824 */ /* 0x000fe200078e0215 */
[----:B0-----:R-:W-:-:S05]  /*65410*/  LEA R12, P6, R21, R2, 0x1 ;  /* 0x00000002150c7211 */ /* 0x001fca00078c08ff */
[----:B------:R-:W0:Y:S01]  /*65420*/  LDC R0, c[0x0][0x248] ;  /* 0x00009200ff007b82 */ /* 0x000e220000000800 */
[----:B------:R-:W-:Y:S02]  /*65430*/  LEA.HI.X.SX32 R13, R21, R3, 0x1, P6 ;  /* 0x00000003150d7211 */ /* 0x000fe400030f0eff */
[----:B-1----:R-:W-:Y:S01]  /*65440*/  LEA R14, P6, R19, R2, 0x1 ;  /* 0x00000002130e7211 */ /* 0x002fe200078c08ff */
[----:B------:R-:W-:-:S03]  /*65450*/  IMAD R20, R16, 0x2, R19 ;  /* 0x0000000210147824 */ /* 0x000fc600078e0213 */
[----:B------:R-:W-:Y:S02]  /*65460*/  LEA.HI.X.SX32 R15, R19, R3, 0x1, P6 ;  /* 0x00000003130f7211 */ /* 0x000fe400030f0eff */
[----:B------:R-:W1:Y:S01]  /*65470*/  LDC R19, c[0x0][0x248] ;  /* 0x00009200ff137b82 */ /* 0x000e620000000800 */
[----:B------:R5:W-:Y:S01]  /*65480*/  @P4 STG.E.U16 desc[UR8][R12.64], R10 ;  /* 0x0000000a0c004986 */ /* 0x000be2000c101508 */
[----:B------:R-:W-:-:S03]  /*65490*/  IMAD R21, R17, 0x2, R20 ;  /* 0x0000000211157824 */ /* 0x000fc600078e0214 */
[----:B------:R5:W-:Y:S02]  /*654a0*/  @P2 STG.E.U16 desc[UR8][R14.64], R11 ;  /* 0x0000000b0e002986 */ /* 0x000be4000c101508 */
[----:B-----5:R-:W-:Y:S01]  /*654b0*/  ISETP.LT.AND P4, PT, R25, UR4, !P0 ;  /* 0x0000000419007c0c */ /* 0x020fe2000c781270 */
[----:B------:R-:W-:Y:S01]  /*654c0*/  ULDC UR4, c[0x0][0x22c] ;  /* 0x00008b0000047ab9 */ /* 0x000fe20000000800 */
[CC--:B------:R-:W-:Y:S01]  /*654d0*/  LEA R12, P6, R21.reuse, R2.reuse, 0x1 ;  /* 0x00000002150c7211 */ /* 0x0c0fe200078c08ff */
[----:B------:R-:W5:Y:S03]  /*654e0*/  LDC R14, c[0x0][0x248] ;  /* 0x00009200ff0e7b82 */ /* 0x000f660000000800 */
[----:B------:R-:W-:Y:S01]  /*654f0*/  LEA.HI.X.SX32 R13, R21, R3, 0x1, P6 ;  /* 0x00000003150d7211 */ /* 0x000fe200030f0eff */
[----:B0-----:R-:W-:Y:S01]  /*65500*/  IMAD R21, R0, 0x2, R21 ;  /* 0x0000000200157824 */ /* 0x001fe200078e0215 */
[----:B------:R-:W-:-:S03]  /*65510*/  LEA R16, P2, R20, R2, 0x1 ;  /* 0x0000000214107211 */ /* 0x000fc600078408ff */
[----:B------:R-:W0:Y:S01]  /*65520*/  LDC R15, c[0x0][0x248] ;  /* 0x00009200ff0f7b82 */ /* 0x000e220000000800 */
[----:B------:R-:W-:Y:S01]  /*65530*/  PRMT R8, R4, 0x7632, R8 ;  /* 0x0000763204087816 */ /* 0x000fe20000000008 */
[----:B---3--:R-:W-:Y:S01]  /*65540*/  IMAD R18, R18, 0x2, R21 ;  /* 0x0000000212127824 */ /* 0x008fe200078e0215 */
[-C--:B------:R-:W-:Y:S02]  /*65550*/  LEA.HI.X.SX32 R17, R20, R3.reuse, 0x1, P2 ;  /* 0x0000000314117211 */ /* 0x080fe400010f0eff */
[----:B------:R-:W-:Y:S02]  /*65560*/  PRMT R6, R5, 0x7632, R6 ;  /* 0x0000763205067816 */ /* 0x000fe40000000006 */
[C---:B------:R-:W-:Y:S01]  /*65570*/  LEA R4, P6, R21.reuse, R2, 0x1 ;  /* 0x0000000215047211 */ /* 0x040fe200078c08ff */
[----:B------:R-:W3:Y:S01]  /*65580*/  LDC R0, c[0x0][0x248] ;  /* 0x00009200ff007b82 */ /* 0x000ee20000000800 */
[----:B------:R-:W-:Y:S01]  /*65590*/  ISETP.LT.AND P2, PT, R28, UR4, !P0 ;  /* 0x000000041c007c0c */ /* 0x000fe2000c741270 */
[----:B------:R-:W-:Y:S01]  /*655a0*/  ULDC UR4, c[0x0][0x22c] ;  /* 0x00008b0000047ab9 */ /* 0x000fe20000000800 */
[----:B------:R-:W-:Y:S01]  /*655b0*/  LEA.HI.X.SX32 R5, R21, R3, 0x1, P6 ;  /* 0x0000000315057211 */ /* 0x000fe200030f0eff */
[----:B------:R5:W-:Y:S01]  /*655c0*/  @P3 STG.E.U16 desc[UR8][R16.64], R8 ;  /* 0x0000000810003986 */ /* 0x000be2000c101508 */
[----:B------:R-:W-:Y:S01]  /*655d0*/  PRMT R7, R6, 0x7632, R7 ;  /* 0x0000763206077816 */ /* 0x000fe20000000007 */
[----:B-1----:R-:W-:Y:S01]  /*655e0*/  IMAD R19, R19, 0x2, R18 ;  /* 0x0000000213137824 */ /* 0x002fe200078e0212 */
[----:B------:R-:W-:Y:S01]  /*655f0*/  ISETP.LT.AND P3, PT, R27, UR4, !P0 ;  /* 0x000000041b007c0c */ /* 0x000fe2000c761270 */
[----:B------:R1:W-:Y:S01]  /*65600*/  @P5 STG.E.U16 desc[UR8][R12.64], R6 ;  /* 0x000000060c005986 */ /* 0x0003e2000c101508 */
[----:B------:R-:W-:Y:S01]  /*65610*/  ULDC UR4, c[0x0][0x22c] ;  /* 0x00008b0000047ab9 */ /* 0x000fe20000000800 */
[----:B-----5:R-:W-:-:S02]  /*65620*/  IMAD R14, R14, 0x2, R19 ;  /* 0x000000020e0e7824 */ /* 0x020fc400078e0213 */
[----:B------:R5:W-:Y:S01]  /*65630*/  @P4 STG.E.U16 desc[UR8][R4.64], R7 ;  /* 0x0000000704004986 */ /* 0x000be2000c101508 */
[CC--:B------:R-:W-:Y:S02]  /*65640*/  LEA R16, P6, R18.reuse, R2.reuse, 0x1 ;  /* 0x0000000212107211 */ /* 0x0c0fe400078c08ff */
[----:B------:R-:W-:Y:S02]  /*65650*/  PRMT R8, R7, 0x7632, R8 ;  /* 0x0000763207087816 */ /* 0x000fe40000000008 */
[-C--:B-1----:R-:W-:Y:S02]  /*65660*/  LEA R6, P4, R19, R2.reuse, 0x1 ;  /* 0x0000000213067211 */ /* 0x082fe400078808ff */
[-C--:B------:R-:W-:Y:S01]  /*65670*/  LEA.HI.X.SX32 R17, R18, R3.reuse, 0x1, P6 ;  /* 0x0000000312117211 */ /* 0x080fe200030f0eff */
[----:B0-----:R-:W-:Y:S01]  /*65680*/  IMAD R15, R15, 0x2, R14 ;  /* 0x000000020f0f7824 */ /* 0x001fe200078e020e */
[----:B-----5:R-:W-:Y:S02]  /*65690*/  PRMT R5, R8, 0x7632, R5 ;  /* 0x0000763208057816 */ /* 0x020fe40000000005 */
[----:B------:R-:W-:Y:S01]  /*656a0*/  LEA.HI.X.SX32 R7, R19, R3, 0x1, P4 ;  /* 0x0000000313077211 */ /* 0x000fe200020f0eff */
[----:B------:R-:W-:Y:S01]  /*656b0*/  @P2 STG.E.U16 desc[UR8][R16.64], R8 ;  /* 0x0000000810002986 */ /* 0x000fe2000c101508 */
[----:B------:R-:W-:-:S03]  /*656c0*/  LEA R12, P2, R14, R2, 0x1 ;  /* 0x000000020e0c7211 */ /* 0x000fc600078408ff */
[----:B------:R0:W-:Y:S01]  /*656d0*/  @P3 STG.E.U16 desc[UR8][R6.64], R5 ;  /* 0x0000000506003986 */ /* 0x0001e2000c101508 */
[-C--:B------:R-:W-:Y:S01]  /*656e0*/  LEA R4, P3, R15, R2.reuse, 0x1 ;  /* 0x000000020f047211 */ /* 0x080fe200078608ff */
[----:B---3--:R-:W-:Y:S01]  /*656f0*/  IMAD R0, R0, 0x2, R15 ;  /* 0x0000000200007824 */ /* 0x008fe200078e020f */
[-C--:B------:R-:W-:Y:S02]  /*65700*/  LEA.HI.X.SX32 R13, R14, R3.reuse, 0x1, P2 ;  /* 0x000000030e0d7211 */ /* 0x080fe400010f0eff */
[----:B------:R-:W-:Y:S02]  /*65710*/  PRMT R9, R9, 0x7632, R9 ;  /* 0x0000763209097816 */ /* 0x000fe40000000009 */
[----:B------:R-:W-:Y:S02]  /*65720*/  PRMT R10, R10, 0x7632, R10 ;  /* 0x000076320a0a7816 */ /* 0x000fe4000000000a */
[----:B0-----:R-:W-:Y:S02]  /*65730*/  LEA.HI.X.SX32 R5, R15, R3, 0x1, P3 ;  /* 0x000000030f057211 */ /* 0x001fe400018f0eff */
[----:B------:R-:W-:-:S04]  /*65740*/  LEA R2, P2, R0, R2, 0x1 ;  /* 0x0000000200027211 */ /* 0x000fc800078408ff */
[----:B------:R-:W-:Y:S02]  /*65750*/  LEA.HI.X.SX32 R3, R0, R3, 0x1, P2 ;  /* 0x0000000300037211 */ /* 0x000fe400010f0eff */
[----:B--2---:R-:W-:Y:S01]  /*65760*/  ISETP.LT.AND P5, PT, R26, UR4, !P0 ;  /* 0x000000041a007c0c */ /* 0x004fe2000c7a1270 */
[----:B------:R-:W-:Y:S02]  /*65770*/  ULDC UR4, c[0x0][0x22c] ;  /* 0x00008b0000047ab9 */ /* 0x000fe40000000800 */
[----:B----4-:R-:W-:-:S10]  /*65780*/  ISETP.LT.AND P0, PT, R29, UR4, !P0 ;  /* 0x000000041d007c0c */ /* 0x010fd4000c701270 */
[----:B------:R0:W-:Y:S04]  /*65790*/  @P5 STG.E.U16 desc[UR8][R12.64], R9 ;  /* 0x000000090c005986 */ /* 0x0001e8000c101508 */
[----:B------:R0:W-:Y:S01]  /*657a0*/  @P0 STG.E.U16 desc[UR8][R4.64], R10 ;  /* 0x0000000a04000986 */ /* 0x0001e2000c101508 */
[----:B------:R-:W-:Y:S05]  /*657b0*/  @!P1 EXIT ;  /* 0x000000000000994d */ /* 0x000fea0003800000 */
[----:B------:R-:W-:-:S05]  /*657c0*/  PRMT R11, R11, 0x7632, R11 ;  /* 0x000076320b0b7816 */ /* 0x000fca000000000b */
[----:B------:R-:W-:Y:S01]  /*657d0*/  STG.E.U16 desc[UR8][R2.64], R11 ;  /* 0x0000000b02007986 */ /* 0x000fe2000c101508 */
[----:B------:R-:W-:Y:S05]  /*657e0*/  EXIT ;  /* 0x000000000000794d */ /* 0x000fea0003800000 */
.L_x_3:
[----:B------:R-:W-:-:S00]  /*657f0*/  BRA `(.L_x_3) ;  /* 0xfffffffc00fc7947 */ /* 0x000fc0000383ffff */
[----:B------:R-:W-:-:S00]  /*65800*/  NOP ;  /* 0x0000000000007918 */ /* 0x000fc00000000000 */
[----:B------:R-:W-:-:S00]  /*65810*/  NOP ;  /* 0x0000000000007918 */ /* 0x000fc00000000000 */
[----:B------:R-:W-:-:S00]  /*65820*/  NOP ;  /* 0x0000000000007918 */ /* 0x000fc00000000000 */
[----:B------:R-:W-:-:S00]  /*65830*/  NOP ;  /* 0x0000000000007918 */ /* 0x000fc00000000000 */
[----:B------:R-:W-:-:S00]  /*65840*/  NOP ;  /* 0x0000000000007918 */ /* 0x000fc00000000000 */
[----:B------:R-:W-:-:S00]  /*65850*/  NOP ;  /* 0x0000000000007918 */ /* 0x000fc00000000000 */
[----:B------:R-:W-:-:S00]  /*65860*/  NOP ;  /* 0x0000000000007918 */ /* 0x000fc00000000000 */
[----:B------:R-:W-:-:S00]  /*65870*/  NOP ;  /* 0x0000000000007918 */ /* 0x000fc00000000000 */
.L_x_4:


//--------------------- .nv.shared.matmul_kernel  --------------------------
	.section	.nv.shared.matmul_kernel,"aw",@nobits
	.sectionflags	@""
	.align	16
	.zero		1024


//--------------------- .nv.shared.reserved.0     --------------------------
	.section	.nv.shared.reserved.0,"aw",@nobits
	.weak		__nv_reservedSMEM_offset_0_alias
	.size		__nv_reservedSMEM_offset_0_alias, 0, 0
	.other		__nv_reservedSMEM_offset_0_alias,@"STO_CUDA_RESERVED_SHARED STV_DEFAULT"
__nv_reservedSMEM_offset_0_alias:
	.zero		0


//--------------------- .nv.constant0.matmul_kernel --------------------------
	.section	.nv.constant0.matmul_kernel,"a",@progbits
	.sectionflags	@""
	.align	4
.nv.constant0.matmul_kernel:
	.zero		608


//--------------------- SYMBOLS --------------------------

	.type		.nv.reservedSmem.offset0,@object
	.size		.nv.reservedSmem.offset0,0x4
